	.target	sm_90a

	.elftype	@"ET_EXEC"


//--------------------- .note.nv.tkinfo           --------------------------
	.section	.note.nv.tkinfo,"",@"SHT_NOTE"
	.sectionflags	@"SHF_NOTE_NV_TKINFO"
	.tkinfo
        /*0018*/ 	.word	0x00000002
        /*0030*/ 	.string	""
        /*0030*/ 	.string	"ptxas"
        /*0030*/ 	.string	"Cuda compilation tools, release 13.0, V13.0.88"
        /*0030*/ 	.string	"Build cuda_13.0.r13.0/compiler.36424714_0"
        /*0030*/ 	.string	"-arch sm_90a -m 64 "



//--------------------- .note.nv.cuinfo           --------------------------
	.section	.note.nv.cuinfo,"",@"SHT_NOTE"
	.sectionflags	@"SHF_NOTE_NV_CUINFO"
        /*0018*/ 	.short	0x0002
        /*001a*/ 	.short	0x005a
        /*001c*/ 	.short	0x0082
	.zero		2


//--------------------- .nv.info                  --------------------------
	.section	.nv.info,"",@"SHT_CUDA_INFO"
	.align	4


	//----- nvinfo : EIATTR_REGCOUNT
	.align		4
        /*0000*/ 	.byte	0x04, 0x2f
        /*0002*/ 	.short	(.L_15 - .L_14)
	.align		4
.L_14:
        /*0004*/ 	.word	index@(_ZN7cutlass13device_kernelINS_4gemm6kernel13GemmUniversalIN4cute5tupleIJiiiiEEENS1_10collective13CollectiveMmaINS1_34MainloopSm90TmaGmmaWarpSpecializedILi4ENS5_IJNS4_1CILi2EEENSA_ILi1EEESC_EEENS1_35KernelTmaWarpSpecializedCooperativeEEENS5_IJNSA_ILi512EEENSA_ILi384EEENSA_ILi32EEEEEENS_6half_tENS5_IJlSC_lEEESK_SL_NS4_8TiledMMAINS4_8MMA_AtomIJNS4_4SM904GMMA26MMA_64x192x16_F32F16F16_SSILNSP_5MajorE0ELSR_0ELNSP_7ScaleInE1ELSS_1EEEEEENS4_6LayoutISD_NS5_IJSC_NSA_ILi0EEESW_EEEEENS5_IJNS4_10UnderscoreESZ_SZ_EEEEENS4_13SM90_TMA_LOADENS4_14ComposedLayoutINS4_7SwizzleILi2ELi4ELi3EEENS4_18smem_ptr_flag_bitsILi16EEENSV_INS5_IJNSA_ILi8EEESI_EEENS5_IJSI_SC_EEEEEEEvNS4_8identityENS4_23SM90_TMA_LOAD_MULTICASTES1C_vS1D_EENS_8epilogue10collective6detail29Sm90TmaWarpSpecializedAdapterINS1H_15DefaultEpilogueISK_SL_SL_NS1G_6thread17LinearCombinationISK_Li1EffLNS1L_9ScaleType4KindE0ELNS_15FloatRoundStyleE2ESK_EENS1_15EpilogueDefaultEEEEEvvEEEEvNT_6ParamsE)
        /*0008*/ 	.word	0x000000a8


	//----- nvinfo : EIATTR_FRAME_SIZE
	.align		4
.L_15:
        /*000c*/ 	.byte	0x04, 0x11
        /*000e*/ 	.short	(.L_17 - .L_16)
	.align		4
.L_16:
        /*0010*/ 	.word	index@(_ZN7cutlass13device_kernelINS_4gemm6kernel13GemmUniversalIN4cute5tupleIJiiiiEEENS1_10collective13CollectiveMmaINS1_34MainloopSm90TmaGmmaWarpSpecializedILi4ENS5_IJNS4_1CILi2EEENSA_ILi1EEESC_EEENS1_35KernelTmaWarpSpecializedCooperativeEEENS5_IJNSA_ILi512EEENSA_ILi384EEENSA_ILi32EEEEEENS_6half_tENS5_IJlSC_lEEESK_SL_NS4_8TiledMMAINS4_8MMA_AtomIJNS4_4SM904GMMA26MMA_64x192x16_F32F16F16_SSILNSP_5MajorE0ELSR_0ELNSP_7ScaleInE1ELSS_1EEEEEENS4_6LayoutISD_NS5_IJSC_NSA_ILi0EEESW_EEEEENS5_IJNS4_10UnderscoreESZ_SZ_EEEEENS4_13SM90_TMA_LOADENS4_14ComposedLayoutINS4_7SwizzleILi2ELi4ELi3EEENS4_18smem_ptr_flag_bitsILi16EEENSV_INS5_IJNSA_ILi8EEESI_EEENS5_IJSI_SC_EEEEEEEvNS4_8identityENS4_23SM90_TMA_LOAD_MULTICASTES1C_vS1D_EENS_8epilogue10collective6detail29Sm90TmaWarpSpecializedAdapterINS1H_15DefaultEpilogueISK_SL_SL_NS1G_6thread17LinearCombinationISK_Li1EffLNS1L_9ScaleType4KindE0ELNS_15FloatRoundStyleE2ESK_EENS1_15EpilogueDefaultEEEEEvvEEEEvNT_6ParamsE)
        /*0014*/ 	.word	0x00001ac0


	//----- nvinfo : EIATTR_MIN_STACK_SIZE
	.align		4
.L_17:
        /*0018*/ 	.byte	0x04, 0x12
        /*001a*/ 	.short	(.L_19 - .L_18)
	.align		4
.L_18:
        /*001c*/ 	.word	index@(_ZN7cutlass13device_kernelINS_4gemm6kernel13GemmUniversalIN4cute5tupleIJiiiiEEENS1_10collective13CollectiveMmaINS1_34MainloopSm90TmaGmmaWarpSpecializedILi4ENS5_IJNS4_1CILi2EEENSA_ILi1EEESC_EEENS1_35KernelTmaWarpSpecializedCooperativeEEENS5_IJNSA_ILi512EEENSA_ILi384EEENSA_ILi32EEEEEENS_6half_tENS5_IJlSC_lEEESK_SL_NS4_8TiledMMAINS4_8MMA_AtomIJNS4_4SM904GMMA26MMA_64x192x16_F32F16F16_SSILNSP_5MajorE0ELSR_0ELNSP_7ScaleInE1ELSS_1EEEEEENS4_6LayoutISD_NS5_IJSC_NSA_ILi0EEESW_EEEEENS5_IJNS4_10UnderscoreESZ_SZ_EEEEENS4_13SM90_TMA_LOADENS4_14ComposedLayoutINS4_7SwizzleILi2ELi4ELi3EEENS4_18smem_ptr_flag_bitsILi16EEENSV_INS5_IJNSA_ILi8EEESI_EEENS5_IJSI_SC_EEEEEEEvNS4_8identityENS4_23SM90_TMA_LOAD_MULTICASTES1C_vS1D_EENS_8epilogue10collective6detail29Sm90TmaWarpSpecializedAdapterINS1H_15DefaultEpilogueISK_SL_SL_NS1G_6thread17LinearCombinationISK_Li1EffLNS1L_9ScaleType4KindE0ELNS_15FloatRoundStyleE2ESK_EENS1_15EpilogueDefaultEEEEEvvEEEEvNT_6ParamsE)
        /*0020*/ 	.word	0x00001ac0
.L_19:


//--------------------- .nv.compat                --------------------------
	.section	.nv.compat,"",@"SHT_CUDA_COMPAT_INFO"
	.align	4
        /*0000*/ 	.byte	0x02, 0x09, 0x01, 0x00, 0x02, 0x02, 0x04, 0x00, 0x02, 0x05, 0x05, 0x00, 0x03, 0x07, 0x01, 0x01
        /*0010*/ 	.byte	0x02, 0x03, 0x01, 0x00, 0x02, 0x06, 0x01, 0x00, 0x04, 0x0b, 0x08, 0x00, 0x00, 0x00, 0x00, 0x00
        /*0020*/ 	.byte	0x00, 0x00, 0x00, 0x00


//--------------------- .nv.info._ZN7cutlass13device_kernelINS_4gemm6kernel13GemmUniversalIN4cute5tupleIJiiiiEEENS1_10collective13CollectiveMmaINS1_34MainloopSm90TmaGmmaWarpSpecializedILi4ENS5_IJNS4_1CILi2EEENSA_ILi1EEESC_EEENS1_35KernelTmaWarpSpecializedCooperativeEEENS5_IJNSA_ILi512EEENSA_ILi384EEENSA_ILi32EEEEEENS_6half_tENS5_IJlSC_lEEESK_SL_NS4_8TiledMMAINS4_8MMA_AtomIJNS4_4SM904GMMA26MMA_64x192x16_F32F16F16_SSILNSP_5MajorE0ELSR_0ELNSP_7ScaleInE1ELSS_1EEEEEENS4_6LayoutISD_NS5_IJSC_NSA_ILi0EEESW_EEEEENS5_IJNS4_10UnderscoreESZ_SZ_EEEEENS4_13SM90_TMA_LOADENS4_14ComposedLayoutINS4_7SwizzleILi2ELi4ELi3EEENS4_18smem_ptr_flag_bitsILi16EEENSV_INS5_IJNSA_ILi8EEESI_EEENS5_IJSI_SC_EEEEEEEvNS4_8identityENS4_23SM90_TMA_LOAD_MULTICASTES1C_vS1D_EENS_8epilogue10collective6detail29Sm90TmaWarpSpecializedAdapterINS1H_15DefaultEpilogueISK_SL_SL_NS1G_6thread17LinearCombinationISK_Li1EffLNS1L_9ScaleType4KindE0ELNS_15FloatRoundStyleE2ESK_EENS1_15EpilogueDefaultEEEEEvvEEEEvNT_6ParamsE --------------------------
	.section	.nv.info._ZN7cutlass13device_kernelINS_4gemm6kernel13GemmUniversalIN4cute5tupleIJiiiiEEENS1_10collective13CollectiveMmaINS1_34MainloopSm90TmaGmmaWarpSpecializedILi4ENS5_IJNS4_1CILi2EEENSA_ILi1EEESC_EEENS1_35KernelTmaWarpSpecializedCooperativeEEENS5_IJNSA_ILi512EEENSA_ILi384EEENSA_ILi32EEEEEENS_6half_tENS5_IJlSC_lEEESK_SL_NS4_8TiledMMAINS4_8MMA_AtomIJNS4_4SM904GMMA26MMA_64x192x16_F32F16F16_SSILNSP_5MajorE0ELSR_0ELNSP_7ScaleInE1ELSS_1EEEEEENS4_6LayoutISD_NS5_IJSC_NSA_ILi0EEESW_EEEEENS5_IJNS4_10UnderscoreESZ_SZ_EEEEENS4_13SM90_TMA_LOADENS4_14ComposedLayoutINS4_7SwizzleILi2ELi4ELi3EEENS4_18smem_ptr_flag_bitsILi16EEENSV_INS5_IJNSA_ILi8EEESI_EEENS5_IJSI_SC_EEEEEEEvNS4_8identityENS4_23SM90_TMA_LOAD_MULTICASTES1C_vS1D_EENS_8epilogue10collective6detail29Sm90TmaWarpSpecializedAdapterINS1H_15DefaultEpilogueISK_SL_SL_NS1G_6thread17LinearCombinationISK_Li1EffLNS1L_9ScaleType4KindE0ELNS_15FloatRoundStyleE2ESK_EENS1_15EpilogueDefaultEEEEEvvEEEEvNT_6ParamsE,"",@"SHT_CUDA_INFO"
	.sectionflags	@""
	.align	4


	//----- nvinfo : EIATTR_CUDA_API_VERSION
	.align		4
        /*0000*/ 	.byte	0x04, 0x37
        /*0002*/ 	.short	(.L_21 - .L_20)
.L_20:
        /*0004*/ 	.word	0x00000082


	//----- nvinfo : EIATTR_KPARAM_INFO
	.align		4
.L_21:
        /*0008*/ 	.byte	0x04, 0x17
        /*000a*/ 	.short	(.L_23 - .L_22)
.L_22:
        /*000c*/ 	.word	0x00000000
        /*0010*/ 	.short	0x0000
        /*0012*/ 	.short	0x0070
        /*0014*/ 	.byte	0x00, 0xf0, 0x01, 0x10


	//----- nvinfo : EIATTR_SPARSE_MMA_MASK
	.align		4
.L_23:
        /*0018*/ 	.byte	0x03, 0x50
        /*001a*/ 	.short	0x0000


	//----- nvinfo : EIATTR_MAXREG_COUNT
	.align		4
        /*001c*/ 	.byte	0x03, 0x1b
        /*001e*/ 	.short	0x00a8


	//----- nvinfo : EIATTR_NUM_BARRIERS
	.align		4
        /*0020*/ 	.byte	0x02, 0x4c
        /*0022*/ 	.byte	0x01
	.zero		1


	//----- nvinfo : EIATTR_EXTERNS
	.align		4
        /*0024*/ 	.byte	0x04, 0x0f
        /*0026*/ 	.short	(.L_25 - .L_24)


	//   ....[0]....
	.align		4
.L_24:
        /*0028*/ 	.word	index@(__assertfail)


	//----- nvinfo : EIATTR_ANNOTATIONS
	.align		4
.L_25:
        /*002c*/ 	.byte	0x04, 0x55
        /*002e*/ 	.short	(.L_27 - .L_26)


	//   ....[0]....
.L_26:
        /*0030*/ 	.word	0x00000001
        /*0034*/ 	.byte	0x40, 0x07, 0x00, 0x00, 0x01, 0x00, 0x00, 0x00, 0x20, 0x08, 0x00, 0x00, 0x01, 0x00, 0x00, 0x00
        /* <DEDUP_REMOVED lines=2573> */
        /*a114*/ 	.byte	0x90, 0x0c, 0x05, 0x00


	//----- nvinfo : EIATTR_MERCURY_ISA_VERSION
	.align		4
.L_27:
        /*a118*/ 	.byte	0x03, 0x5f
        /*a11a*/ 	.short	0x0101


	//----- nvinfo : EIATTR_INT_WARP_WIDE_INSTR_OFFSETS
	.align		4
        /*a11c*/ 	.byte	0x04, 0x31
        /*a11e*/ 	.short	(.L_29 - .L_28)


	//   ....[0]....
.L_28:
        /*a120*/ 	.word	0x00000570


	//   ....[1]....
        /*a124*/ 	.word	0x00000580


	//   ....[2]....
        /*a128*/ 	.word	0x000006e0


	//----- nvinfo : EIATTR_COOP_GROUP_MASK_REGIDS
	.align		4
.L_29:
        /*a12c*/ 	.byte	0x04, 0x29
        /*a12e*/ 	.short	(.L_31 - .L_30)


	//   ....[0]....
.L_30:
        /*a130*/ 	.word	0xffffffff


	//   ....[1]....
        /*a134*/ 	.word	0xffffffff


	//   ....[2]....
        /*a138*/ 	.word	0xffffffff


	//   ....[3]....
        /*a13c*/ 	.word	0xffffffff


	//   ....[4]....
        /*a140*/ 	.word	0xffffffff


	//   ....[5]....
        /*a144*/ 	.word	0xffffffff


	//----- nvinfo : EIATTR_COOP_GROUP_INSTR_OFFSETS
	.align		4
.L_31:
        /*a148*/ 	.byte	0x04, 0x28
        /*a14a*/ 	.short	(.L_33 - .L_32)


	//   ....[0]....
.L_32:
        /*a14c*/ 	.word	0x00000070


	//   ....[1]....
        /*a150*/ 	.word	0x00000080


	//   ....[2]....
        /*a154*/ 	.word	0x000001a0


	//   ....[3]....
        /*a158*/ 	.word	0x000003d0


	//   ....[4]....
        /*a15c*/ 	.word	0x00000860


	//   ....[5]....
        /*a160*/ 	.word	0x00001430


	//----- nvinfo : EIATTR_REG_RECONFIG
	.align		4
.L_33:
        /*a164*/ 	.byte	0x01, 0x54
	.zero		2


	//----- nvinfo : EIATTR_SYSCALL_OFFSETS
	.align		4
        /*a168*/ 	.byte	0x04, 0x46
        /*a16a*/ 	.short	(.L_35 - .L_34)


	//   ....[0]....
.L_34:
        /*a16c*/ 	.word	0x000015e0


	//----- nvinfo : EIATTR_MBARRIER_INSTR_OFFSETS
	.align		4
.L_35:
        /*a170*/ 	.byte	0x04, 0x39
        /*a172*/ 	.short	(.L_37 - .L_36)


	//   ....[0]....
.L_36:
        /*a174*/ 	.word	0x00000320
        /*a178*/ 	.word	0x000000ff
        /*a17c*/ 	.word	0x00000000
        /*a180*/ 	.short	0x0100
        /*a182*/ 	.byte	0x08
	.zero		1


	//   ....[1]....
        /*a184*/ 	.word	0x00000330
        /*a188*/ 	.word	0x000000ff
        /*a18c*/ 	.word	0x00000020
        /*a190*/ 	.short	0x0100
        /*a192*/ 	.byte	0x08
	.zero		1


	//   ....[2]....
        /*a194*/ 	.word	0x00000340
        /*a198*/ 	.word	0x000000ff
        /*a19c*/ 	.word	0x00000008
        /*a1a0*/ 	.short	0x0100
        /*a1a2*/ 	.byte	0x08
	.zero		1


	//   ....[3]....
        /*a1a4*/ 	.word	0x00000350
        /*a1a8*/ 	.word	0x000000ff
        /*a1ac*/ 	.word	0x00000028
        /*a1b0*/ 	.short	0x0100
        /*a1b2*/ 	.byte	0x08
	.zero		1


	//   ....[4]....
        /*a1b4*/ 	.word	0x00000360
        /*a1b8*/ 	.word	0x000000ff
        /*a1bc*/ 	.word	0x00000010
        /*a1c0*/ 	.short	0x0100
        /*a1c2*/ 	.byte	0x08
	.zero		1


	//   ....[5]....
        /*a1c4*/ 	.word	0x00000370
        /*a1c8*/ 	.word	0x000000ff
        /*a1cc*/ 	.word	0x00000030
        /*a1d0*/ 	.short	0x0100
        /*a1d2*/ 	.byte	0x08
	.zero		1


	//   ....[6]....
        /*a1d4*/ 	.word	0x00000380
        /*a1d8*/ 	.word	0x000000ff
        /*a1dc*/ 	.word	0x00000018
        /*a1e0*/ 	.short	0x0100
        /*a1e2*/ 	.byte	0x08
	.zero		1


	//   ....[7]....
        /*a1e4*/ 	.word	0x00000390
        /*a1e8*/ 	.word	0x000000ff
        /*a1ec*/ 	.word	0x00000038
        /*a1f0*/ 	.short	0x0100
        /*a1f2*/ 	.byte	0x08
	.zero		1


	//   ....[8]....
        /*a1f4*/ 	.word	0x00000760
        /*a1f8*/ 	.word	0x000000ff
        /*a1fc*/ 	.word	0x00000050
        /*a200*/ 	.short	0x0100
        /*a202*/ 	.byte	0x06
	.zero		1


	//   ....[9]....
        /*a204*/ 	.word	0x000007b0
        /*a208*/ 	.word	0x000000ff
        /*a20c*/ 	.word	0x00000058
        /*a210*/ 	.short	0x0100
        /*a212*/ 	.byte	0x06
	.zero		1


	//   ....[10]....
        /*a214*/ 	.word	0x00001680
        /*a218*/ 	.word	0x00000003
        /*a21c*/ 	.word	0x00000000
        /*a220*/ 	.short	0x010a
        /*a222*/ 	.byte	0x3f
	.zero		1


	//   ....[11]....
        /*a224*/ 	.word	0x000016c0
        /*a228*/ 	.word	0x00000003
        /*a22c*/ 	.word	0x00000000
        /*a230*/ 	.short	0x010a
        /*a232*/ 	.byte	0x3f
	.zero		1


	//   ....[12]....
        /*a234*/ 	.word	0x0000b9c0
        /*a238*/ 	.word	0x000000ff
        /*a23c*/ 	.word	0x00000000
        /*a240*/ 	.short	0x010a
        /*a242*/ 	.byte	0x08
	.zero		1


	//   ....[13]....
        /*a244*/ 	.word	0x0000ba00
        /*a248*/ 	.word	0x000000ff
        /*a24c*/ 	.word	0x00000000
        /*a250*/ 	.short	0x010a
        /*a252*/ 	.byte	0x08
	.zero		1


	//   ....[14]....
        /*a254*/ 	.word	0x00017e00
        /*a258*/ 	.word	0x00000004
        /*a25c*/ 	.word	0x00000000
        /*a260*/ 	.short	0x0101
        /*a262*/ 	.byte	0x3f
	.zero		1


	//   ....[15]....
        /*a264*/ 	.word	0x00017ff0
        /*a268*/ 	.word	0x00000000
        /*a26c*/ 	.word	0x00000000
        /*a270*/ 	.short	0x0101
        /*a272*/ 	.byte	0x3f
	.zero		1


	//   ....[16]....
        /*a274*/ 	.word	0x000507e0
        /*a278*/ 	.word	0x0000000f
        /*a27c*/ 	.word	0x00000020
        /*a280*/ 	.short	0x010a
        /*a282*/ 	.byte	0x3f
	.zero		1


	//   ....[17]....
        /*a284*/ 	.word	0x00050c00
        /*a288*/ 	.word	0x00000002
        /*a28c*/ 	.word	0x00000058
        /*a290*/ 	.short	0x0101
        /*a292*/ 	.byte	0x3f
	.zero		1


	//   ....[18]....
        /*a294*/ 	.word	0x000513a0
        /*a298*/ 	.word	0x00000005
        /*a29c*/ 	.word	0x00000000
        /*a2a0*/ 	.short	0x010a
        /*a2a2*/ 	.byte	0x3f
	.zero		1


	//   ....[19]....
        /*a2a4*/ 	.word	0x00051430
        /*a2a8*/ 	.word	0x00000007
        /*a2ac*/ 	.word	0x00000000
        /*a2b0*/ 	.short	0x010a
        /*a2b2*/ 	.byte	0x3f
	.zero		1


	//   ....[20]....
        /*a2b4*/ 	.word	0x000514c0
        /*a2b8*/ 	.word	0x00000007
        /*a2bc*/ 	.word	0x00000000
        /*a2c0*/ 	.short	0x010a
        /*a2c2*/ 	.byte	0x3f
	.zero		1


	//   ....[21]....
        /*a2c4*/ 	.word	0x00051550
        /*a2c8*/ 	.word	0x00000003
        /*a2cc*/ 	.word	0x00000000
        /*a2d0*/ 	.short	0x010a
        /*a2d2*/ 	.byte	0x3f
	.zero		1


	//   ....[22]....
        /*a2d4*/ 	.word	0x000515b0
        /*a2d8*/ 	.word	0x00000003
        /*a2dc*/ 	.word	0x00000000
        /*a2e0*/ 	.short	0x010a
        /*a2e2*/ 	.byte	0x3f
	.zero		1


	//   ....[23]....
        /*a2e4*/ 	.word	0x00051610
        /*a2e8*/ 	.word	0x00000006
        /*a2ec*/ 	.word	0x00000000
        /*a2f0*/ 	.short	0x010a
        /*a2f2*/ 	.byte	0x3f
	.zero		1


	//   ....[24]....
        /*a2f4*/ 	.word	0x000516e0
        /*a2f8*/ 	.word	0x0000000f
        /*a2fc*/ 	.word	0x00000020
        /*a300*/ 	.short	0x010a
        /*a302*/ 	.byte	0x3f
	.zero		1


	//   ....[25]....
        /*a304*/ 	.word	0x000517b0
        /*a308*/ 	.word	0x00000005
        /*a30c*/ 	.word	0x00000000
        /*a310*/ 	.short	0x010a
        /*a312*/ 	.byte	0x3f
	.zero		1


	//   ....[26]....
        /*a314*/ 	.word	0x00051800
        /*a318*/ 	.word	0x00000007
        /*a31c*/ 	.word	0x00000000
        /*a320*/ 	.short	0x010a
        /*a322*/ 	.byte	0x3f
	.zero		1


	//   ....[27]....
        /*a324*/ 	.word	0x00051850
        /*a328*/ 	.word	0x00000007
        /*a32c*/ 	.word	0x00000000
        /*a330*/ 	.short	0x010a
        /*a332*/ 	.byte	0x3f
	.zero		1


	//----- nvinfo : EIATTR_NUM_MBARRIERS
	.align		4
.L_37:
        /*a334*/ 	.byte	0x03, 0x38
        /*a336*/ 	.short	0x000a


	//----- nvinfo : EIATTR_EXIT_INSTR_OFFSETS
	.align		4
        /*a338*/ 	.byte	0x04, 0x1c
        /*a33a*/ 	.short	(.L_39 - .L_38)


	//   ....[0]....
.L_38:
        /*a33c*/ 	.word	0x00000ac0


	//   ....[1]....
        /*a340*/ 	.word	0x00001350


	//   ....[2]....
        /*a344*/ 	.word	0x0004fe70


	//   ....[3]....
        /*a348*/ 	.word	0x00050490


	//   ....[4]....
        /*a34c*/ 	.word	0x000515a0


	//----- nvinfo : EIATTR_MAX_THREADS
	.align		4
.L_39:
        /*a350*/ 	.byte	0x04, 0x05
        /*a352*/ 	.short	(.L_41 - .L_40)
.L_40:
        /*a354*/ 	.word	0x00000180
        /*a358*/ 	.word	0x00000001
        /*a35c*/ 	.word	0x00000001


	//----- nvinfo : EIATTR_CRS_STACK_SIZE
	.align		4
.L_41:
        /*a360*/ 	.byte	0x04, 0x1e
        /*a362*/ 	.short	(.L_43 - .L_42)
.L_42:
        /*a364*/ 	.word	0x00000000


	//----- nvinfo : EIATTR_CBANK_PARAM_SIZE
	.align		4
.L_43:
        /*a368*/ 	.byte	0x03, 0x19
        /*a36a*/ 	.short	0x0470


	//----- nvinfo : EIATTR_PARAM_CBANK
	.align		4
        /*a36c*/ 	.byte	0x04, 0x0a
        /*a36e*/ 	.short	(.L_45 - .L_44)
	.align		4
.L_44:
        /*a370*/ 	.word	index@(.nv.constant0._ZN7cutlass13device_kernelINS_4gemm6kernel13GemmUniversalIN4cute5tupleIJiiiiEEENS1_10collective13CollectiveMmaINS1_34MainloopSm90TmaGmmaWarpSpecializedILi4ENS5_IJNS4_1CILi2EEENSA_ILi1EEESC_EEENS1_35KernelTmaWarpSpecializedCooperativeEEENS5_IJNSA_ILi512EEENSA_ILi384EEENSA_ILi32EEEEEENS_6half_tENS5_IJlSC_lEEESK_SL_NS4_8TiledMMAINS4_8MMA_AtomIJNS4_4SM904GMMA26MMA_64x192x16_F32F16F16_SSILNSP_5MajorE0ELSR_0ELNSP_7ScaleInE1ELSS_1EEEEEENS4_6LayoutISD_NS5_IJSC_NSA_ILi0EEESW_EEEEENS5_IJNS4_10UnderscoreESZ_SZ_EEEEENS4_13SM90_TMA_LOADENS4_14ComposedLayoutINS4_7SwizzleILi2ELi4ELi3EEENS4_18smem_ptr_flag_bitsILi16EEENSV_INS5_IJNSA_ILi8EEESI_EEENS5_IJSI_SC_EEEEEEEvNS4_8identityENS4_23SM90_TMA_LOAD_MULTICASTES1C_vS1D_EENS_8epilogue10collective6detail29Sm90TmaWarpSpecializedAdapterINS1H_15DefaultEpilogueISK_SL_SL_NS1G_6thread17LinearCombinationISK_Li1EffLNS1L_9ScaleType4KindE0ELNS_15FloatRoundStyleE2ESK_EENS1_15EpilogueDefaultEEEEEvvEEEEvNT_6ParamsE)
        /*a374*/ 	.short	0x0210
        /*a376*/ 	.short	0x0470


	//----- nvinfo : EIATTR_SW_WAR
	.align		4
.L_45:
        /*a378*/ 	.byte	0x04, 0x36
        /*a37a*/ 	.short	(.L_47 - .L_46)
.L_46:
        /*a37c*/ 	.word	0x00000008
.L_47:


//--------------------- .nv.callgraph             --------------------------
	.section	.nv.callgraph,"",@"SHT_CUDA_CALLGRAPH"
	.align	4
	.sectionentsize	8
	.align		4
        /*0000*/ 	.word	0x00000000
	.align		4
        /*0004*/ 	.word	0xffffffff
	.align		4
        /*0008*/ 	.word	index@(_ZN7cutlass13device_kernelINS_4gemm6kernel13GemmUniversalIN4cute5tupleIJiiiiEEENS1_10collective13CollectiveMmaINS1_34MainloopSm90TmaGmmaWarpSpecializedILi4ENS5_IJNS4_1CILi2EEENSA_ILi1EEESC_EEENS1_35KernelTmaWarpSpecializedCooperativeEEENS5_IJNSA_ILi512EEENSA_ILi384EEENSA_ILi32EEEEEENS_6half_tENS5_IJlSC_lEEESK_SL_NS4_8TiledMMAINS4_8MMA_AtomIJNS4_4SM904GMMA26MMA_64x192x16_F32F16F16_SSILNSP_5MajorE0ELSR_0ELNSP_7ScaleInE1ELSS_1EEEEEENS4_6LayoutISD_NS5_IJSC_NSA_ILi0EEESW_EEEEENS5_IJNS4_10UnderscoreESZ_SZ_EEEEENS4_13SM90_TMA_LOADENS4_14ComposedLayoutINS4_7SwizzleILi2ELi4ELi3EEENS4_18smem_ptr_flag_bitsILi16EEENSV_INS5_IJNSA_ILi8EEESI_EEENS5_IJSI_SC_EEEEEEEvNS4_8identityENS4_23SM90_TMA_LOAD_MULTICASTES1C_vS1D_EENS_8epilogue10collective6detail29Sm90TmaWarpSpecializedAdapterINS1H_15DefaultEpilogueISK_SL_SL_NS1G_6thread17LinearCombinationISK_Li1EffLNS1L_9ScaleType4KindE0ELNS_15FloatRoundStyleE2ESK_EENS1_15EpilogueDefaultEEEEEvvEEEEvNT_6ParamsE)
	.align		4
        /*000c*/ 	.word	index@(__assertfail)
	.align		4
        /*0010*/ 	.word	0x00000000
	.align		4
        /*0014*/ 	.word	0xfffffffe
	.align		4
        /*0018*/ 	.word	0x00000000
	.align		4
        /*001c*/ 	.word	0xfffffffd
	.align		4
        /*0020*/ 	.word	0x00000000
	.align		4
        /*0024*/ 	.word	0xfffffffc


//--------------------- .nv.constant4             --------------------------
	.section	.nv.constant4,"a",@progbits
	.align	8
	.align		8
.nv.constant4:
        /*0000*/ 	.dword	__assertfail
	.align		8
        /*0008*/ 	.dword	__unnamed_1
	.align		8
        /*0010*/ 	.dword	_ZN40_INTERNAL_5b477e32_4_k_cu_dfddd7ff_172614cuda3std3__45__cpo5beginE
	.align		8
        /*0018*/ 	.dword	_ZN40_INTERNAL_5b477e32_4_k_cu_dfddd7ff_172614cuda3std3__45__cpo3endE
	.align		8
        /*0020*/ 	.dword	_ZN40_INTERNAL_5b477e32_4_k_cu_dfddd7ff_172614cuda3std3__45__cpo6cbeginE
	.align		8
        /*0028*/ 	.dword	_ZN40_INTERNAL_5b477e32_4_k_cu_dfddd7ff_172614cuda3std3__45__cpo4cendE
	.align		8
        /*0030*/ 	.dword	_ZN40_INTERNAL_5b477e32_4_k_cu_dfddd7ff_172614cuda3std3__442_GLOBAL__N__5b477e32_4_k_cu_dfddd7ff_172616ignoreE
	.align		8
        /*0038*/ 	.dword	_ZN40_INTERNAL_5b477e32_4_k_cu_dfddd7ff_172614cuda3std3__419piecewise_constructE
	.align		8
        /*0040*/ 	.dword	_ZN40_INTERNAL_5b477e32_4_k_cu_dfddd7ff_172614cuda3std3__48in_placeE
	.align		8
        /*0048*/ 	.dword	_ZN40_INTERNAL_5b477e32_4_k_cu_dfddd7ff_172614cuda3std6ranges3__45__cpo4swapE
	.align		8
        /*0050*/ 	.dword	_ZN40_INTERNAL_5b477e32_4_k_cu_dfddd7ff_172614cuda3std6ranges3__45__cpo9iter_moveE
	.align		8
        /*0058*/ 	.dword	_ZN40_INTERNAL_5b477e32_4_k_cu_dfddd7ff_172614cute7productE
	.align		8
        /*0060*/ 	.dword	_ZN40_INTERNAL_5b477e32_4_k_cu_dfddd7ff_172614cute1_E
	.align		8
        /*0068*/ 	.dword	$str$22
	.align		8
        /*0070*/ 	.dword	$str$23


//--------------------- .text._ZN7cutlass13device_kernelINS_4gemm6kernel13GemmUniversalIN4cute5tupleIJiiiiEEENS1_10collective13CollectiveMmaINS1_34MainloopSm90TmaGmmaWarpSpecializedILi4ENS5_IJNS4_1CILi2EEENSA_ILi1EEESC_EEENS1_35KernelTmaWarpSpecializedCooperativeEEENS5_IJNSA_ILi512EEENSA_ILi384EEENSA_ILi32EEEEEENS_6half_tENS5_IJlSC_lEEESK_SL_NS4_8TiledMMAINS4_8MMA_AtomIJNS4_4SM904GMMA26MMA_64x192x16_F32F16F16_SSILNSP_5MajorE0ELSR_0ELNSP_7ScaleInE1ELSS_1EEEEEENS4_6LayoutISD_NS5_IJSC_NSA_ILi0EEESW_EEEEENS5_IJNS4_10UnderscoreESZ_SZ_EEEEENS4_13SM90_TMA_LOADENS4_14ComposedLayoutINS4_7SwizzleILi2ELi4ELi3EEENS4_18smem_ptr_flag_bitsILi16EEENSV_INS5_IJNSA_ILi8EEESI_EEENS5_IJSI_SC_EEEEEEEvNS4_8identityENS4_23SM90_TMA_LOAD_MULTICASTES1C_vS1D_EENS_8epilogue10collective6detail29Sm90TmaWarpSpecializedAdapterINS1H_15DefaultEpilogueISK_SL_SL_NS1G_6thread17LinearCombinationISK_Li1EffLNS1L_9ScaleType4KindE0ELNS_15FloatRoundStyleE2ESK_EENS1_15EpilogueDefaultEEEEEvvEEEEvNT_6ParamsE --------------------------
	.section	.text._ZN7cutlass13device_kernelINS_4gemm6kernel13GemmUniversalIN4cute5tupleIJiiiiEEENS1_10collective13CollectiveMmaINS1_34MainloopSm90TmaGmmaWarpSpecializedILi4ENS5_IJNS4_1CILi2EEENSA_ILi1EEESC_EEENS1_35KernelTmaWarpSpecializedCooperativeEEENS5_IJNSA_ILi512EEENSA_ILi384EEENSA_ILi32EEEEEENS_6half_tENS5_IJlSC_lEEESK_SL_NS4_8TiledMMAINS4_8MMA_AtomIJNS4_4SM904GMMA26MMA_64x192x16_F32F16F16_SSILNSP_5MajorE0ELSR_0ELNSP_7ScaleInE1ELSS_1EEEEEENS4_6LayoutISD_NS5_IJSC_NSA_ILi0EEESW_EEEEENS5_IJNS4_10UnderscoreESZ_SZ_EEEEENS4_13SM90_TMA_LOADENS4_14ComposedLayoutINS4_7SwizzleILi2ELi4ELi3EEENS4_18smem_ptr_flag_bitsILi16EEENSV_INS5_IJNSA_ILi8EEESI_EEENS5_IJSI_SC_EEEEEEEvNS4_8identityENS4_23SM90_TMA_LOAD_MULTICASTES1C_vS1D_EENS_8epilogue10collective6detail29Sm90TmaWarpSpecializedAdapterINS1H_15DefaultEpilogueISK_SL_SL_NS1G_6thread17LinearCombinationISK_Li1EffLNS1L_9ScaleType4KindE0ELNS_15FloatRoundStyleE2ESK_EENS1_15EpilogueDefaultEEEEEvvEEEEvNT_6ParamsE,"ax",@progbits
	.align	128
.text._ZN7cutlass13device_kernelINS_4gemm6kernel13GemmUniversalIN4cute5tupleIJiiiiEEENS1_10collective13CollectiveMmaINS1_34MainloopSm90TmaGmmaWarpSpecializedILi4ENS5_IJNS4_1CILi2EEENSA_ILi1EEESC_EEENS1_35KernelTmaWarpSpecializedCooperativeEEENS5_IJNSA_ILi512EEENSA_ILi384EEENSA_ILi32EEEEEENS_6half_tENS5_IJlSC_lEEESK_SL_NS4_8TiledMMAINS4_8MMA_AtomIJNS4_4SM904GMMA26MMA_64x192x16_F32F16F16_SSILNSP_5MajorE0ELSR_0ELNSP_7ScaleInE1ELSS_1EEEEEENS4_6LayoutISD_NS5_IJSC_NSA_ILi0EEESW_EEEEENS5_IJNS4_10UnderscoreESZ_SZ_EEEEENS4_13SM90_TMA_LOADENS4_14ComposedLayoutINS4_7SwizzleILi2ELi4ELi3EEENS4_18smem_ptr_flag_bitsILi16EEENSV_INS5_IJNSA_ILi8EEESI_EEENS5_IJSI_SC_EEEEEEEvNS4_8identityENS4_23SM90_TMA_LOAD_MULTICASTES1C_vS1D_EENS_8epilogue10collective6detail29Sm90TmaWarpSpecializedAdapterINS1H_15DefaultEpilogueISK_SL_SL_NS1G_6thread17LinearCombinationISK_Li1EffLNS1L_9ScaleType4KindE0ELNS_15FloatRoundStyleE2ESK_EENS1_15EpilogueDefaultEEEEEvvEEEEvNT_6ParamsE:
        .type           _ZN7cutlass13device_kernelINS_4gemm6kernel13GemmUniversalIN4cute5tupleIJiiiiEEENS1_10collective13CollectiveMmaINS1_34MainloopSm90TmaGmmaWarpSpecializedILi4ENS5_IJNS4_1CILi2EEENSA_ILi1EEESC_EEENS1_35KernelTmaWarpSpecializedCooperativeEEENS5_IJNSA_ILi512EEENSA_ILi384EEENSA_ILi32EEEEEENS_6half_tENS5_IJlSC_lEEESK_SL_NS4_8TiledMMAINS4_8MMA_AtomIJNS4_4SM904GMMA26MMA_64x192x16_F32F16F16_SSILNSP_5MajorE0ELSR_0ELNSP_7ScaleInE1ELSS_1EEEEEENS4_6LayoutISD_NS5_IJSC_NSA_ILi0EEESW_EEEEENS5_IJNS4_10UnderscoreESZ_SZ_EEEEENS4_13SM90_TMA_LOADENS4_14ComposedLayoutINS4_7SwizzleILi2ELi4ELi3EEENS4_18smem_ptr_flag_bitsILi16EEENSV_INS5_IJNSA_ILi8EEESI_EEENS5_IJSI_SC_EEEEEEEvNS4_8identityENS4_23SM90_TMA_LOAD_MULTICASTES1C_vS1D_EENS_8epilogue10collective6detail29Sm90TmaWarpSpecializedAdapterINS1H_15DefaultEpilogueISK_SL_SL_NS1G_6thread17LinearCombinationISK_Li1EffLNS1L_9ScaleType4KindE0ELNS_15FloatRoundStyleE2ESK_EENS1_15EpilogueDefaultEEEEEvvEEEEvNT_6ParamsE,@function
        .size           _ZN7cutlass13device_kernelINS_4gemm6kernel13GemmUniversalIN4cute5tupleIJiiiiEEENS1_10collective13CollectiveMmaINS1_34MainloopSm90TmaGmmaWarpSpecializedILi4ENS5_IJNS4_1CILi2EEENSA_ILi1EEESC_EEENS1_35KernelTmaWarpSpecializedCooperativeEEENS5_IJNSA_ILi512EEENSA_ILi384EEENSA_ILi32EEEEEENS_6half_tENS5_IJlSC_lEEESK_SL_NS4_8TiledMMAINS4_8MMA_AtomIJNS4_4SM904GMMA26MMA_64x192x16_F32F16F16_SSILNSP_5MajorE0ELSR_0ELNSP_7ScaleInE1ELSS_1EEEEEENS4_6LayoutISD_NS5_IJSC_NSA_ILi0EEESW_EEEEENS5_IJNS4_10UnderscoreESZ_SZ_EEEEENS4_13SM90_TMA_LOADENS4_14ComposedLayoutINS4_7SwizzleILi2ELi4ELi3EEENS4_18smem_ptr_flag_bitsILi16EEENSV_INS5_IJNSA_ILi8EEESI_EEENS5_IJSI_SC_EEEEEEEvNS4_8identityENS4_23SM90_TMA_LOAD_MULTICASTES1C_vS1D_EENS_8epilogue10collective6detail29Sm90TmaWarpSpecializedAdapterINS1H_15DefaultEpilogueISK_SL_SL_NS1G_6thread17LinearCombinationISK_Li1EffLNS1L_9ScaleType4KindE0ELNS_15FloatRoundStyleE2ESK_EENS1_15EpilogueDefaultEEEEEvvEEEEvNT_6ParamsE,(.L_x_1599 - _ZN7cutlass13device_kernelINS_4gemm6kernel13GemmUniversalIN4cute5tupleIJiiiiEEENS1_10collective13CollectiveMmaINS1_34MainloopSm90TmaGmmaWarpSpecializedILi4ENS5_IJNS4_1CILi2EEENSA_ILi1EEESC_EEENS1_35KernelTmaWarpSpecializedCooperativeEEENS5_IJNSA_ILi512EEENSA_ILi384EEENSA_ILi32EEEEEENS_6half_tENS5_IJlSC_lEEESK_SL_NS4_8TiledMMAINS4_8MMA_AtomIJNS4_4SM904GMMA26MMA_64x192x16_F32F16F16_SSILNSP_5MajorE0ELSR_0ELNSP_7ScaleInE1ELSS_1EEEEEENS4_6LayoutISD_NS5_IJSC_NSA_ILi0EEESW_EEEEENS5_IJNS4_10UnderscoreESZ_SZ_EEEEENS4_13SM90_TMA_LOADENS4_14ComposedLayoutINS4_7SwizzleILi2ELi4ELi3EEENS4_18smem_ptr_flag_bitsILi16EEENSV_INS5_IJNSA_ILi8EEESI_EEENS5_IJSI_SC_EEEEEEEvNS4_8identityENS4_23SM90_TMA_LOAD_MULTICASTES1C_vS1D_EENS_8epilogue10collective6detail29Sm90TmaWarpSpecializedAdapterINS1H_15DefaultEpilogueISK_SL_SL_NS1G_6thread17LinearCombinationISK_Li1EffLNS1L_9ScaleType4KindE0ELNS_15FloatRoundStyleE2ESK_EENS1_15EpilogueDefaultEEEEEvvEEEEvNT_6ParamsE)
        .other          _ZN7cutlass13device_kernelINS_4gemm6kernel13GemmUniversalIN4cute5tupleIJiiiiEEENS1_10collective13CollectiveMmaINS1_34MainloopSm90TmaGmmaWarpSpecializedILi4ENS5_IJNS4_1CILi2EEENSA_ILi1EEESC_EEENS1_35KernelTmaWarpSpecializedCooperativeEEENS5_IJNSA_ILi512EEENSA_ILi384EEENSA_ILi32EEEEEENS_6half_tENS5_IJlSC_lEEESK_SL_NS4_8TiledMMAINS4_8MMA_AtomIJNS4_4SM904GMMA26MMA_64x192x16_F32F16F16_SSILNSP_5MajorE0ELSR_0ELNSP_7ScaleInE1ELSS_1EEEEEENS4_6LayoutISD_NS5_IJSC_NSA_ILi0EEESW_EEEEENS5_IJNS4_10UnderscoreESZ_SZ_EEEEENS4_13SM90_TMA_LOADENS4_14ComposedLayoutINS4_7SwizzleILi2ELi4ELi3EEENS4_18smem_ptr_flag_bitsILi16EEENSV_INS5_IJNSA_ILi8EEESI_EEENS5_IJSI_SC_EEEEEEEvNS4_8identityENS4_23SM90_TMA_LOAD_MULTICASTES1C_vS1D_EENS_8epilogue10collective6detail29Sm90TmaWarpSpecializedAdapterINS1H_15DefaultEpilogueISK_SL_SL_NS1G_6thread17LinearCombinationISK_Li1EffLNS1L_9ScaleType4KindE0ELNS_15FloatRoundStyleE2ESK_EENS1_15EpilogueDefaultEEEEEvvEEEEvNT_6ParamsE,@"STO_CUDA_ENTRY STV_DEFAULT"
_ZN7cutlass13device_kernelINS_4gemm6kernel13GemmUniversalIN4cute5tupleIJiiiiEEENS1_10collective13CollectiveMmaINS1_34MainloopSm90TmaGmmaWarpSpecializedILi4ENS5_IJNS4_1CILi2EEENSA_ILi1EEESC_EEENS1_35KernelTmaWarpSpecializedCooperativeEEENS5_IJNSA_ILi512EEENSA_ILi384EEENSA_ILi32EEEEEENS_6half_tENS5_IJlSC_lEEESK_SL_NS4_8TiledMMAINS4_8MMA_AtomIJNS4_4SM904GMMA26MMA_64x192x16_F32F16F16_SSILNSP_5MajorE0ELSR_0ELNSP_7ScaleInE1ELSS_1EEEEEENS4_6LayoutISD_NS5_IJSC_NSA_ILi0EEESW_EEEEENS5_IJNS4_10UnderscoreESZ_SZ_EEEEENS4_13SM90_TMA_LOADENS4_14ComposedLayoutINS4_7SwizzleILi2ELi4ELi3EEENS4_18smem_ptr_flag_bitsILi16EEENSV_INS5_IJNSA_ILi8EEESI_EEENS5_IJSI_SC_EEEEEEEvNS4_8identityENS4_23SM90_TMA_LOAD_MULTICASTES1C_vS1D_EENS_8epilogue10collective6detail29Sm90TmaWarpSpecializedAdapterINS1H_15DefaultEpilogueISK_SL_SL_NS1G_6thread17LinearCombinationISK_Li1EffLNS1L_9ScaleType4KindE0ELNS_15FloatRoundStyleE2ESK_EENS1_15EpilogueDefaultEEEEEvvEEEEvNT_6ParamsE:
[----:B------:R-:W0:Y:S02]  /*0000*/  LDC R1, c[0x0][0x28] ;  /* 0x00000a00ff017b82 */ /* 0x000e240000000800 */
[----:B0-----:R-:W-:Y:S01]  /*0010*/  VIADD R1, R1, 0xffffe540 ;  /* 0xffffe54001017836 */ /* 0x001fe20000000000 */
[----:B------:R-:W0:Y:S01]  /*0020*/  S2R R4, SR_TID.X ;  /* 0x0000000000047919 */ /* 0x000e220000002100 */
[----:B------:R-:W-:Y:S01]  /*0030*/  ELECT P0, URZ, PT ;  /* 0x00000000003f782f */ /* 0x000fe20003800000 */
[----:B------:R-:W-:Y:S01]  /*0040*/  BSSY B0, `(.L_x_0) ;  /* 0x0000015000007945 */ /* 0x000fe20003800000 */
[--C-:B0-----:R-:W-:Y:S02]  /*0050*/  SHF.R.U32.HI R0, RZ, 0x5, R4.reuse ;  /* 0x00000005ff007819 */ /* 0x101fe40000011604 */
[----:B------:R-:W-:-:S03]  /*0060*/  SHF.R.U32.HI R2, RZ, 0x7, R4 ;  /* 0x00000007ff027819 */ /* 0x000fc60000011604 */
[----:B------:R-:W0:Y:S04]  /*0070*/  SHFL.IDX PT, R3, R0, RZ, 0x1f ;  /* 0x00001fff00037589 */ /* 0x000e2800000e0000 */
[----:B------:R-:W1:Y:S01]  /*0080*/  SHFL.IDX PT, R2, R2, RZ, 0x1f ;  /* 0x00001fff02027589 */ /* 0x000e6200000e0000 */
[----:B0-----:R-:W-:Y:S02]  /*0090*/  R2UR UR9, R3 ;  /* 0x00000000030972ca */ /* 0x001fe400000e0000 */
[----:B-1----:R-:W-:-:S11]  /*00a0*/  R2UR UR5, R2 ;  /* 0x00000000020572ca */ /* 0x002fd600000e0000 */
[----:B------:R-:W-:Y:S02]  /*00b0*/  USHF.R.S32.HI UR4, URZ, 0x1f, UR9 ;  /* 0x0000001f3f047899 */ /* 0x000fe40008011409 */
[----:B------:R-:W-:Y:S02]  /*00c0*/  ISETP.NE.OR P0, PT, RZ, UR9, !P0 ;  /* 0x00000009ff007c0c */ /* 0x000fe4000c705670 */
[----:B------:R-:W-:-:S04]  /*00d0*/  ULEA.HI UR4, UR4, UR9, URZ, 0x2 ;  /* 0x0000000904047291 */ /* 0x000fc8000f8f103f */
[----:B------:R-:W-:-:S04]  /*00e0*/  ULOP3.LUT UR4, UR4, 0xfffffffc, URZ, 0xc0, !UPT ;  /* 0xfffffffc04047892 */ /* 0x000fc8000f8ec03f */
[----:B------:R-:W-:-:S03]  /*00f0*/  UIADD3 UR9, UR9, -UR4, URZ ;  /* 0x8000000409097290 */ /* 0x000fc6000fffe03f */
[----:B------:R-:W-:Y:S09]  /*0100*/  @P0 BRA `(.L_x_1) ;  /* 0x0000000000200947 */ /* 0x000ff20003800000 */
[----:B------:R-:W-:Y:S02]  /*0110*/  ULDC.64 UR6, c[0x0][0x198] ;  /* 0x0000660000067ab9 */ /* 0x000fe40000000a00 */
[----:B------:R-:W-:Y:S02]  /*0120*/  UIADD3 UR10, UP0, UR6, 0xf0, URZ ;  /* 0x000000f0060a7890 */ /* 0x000fe4000ff1e03f */
[----:B------:R-:W-:Y:S02]  /*0130*/  UIADD3 UR6, UP1, UR6, 0x1f0, URZ ;  /* 0x000001f006067890 */ /* 0x000fe4000ff3e03f */
[----:B------:R-:W-:Y:S02]  /*0140*/  UIADD3.X UR11, URZ, UR7, URZ, UP0, !UPT ;  /* 0x000000073f0b7290 */ /* 0x000fe400087fe43f */
[----:B------:R-:W-:-:S07]  /*0150*/  UIADD3.X UR7, URZ, UR7, URZ, UP1, !UPT ;  /* 0x000000073f077290 */ /* 0x000fce0008ffe43f */
[----:B------:R0:W-:Y:S02]  /*0160*/  UTMACCTL.PF [UR10] ;  /* 0x000000000a0079b9 */ /* 0x0001e40008040000 */
[----:B------:R0:W-:Y:S02]  /*0170*/  UTMACCTL.PF [UR6] ;  /* 0x00000000060079b9 */ /* 0x0001e40008040000 */
[----:B0-----:R-:W-:Y:S01]  /*0180*/  NOP ;  /* 0x0000000000007918 */ /* 0x001fe20000000000 */
.L_x_1:
[----:B------:R-:W-:Y:S05]  /*0190*/  BSYNC B0 ;  /* 0x0000000000007941 */ /* 0x000fea0003800000 */
.L_x_0:
[----:B------:R-:W0:Y:S01]  /*01a0*/  SHFL.IDX PT, R2, R0, RZ, 0x1f ;  /* 0x00001fff00027589 */ /* 0x000e2200000e0000 */
[----:B------:R-:W-:Y:S01]  /*01b0*/  UISETP.NE.AND UP0, UPT, UR9, 0x3, UPT ;  /* 0x000000030900788c */ /* 0x000fe2000bf05270 */
[----:B------:R-:W-:Y:S01]  /*01c0*/  ISETP.NE.AND P1, PT, RZ, UR5, PT ;  /* 0x00000005ff007c0c */ /* 0x000fe2000bf25270 */
[----:B------:R-:W-:Y:S02]  /*01d0*/  UIADD3 UR16, UR5, -0x1, URZ ;  /* 0xffffffff05107890 */ /* 0x000fe4000fffe03f */
[----:B------:R-:W-:Y:S02]  /*01e0*/  UISETP.EQ.OR UP0, UPT, UR9, URZ, !UP0 ;  /* 0x0000003f0900728c */ /* 0x000fe4000c702670 */
[----:B------:R-:W-:Y:S02]  /*01f0*/  UISETP.GE.U32.AND UP1, UPT, UR16, 0x2, UPT ;  /* 0x000000021000788c */ /* 0x000fe4000bf26070 */
[----:B------:R-:W-:-:S04]  /*0200*/  UISETP.EQ.AND UP0, UPT, UR5, URZ, UP0 ;  /* 0x0000003f0500728c */ /* 0x000fc80008702270 */
[----:B------:R-:W-:-:S04]  /*0210*/  USEL UR38, URZ, 0x1, !UP0 ;  /* 0x000000013f267887 */ /* 0x000fc8000c000000 */
[----:B------:R-:W-:Y:S01]  /*0220*/  USEL UR38, UR38, 0x2, UP1 ;  /* 0x0000000226267887 */ /* 0x000fe20008800000 */
[----:B0-----:R-:W-:-:S13]  /*0230*/  ISETP.NE.AND P0, PT, R2, RZ, PT ;  /* 0x000000ff0200720c */ /* 0x001fda0003f05270 */
[----:B------:R-:W-:Y:S05]  /*0240*/  @P0 BRA `(.L_x_2) ;  /* 0x0000000000580947 */ /* 0x000fea0003800000 */
[----:B------:R-:W0:Y:S01]  /*0250*/  S2UR UR8, SR_CgaCtaId ;  /* 0x00000000000879c3 */ /* 0x000e220000008800 */
[----:B------:R-:W-:Y:S01]  /*0260*/  UMOV UR4, 0x400 ;  /* 0x0000040000047882 */ /* 0x000fe20000000000 */
[----:B------:R-:W-:Y:S01]  /*0270*/  UMOV UR5, 0x1 ;  /* 0x0000000100057882 */ /* 0x000fe20000000000 */
[----:B------:R-:W-:Y:S01]  /*0280*/  UMOV UR6, 0x4 ;  /* 0x0000000400067882 */ /* 0x000fe20000000000 */
[----:B------:R-:W-:Y:S01]  /*0290*/  ELECT P0, URZ, PT ;  /* 0x00000000003f782f */ /* 0x000fe20003800000 */
[----:B------:R-:W-:-:S04]  /*02a0*/  UIADD3 UR6, -UR6, 0x100000, URZ ;  /* 0x0010000006067890 */ /* 0x000fc8000fffe13f */
[----:B------:R-:W-:Y:S02]  /*02b0*/  USHF.L.U32 UR7, UR6, 0xb, URZ ;  /* 0x0000000b06077899 */ /* 0x000fe4000800063f */
[----:B------:R-:W-:Y:S02]  /*02c0*/  USHF.L.U32 UR6, UR6, 0x1, URZ ;  /* 0x0000000106067899 */ /* 0x000fe4000800063f */
[----:B0-----:R-:W-:Y:S02]  /*02d0*/  ULEA UR8, UR8, UR4, 0x18 ;  /* 0x0000000408087291 */ /* 0x001fe4000f8ec03f */
[----:B------:R-:W-:-:S04]  /*02e0*/  UIADD3 UR4, -UR5, 0x100000, URZ ;  /* 0x0010000005047890 */ /* 0x000fc8000fffe13f */
[----:B------:R-:W-:Y:S02]  /*02f0*/  USHF.L.U32 UR5, UR4, 0xb, URZ ;  /* 0x0000000b04057899 */ /* 0x000fe4000800063f */
[----:B------:R-:W-:Y:S01]  /*0300*/  USHF.L.U32 UR4, UR4, 0x1, URZ ;  /* 0x0000000104047899 */ /* 0x000fe2000800063f */
[----:B------:R-:W0:Y:S11]  /*0310*/  FENCE.VIEW.ASYNC.S ;  /* 0x00000000000073c6 */ /* 0x000e360000000000 */
[----:B0-----:R0:W1:Y:S01]  /*0320*/  SYNCS.EXCH.64 URZ, [UR8], UR4 ;  /* 0x00000004083f75b2 */ /* 0x0010620008000100 */
[----:B------:R0:W2:Y:S01]  /*0330*/  SYNCS.EXCH.64 URZ, [UR8+0x20], UR6 ;  /* 0x00002006083f75b2 */ /* 0x0000a20008000100 */
[----:B------:R0:W3:Y:S01]  /*0340*/  SYNCS.EXCH.64 URZ, [UR8+0x8], UR4 ;  /* 0x00000804083f75b2 */ /* 0x0000e20008000100 */
[----:B------:R0:W4:Y:S01]  /*0350*/  SYNCS.EXCH.64 URZ, [UR8+0x28], UR6 ;  /* 0x00002806083f75b2 */ /* 0x0001220008000100 */
[----:B------:R0:W0:Y:S01]  /*0360*/  SYNCS.EXCH.64 URZ, [UR8+0x10], UR4 ;  /* 0x00001004083f75b2 */ /* 0x0000220008000100 */
[----:B------:R0:W0:Y:S01]  /*0370*/  SYNCS.EXCH.64 URZ, [UR8+0x30], UR6 ;  /* 0x00003006083f75b2 */ /* 0x0000220008000100 */
[----:B------:R0:W0:Y:S01]  /*0380*/  SYNCS.EXCH.64 URZ, [UR8+0x18], UR4 ;  /* 0x00001804083f75b2 */ /* 0x0000220008000100 */
[----:B------:R0:W0:Y:S01]  /*0390*/  SYNCS.EXCH.64 URZ, [UR8+0x38], UR6 ;  /* 0x00003806083f75b2 */ /* 0x0000220008000100 */
[----:B------:R-:W-:Y:S01]  /*03a0*/  NOP ;  /* 0x0000000000007918 */ /* 0x000fe20000000000 */
.L_x_2:
[----:B------:R-:W5:Y:S01]  /*03b0*/  S2UR UR13, SR_CTAID.X ;  /* 0x00000000000d79c3 */ /* 0x000f620000002500 */
[----:B------:R-:W-:Y:S01]  /*03c0*/  SHF.R.S32.HI R3, RZ, 0x1f, R4 ;  /* 0x0000001fff037819 */ /* 0x000fe20000011404 */
[----:B------:R5:W1:Y:S01]  /*03d0*/  SHFL.IDX PT, R6, R0, RZ, 0x1f ;  /* 0x00001fff00067589 */ /* 0x000a6200000e0000 */
[----:B0-----:R-:W-:Y:S01]  /*03e0*/  ULDC UR4, c[0x0][0x150] ;  /* 0x0000540000047ab9 */ /* 0x001fe20000000800 */
[----:B------:R-:W-:Y:S02]  /*03f0*/  ELECT P0, URZ, PT ;  /* 0x00000000003f782f */ /* 0x000fe40003800000 */
[----:B------:R-:W-:Y:S01]  /*0400*/  LEA.HI R3, R3, R4, RZ, 0x7 ;  /* 0x0000000403037211 */ /* 0x000fe200078f38ff */
[----:B------:R-:W-:Y:S01]  /*0410*/  ULDC UR5, c[0x0][0x154] ;  /* 0x0000550000057ab9 */ /* 0x000fe20000000800 */
[----:B------:R-:W-:Y:S01]  /*0420*/  SHF.R.S32.HI R7, RZ, 0x1f, R2 ;  /* 0x0000001fff077819 */ /* 0x000fe20000011402 */
[----:B------:R-:W0:Y:S01]  /*0430*/  S2UR UR10, SR_CTAID.Y ;  /* 0x00000000000a79c3 */ /* 0x000e220000002600 */
[----:B------:R-:W-:Y:S01]  /*0440*/  LOP3.LUT R3, R3, 0xffffff80, RZ, 0xc0, !PT ;  /* 0xffffff8003037812 */ /* 0x000fe200078ec0ff */
[----:B------:R-:W-:Y:S01]  /*0450*/  ULDC UR8, c[0x0][0x144] ;  /* 0x0000510000087ab9 */ /* 0x000fe20000000800 */
[----:B------:R-:W-:Y:S01]  /*0460*/  LEA.HI R7, R7, R2, RZ, 0x2 ;  /* 0x0000000207077211 */ /* 0x000fe200078f10ff */
[----:B------:R-:W-:Y:S01]  /*0470*/  NOP ;  /* 0x0000000000007918 */ /* 0x000fe20000000000 */
[----:B------:R-:W-:Y:S01]  /*0480*/  NOP ;  /* 0x0000000000007918 */ /* 0x000fe20000000000 */
[----:B------:R-:W-:Y:S01]  /*0490*/  IMAD.IADD R3, R4, 0x1, -R3 ;  /* 0x0000000104037824 */ /* 0x000fe200078e0a03 */
[----:B------:R-:W-:Y:S01]  /*04a0*/  LOP3.LUT R7, R7, 0x3ffffffc, RZ, 0xc0, !PT ;  /* 0x3ffffffc07077812 */ /* 0x000fe200078ec0ff */
[----:B------:R-:W-:-:S03]  /*04b0*/  ULDC UR11, c[0x0][0x148] ;  /* 0x00005200000b7ab9 */ /* 0x000fc60000000800 */
[----:B------:R-:W-:Y:S01]  /*04c0*/  SHF.R.S32.HI R4, RZ, 0x1f, R3 ;  /* 0x0000001fff047819 */ /* 0x000fe20000011403 */
[----:B------:R-:W-:-:S03]  /*04d0*/  IMAD.IADD R2, R2, 0x1, -R7 ;  /* 0x0000000102027824 */ /* 0x000fc600078e0a07 */
[----:B------:R-:W-:Y:S02]  /*04e0*/  LEA.HI R4, R4, R3, RZ, 0x3 ;  /* 0x0000000304047211 */ /* 0x000fe400078f18ff */
[----:B-----5:R-:W-:Y:S02]  /*04f0*/  I2FP.F32.U32 R5, UR13 ;  /* 0x0000000d00057c45 */ /* 0x020fe40008201000 */
[--C-:B------:R-:W-:Y:S02]  /*0500*/  SHF.R.S32.HI R0, RZ, 0x3, R4.reuse ;  /* 0x00000003ff007819 */ /* 0x100fe40000011404 */
[----:B-1----:R-:W-:Y:S01]  /*0510*/  ISETP.NE.OR P0, PT, R6, RZ, !P0 ;  /* 0x000000ff0600720c */ /* 0x002fe20004705670 */
[----:B------:R-:W-:Y:S01]  /*0520*/  FMUL R8, R5, UR4 ;  /* 0x0000000405087c20 */ /* 0x000fe20008400000 */
[----:B------:R-:W-:-:S04]  /*0530*/  SHF.R.S32.HI R5, RZ, 0x1f, R4 ;  /* 0x0000001fff057819 */ /* 0x000fc80000011404 */
[----:B------:R-:W-:Y:S01]  /*0540*/  LEA.HI R5, R5, R0, RZ, 0x2 ;  /* 0x0000000005057211 */ /* 0x000fe200078f10ff */
[----:B------:R-:W1:Y:S03]  /*0550*/  F2I.U32.TRUNC.NTZ R8, R8 ;  /* 0x0000000800087305 */ /* 0x000e66000020f000 */
[----:B------:R-:W-:-:S03]  /*0560*/  LOP3.LUT R5, R5, 0xfffffffc, RZ, 0xc0, !PT ;  /* 0xfffffffc05057812 */ /* 0x000fc600078ec0ff */
[----:B------:R-:W-:Y:S01]  /*0570*/  VOTEU.ALL UP0, P0 ;  /* 0x00000000003f7886 */ /* 0x000fe20000000000 */
[----:B------:R-:W-:Y:S01]  /*0580*/  VOTEU.ALL UP1, P0 ;  /* 0x00000000003f7886 */ /* 0x000fe20000020000 */
[----:B------:R-:W-:Y:S01]  /*0590*/  IMAD.IADD R5, R0, 0x1, -R5 ;  /* 0x0000000100057824 */ /* 0x000fe200078e0a05 */
[----:B0-----:R-:W-:Y:S02]  /*05a0*/  I2FP.F32.U32 R0, UR10 ;  /* 0x0000000a00007c45 */ /* 0x001fe40008201000 */
[----:B------:R-:W0:Y:S01]  /*05b0*/  @!UP0 S2UR UR7, SR_CgaCtaId ;  /* 0x00000000000789c3 */ /* 0x000e220000008800 */
[----:B------:R-:W-:Y:S01]  /*05c0*/  IMAD R2, R2, 0x4, R5 ;  /* 0x0000000402027824 */ /* 0x000fe200078e0205 */
[----:B------:R-:W-:Y:S01]  /*05d0*/  @!UP0 UMOV UR6, 0x400 ;  /* 0x0000040000068882 */ /* 0x000fe20000000000 */
[----:B------:R-:W-:Y:S01]  /*05e0*/  FMUL R4, R0, UR5 ;  /* 0x0000000500047c20 */ /* 0x000fe20008400000 */
[----:B-1----:R-:W-:Y:S02]  /*05f0*/  R2UR UR4, R8 ;  /* 0x00000000080472ca */ /* 0x002fe400000e0000 */
[----:B------:R-:W-:-:S03]  /*0600*/  LEA.HI R0, R2, R2, RZ, 0x1 ;  /* 0x0000000202007211 */ /* 0x000fc600078f08ff */
[----:B------:R-:W1:Y:S01]  /*0610*/  F2I.U32.TRUNC.NTZ R4, R4 ;  /* 0x0000000400047305 */ /* 0x000e62000020f000 */
[----:B------:R-:W-:-:S05]  /*0620*/  LOP3.LUT R5, R0, 0xfffffffe, RZ, 0xc0, !PT ;  /* 0xfffffffe00057812 */ /* 0x000fca00078ec0ff */
[----:B------:R-:W-:Y:S02]  /*0630*/  IMAD.IADD R5, R2, 0x1, -R5 ;  /* 0x0000000102057824 */ /* 0x000fe400078e0a05 */
[----:B------:R-:W-:-:S04]  /*0640*/  UIADD3 UR4, -UR4, URZ, URZ ;  /* 0x0000003f04047290 */ /* 0x000fc8000fffe13f */
[----:B------:R-:W-:Y:S01]  /*0650*/  UIMAD UR8, UR8, UR4, UR13 ;  /* 0x00000004080872a4 */ /* 0x000fe2000f8e020d */
[----:B-1----:R-:W-:Y:S02]  /*0660*/  R2UR UR12, R4 ;  /* 0x00000000040c72ca */ /* 0x002fe400000e0000 */
[----:B------:R-:W-:Y:S01]  /*0670*/  UMOV UR4, 0x20 ;  /* 0x0000002000047882 */ /* 0x000fe20000000000 */
[----:B0-----:R-:W-:Y:S02]  /*0680*/  @!UP0 ULEA UR6, UR7, UR6, 0x18 ;  /* 0x0000000607068291 */ /* 0x001fe4000f8ec03f */
[----:B------:R-:W-:Y:S01]  /*0690*/  ISETP.NE.AND P3, PT, R5, UR8, PT ;  /* 0x0000000805007c0c */ /* 0x000fe2000bf65270 */
[----:B------:R-:W-:-:S04]  /*06a0*/  @!UP0 UIADD3 UR4, -UR4, 0x100000, URZ ;  /* 0x0010000004048890 */ /* 0x000fc8000fffe13f */
[----:B------:R-:W-:Y:S02]  /*06b0*/  @!UP0 USHF.L.U32 UR5, UR4, 0xb, URZ ;  /* 0x0000000b04058899 */ /* 0x000fe4000800063f */
[----:B------:R-:W-:Y:S01]  /*06c0*/  @!UP0 USHF.L.U32 UR4, UR4, 0x1, URZ ;  /* 0x0000000104048899 */ /* 0x000fe2000800063f */
[C---:B------:R-:W-:Y:S01]  /*06d0*/  IMAD.SHL.U32 R5, R2.reuse, 0x4, RZ ;  /* 0x0000000402057824 */ /* 0x040fe200078e00ff */
[----:B------:R-:W-:Y:S01]  /*06e0*/  VOTEU.ALL UP0, P0 ;  /* 0x00000000003f7886 */ /* 0x000fe20000000000 */
[----:B------:R-:W0:Y:S01]  /*06f0*/  LDC R4, c[0x0][0x140] ;  /* 0x00005000ff047b82 */ /* 0x000e220000000800 */
[----:B------:R-:W-:Y:S02]  /*0700*/  LOP3.LUT P0, RZ, R3, 0x7, RZ, 0xc0, !PT ;  /* 0x0000000703ff7812 */ /* 0x000fe4000780c0ff */
[----:B------:R-:W-:Y:S01]  /*0710*/  LOP3.LUT R9, R2, 0xc, R5, 0x78, !PT ;  /* 0x0000000c02097812 */ /* 0x000fe200078e7805 */
[----:B------:R-:W-:-:S03]  /*0720*/  UIADD3 UR12, -UR12, URZ, URZ ;  /* 0x0000003f0c0c7290 */ /* 0x000fc6000fffe13f */
[C---:B------:R-:W-:Y:S01]  /*0730*/  ISETP.LT.U32.AND P0, PT, R9.reuse, 0x2, !P0 ;  /* 0x000000020900780c */ /* 0x040fe20004701070 */
[----:B------:R1:W-:Y:S04]  /*0740*/  STL [R1+0x904], R9 ;  /* 0x0009040901007387 */ /* 0x0003e80000100800 */
[----:B------:R-:W5:Y:S02]  /*0750*/  FENCE.VIEW.ASYNC.S ;  /* 0x00000000000073c6 */ /* 0x000f640000000000 */
[----:B-----5:R-:W0:Y:S01]  /*0760*/  @!UP0 SYNCS.EXCH.64 URZ, [UR6+0x50], UR4 ;  /* 0x00005004063f85b2 */ /* 0x020e220008000100 */
[----:B------:R-:W-:Y:S02]  /*0770*/  @P3 LEA.HI R0, R9, R9, RZ, 0x1 ;  /* 0x0000000909003211 */ /* 0x000fe400078f08ff */
[----:B------:R-:W-:-:S02]  /*0780*/  SEL R3, RZ, 0x1, !P0 ;  /* 0x00000001ff037807 */ /* 0x000fc40004000000 */
[----:B------:R-:W-:Y:S02]  /*0790*/  @P3 SHF.R.S32.HI R0, RZ, 0x1, R0 ;  /* 0x00000001ff003819 */ /* 0x000fe40000011400 */
[----:B0-----:R-:W-:Y:S01]  /*07a0*/  ISETP.EQ.U32.AND P2, PT, R4, 0x1, PT ;  /* 0x000000010400780c */ /* 0x001fe20003f42070 */
[----:B------:R0:W1:Y:S01]  /*07b0*/  @!UP1 SYNCS.EXCH.64 URZ, [UR6+0x58], UR4 ;  /* 0x00005804063f95b2 */ /* 0x0000620008000100 */
[----:B------:R-:W-:Y:S01]  /*07c0*/  NOP ;  /* 0x0000000000007918 */ /* 0x000fe20000000000 */
[----:B0-----:R-:W-:-:S06]  /*07d0*/  UIMAD UR4, UR11, UR12, UR10 ;  /* 0x0000000c0b0472a4 */ /* 0x001fcc000f8e020a */
[----:B------:R-:W-:Y:S01]  /*07e0*/  @P3 ISETP.NE.AND P4, PT, R0, UR4, PT ;  /* 0x0000000400003c0c */ /* 0x000fe2000bf85270 */
[----:B------:R-:W-:-:S03]  /*07f0*/  IMAD.MOV.U32 R0, RZ, RZ, 0x1 ;  /* 0x00000001ff007424 */ /* 0x000fc600078e00ff */
[----:B------:R-:W-:-:S04]  /*0800*/  @P3 SEL R0, RZ, 0x1, P4 ;  /* 0x00000001ff003807 */ /* 0x000fc80002000000 */
[----:B------:R-:W-:-:S05]  /*0810*/  LOP3.LUT R0, R0, R3, RZ, 0xc0, !PT ;  /* 0x0000000300007212 */ /* 0x000fca00078ec0ff */
[----:B------:R0:W-:Y:S01]  /*0820*/  STL [R1+0x900], R0 ;  /* 0x0009000001007387 */ /* 0x0001e20000100800 */
[----:B------:R-:W-:Y:S05]  /*0830*/  @!P2 BRA `(.L_x_3) ;  /* 0x000000000008a947 */ /* 0x000fea0003800000 */
[----:B-1234-:R-:W-:Y:S01]  /*0840*/  UCGABAR_ARV ;  /* 0x00000000000079c7 */ /* 0x01efe20008000000 */
[----:B------:R-:W-:Y:S05]  /*0850*/  BRA `(.L_x_4) ;  /* 0x0000000000047947 */ /* 0x000fea0003800000 */
.L_x_3:
[----:B-1234-:R-:W-:Y:S01]  /*0860*/  NOP ;  /* 0x0000000000007918 */ /* 0x01efe20000000000 */
.L_x_4:
[----:B------:R-:W-:Y:S01]  /*0870*/  ULDC UR4, c[0x0][0x65c] ;  /* 0x0001970000047ab9 */ /* 0x000fe20000000800 */
[----:B------:R-:W-:Y:S01]  /*0880*/  UMOV UR5, URZ ;  /* 0x0000003f00057c82 */ /* 0x000fe20008000000 */
[----:B------:R-:W-:-:S03]  /*0890*/  UISETP.NE.AND UP0, UPT, UR4, 0x1, UPT ;  /* 0x000000010400788c */ /* 0x000fc6000bf05270 */
[----:B------:R-:W-:Y:S01]  /*08a0*/  UMOV UR4, UR13 ;  /* 0x0000000d00047c82 */ /* 0x000fe20008000000 */
[----:B------:R-:W-:Y:S02]  /*08b0*/  UP2UR UR39, UPR, URZ, 0x1 ;  /* 0x000000013f277883 */ /* 0x000fe40008000000 */
[----:B------:R-:W-:Y:S02]  /*08c0*/  PLOP3.LUT P0, PT, PT, PT, UP0, 0x80, 0x0 ;  /* 0x000000000000781c */ /* 0x000fe40003f0f008 */
[----:B------:R-:W-:Y:S02]  /*08d0*/  PLOP3.LUT P3, PT, PT, PT, UP0, 0x80, 0x0 ;  /* 0x000000000000781c */ /* 0x000fe40003f6f008 */
[----:B------:R-:W-:Y:S01]  /*08e0*/  PLOP3.LUT P5, PT, PT, PT, UP0, 0x80, 0x0 ;  /* 0x000000000000781c */ /* 0x000fe20003faf008 */
[----:B------:R-:W-:Y:S01]  /*08f0*/  @UP0 ULDC UR14, c[0x0][0x10] ;  /* 0x00000400000e0ab9 */ /* 0x000fe20000000800 */
[----:B------:R-:W-:Y:S01]  /*0900*/  @UP0 UMOV UR6, UR10 ;  /* 0x0000000a00060c82 */ /* 0x000fe20008000000 */
[----:B------:R-:W-:Y:S01]  /*0910*/  @UP0 UMOV UR7, URZ ;  /* 0x0000003f00070c82 */ /* 0x000fe20008000000 */
[----:B------:R-:W-:Y:S01]  /*0920*/  PLOP3.LUT P4, PT, PT, PT, UP0, 0x80, 0x0 ;  /* 0x000000000000781c */ /* 0x000fe20003f8f008 */
[----:B------:R-:W-:-:S03]  /*0930*/  @UP0 UIMAD.WIDE.U32 UR14, UR13, UR14, UR6 ;  /* 0x0000000e0d0e02a5 */ /* 0x000fc6000f8e0006 */
[----:B------:R-:W-:Y:S01]  /*0940*/  @!UP0 ULDC UR7, c[0x0][0xc] ;  /* 0x0000030000078ab9 */ /* 0x000fe20000000800 */
[----:B------:R-:W-:Y:S01]  /*0950*/  @UP0 UMOV UR6, URZ ;  /* 0x0000003f00060c82 */ /* 0x000fe20008000000 */
[----:B------:R-:W-:Y:S01]  /*0960*/  @!UP0 UIMAD.WIDE.U32 UR4, UR10, UR7, UR4 ;  /* 0x000000070a0482a5 */ /* 0x000fe2000f8e0004 */
[----:B------:R-:W-:Y:S01]  /*0970*/  IMAD.U32 R2, RZ, RZ, UR14 ;  /* 0x0000000eff027e24 */ /* 0x000fe2000f8e00ff */
[----:B------:R-:W-:Y:S02]  /*0980*/  @UP0 UIADD3 UR6, UR15, UR6, URZ ;  /* 0x000000060f060290 */ /* 0x000fe4000fffe03f */
[----:B------:R-:W-:Y:S02]  /*0990*/  IMAD.U32 R3, RZ, RZ, UR15 ;  /* 0x0000000fff037e24 */ /* 0x000fe4000f8e00ff */
[----:B------:R-:W-:Y:S01]  /*09a0*/  @P0 IMAD.MOV.U32 R7, RZ, RZ, R2 ;  /* 0x000000ffff070224 */ /* 0x000fe200078e0002 */
[----:B------:R-:W-:Y:S01]  /*09b0*/  MOV R3, UR5 ;  /* 0x0000000500037c02 */ /* 0x000fe20008000f00 */
[----:B------:R-:W-:-:S02]  /*09c0*/  IMAD.U32 R5, RZ, RZ, UR5 ;  /* 0x00000005ff057e24 */ /* 0x000fc4000f8e00ff */
[----:B------:R-:W-:Y:S02]  /*09d0*/  IMAD.U32 R2, RZ, RZ, UR4 ;  /* 0x00000004ff027e24 */ /* 0x000fe4000f8e00ff */
[----:B------:R-:W-:Y:S02]  /*09e0*/  @P3 IMAD.U32 R6, RZ, RZ, UR6 ;  /* 0x00000006ff063e24 */ /* 0x000fe4000f8e00ff */
[----:B------:R-:W-:Y:S02]  /*09f0*/  @!P5 IMAD.MOV.U32 R6, RZ, RZ, R5 ;  /* 0x000000ffff06d224 */ /* 0x000fe400078e0005 */
[----:B------:R-:W-:Y:S02]  /*0a00*/  @!P4 IMAD.MOV.U32 R7, RZ, RZ, R2 ;  /* 0x000000ffff07c224 */ /* 0x000fe400078e0002 */
[----:B------:R-:W-:Y:S01]  /*0a10*/  IMAD.U32 R4, RZ, RZ, UR4 ;  /* 0x00000004ff047e24 */ /* 0x000fe2000f8e00ff */
[----:B------:R1:W-:Y:S04]  /*0a20*/  STL [R1+0x910], R6 ;  /* 0x0009100601007387 */ /* 0x0003e80000100800 */
[----:B------:R1:W-:Y:S01]  /*0a30*/  STL [R1+0x914], R7 ;  /* 0x0009140701007387 */ /* 0x0003e20000100800 */
[----:B------:R-:W-:Y:S05]  /*0a40*/  @!P2 BRA `(.L_x_5) ;  /* 0x00000000000ca947 */ /* 0x000fea0003800000 */
[----:B------:R-:W-:Y:S01]  /*0a50*/  UCGABAR_WAIT ;  /* 0x0000000000007dc7 */ /* 0x000fe20008000000 */
[----:B------:R-:W-:Y:S01]  /*0a60*/  CCTL.IVALL ;  /* 0x00000000ff00798f */ /* 0x000fe20002000000 */
[----:B------:R-:W-:Y:S05]  /*0a70*/  BRA `(.L_x_6) ;  /* 0x0000000000047947 */ /* 0x000fea0003800000 */
.L_x_5:
[----:B------:R-:W-:Y:S06]  /*0a80*/  BAR.SYNC.DEFER_BLOCKING 0x0 ;  /* 0x0000000000007b1d */ /* 0x000fec0000010000 */
.L_x_6:
[----:B------:R-:W-:Y:S05]  /*0a90*/  @!P1 BRA `(.L_x_7) ;  /* 0x000004f000f89947 */ /* 0x000fea0003800000 */
[----:B------:R-:W-:-:S06]  /*0aa0*/  UISETP.GT.U32.AND UP0, UPT, UR16, 0x1, UPT ;  /* 0x000000011000788c */ /* 0x000fcc000bf04070 */
[----:B------:R-:W-:-:S13]  /*0ab0*/  PLOP3.LUT P0, PT, PT, PT, UP0, 0x80, 0x0 ;  /* 0x000000000000781c */ /* 0x000fda0003f0f008 */
[----:B------:R-:W-:Y:S05]  /*0ac0*/  @P0 EXIT ;  /* 0x000000000000094d */ /* 0x000fea0003800000 */
[----:B------:R-:W-:Y:S01]  /*0ad0*/  ULDC.64 UR4, c[0x0][0x650] ;  /* 0x0001940000047ab9 */ /* 0x000fe20000000a00 */
[----:B------:R-:W-:Y:S01]  /*0ae0*/  UMOV UR40, 0xffffffff ;  /* 0xffffffff00287882 */ /* 0x000fe20000000000 */
[----:B------:R-:W-:Y:S01]  /*0af0*/  ISETP.GE.U32.AND P0, PT, R7, UR4, PT ;  /* 0x0000000407007c0c */ /* 0x000fe2000bf06070 */
[----:B------:R-:W-:Y:S01]  /*0b00*/  UMOV UR41, 0xffffffff ;  /* 0xffffffff00297882 */ /* 0x000fe20000000000 */
[----:B------:R-:W-:Y:S01]  /*0b10*/  UMOV UR42, 0xffffffff ;  /* 0xffffffff002a7882 */ /* 0x000fe20000000000 */
[----:B0-----:R-:W-:Y:S02]  /*0b20*/  PRMT R0, RZ, 0x7610, R0 ;  /* 0x00007610ff007816 */ /* 0x001fe40000000000 */
[----:B------:R-:W-:-:S13]  /*0b30*/  ISETP.GE.U32.AND.EX P0, PT, R6, UR5, PT, P0 ;  /* 0x0000000506007c0c */ /* 0x000fda000bf06100 */
[----:B------:R-:W-:Y:S05]  /*0b40*/  @P0 BRA `(.L_x_8) ;  /* 0x0000000400480947 */ /* 0x000fea0003800000 */
[----:B------:R-:W-:Y:S01]  /*0b50*/  ULDC.64 UR16, c[0x0][0x628] ;  /* 0x00018a0000107ab9 */ /* 0x000fe20000000a00 */
[C---:B------:R-:W-:Y:S01]  /*0b60*/  R2UR UR19, R7.reuse ;  /* 0x00000000071372ca */ /* 0x040fe200000e0000 */
[----:B------:R-:W-:Y:S01]  /*0b70*/  ULDC UR18, c[0x0][0x630] ;  /* 0x00018c0000127ab9 */ /* 0x000fe20000000800 */
[----:B------:R-:W-:Y:S02]  /*0b80*/  ISETP.NE.U32.AND P0, PT, RZ, UR16, PT ;  /* 0x00000010ff007c0c */ /* 0x000fe4000bf05070 */
[----:B------:R-:W-:Y:S02]  /*0b90*/  R2UR UR4, R7 ;  /* 0x00000000070472ca */ /* 0x000fe400000e0000 */
[----:B------:R-:W-:Y:S02]  /*0ba0*/  ISETP.NE.AND.EX P0, PT, RZ, UR17, PT, P0 ;  /* 0x00000011ff007c0c */ /* 0x000fe4000bf05300 */
[----:B------:R-:W-:-:S11]  /*0bb0*/  R2UR UR5, R6 ;  /* 0x00000000060572ca */ /* 0x000fd600000e0000 */
[----:B------:R-:W-:Y:S05]  /*0bc0*/  @!P0 BRA `(.L_x_9) ;  /* 0x0000000000308947 */ /* 0x000fea0003800000 */
[----:B------:R-:W-:Y:S01]  /*0bd0*/  R2UR UR4, R7 ;  /* 0x00000000070472ca */ /* 0x000fe200000e0000 */
[----:B------:R-:W-:Y:S01]  /*0be0*/  ULDC UR9, c[0x0][0x634] ;  /* 0x00018d0000097ab9 */ /* 0x000fe20000000800 */
[----:B------:R-:W-:-:S11]  /*0bf0*/  R2UR UR13, R6 ;  /* 0x00000000060d72ca */ /* 0x000fd600000e0000 */
[----:B------:R-:W-:-:S04]  /*0c00*/  UIADD3 UR9, UP0, UR4, UR9, URZ ;  /* 0x0000000904097290 */ /* 0x000fc8000ff1e03f */
[----:B------:R-:W-:-:S04]  /*0c10*/  UIADD3.X UR13, URZ, UR13, URZ, UP0, !UPT ;  /* 0x0000000d3f0d7290 */ /* 0x000fc800087fe43f */
[----:B------:R-:W-:-:S04]  /*0c20*/  UIMAD.WIDE.U32 UR4, UR13, UR16, URZ ;  /* 0x000000100d0472a5 */ /* 0x000fc8000f8e003f */
[----:B------:R-:W-:Y:S02]  /*0c30*/  UIMAD.WIDE.U32 UR6, UP0, UR9, UR17, UR4 ;  /* 0x00000011090672a5 */ /* 0x000fe4000f800004 */
[----:B------:R-:W-:Y:S02]  /*0c40*/  UIMAD.WIDE.U32 UR4, UR9, UR16, URZ ;  /* 0x00000010090472a5 */ /* 0x000fe4000f8e003f */
[----:B------:R-:W-:Y:S02]  /*0c50*/  UIADD3.X UR15, URZ, URZ, URZ, UP0, !UPT ;  /* 0x0000003f3f0f7290 */ /* 0x000fe400087fe43f */
[----:B------:R-:W-:Y:S01]  /*0c60*/  UIADD3 URZ, UP0, UR5, UR6, URZ ;  /* 0x00000006053f7290 */ /* 0x000fe2000ff1e03f */
[----:B------:R-:W-:-:S03]  /*0c70*/  UMOV UR14, UR7 ;  /* 0x00000007000e7c82 */ /* 0x000fc60008000000 */
[----:B------:R-:W-:-:S12]  /*0c80*/  UIMAD.WIDE.U32.X UR4, UR13, UR17, UR14, UP0 ;  /* 0x000000110d0472a5 */ /* 0x000fd800080e040e */
.L_x_9:
[----:B------:R-:W-:Y:S01]  /*0c90*/  USHF.R.U64 UR42, UR4, UR18, UR5 ;  /* 0x00000012042a7299 */ /* 0x000fe20008001205 */
[----:B------:R-:W-:Y:S01]  /*0ca0*/  R2UR UR7, R6 ;  /* 0x00000000060772ca */ /* 0x000fe200000e0000 */
[----:B------:R-:W-:Y:S02]  /*0cb0*/  USHF.R.U32.HI UR4, URZ, UR18, UR5 ;  /* 0x000000123f047299 */ /* 0x000fe40008011605 */
[----:B------:R-:W-:Y:S01]  /*0cc0*/  UIADD3 UR5, UP0, URZ, -UR42, URZ ;  /* 0x8000002a3f057290 */ /* 0x000fe2000ff1e03f */
[----:B------:R-:W-:Y:S01]  /*0cd0*/  ULDC.64 UR14, c[0x0][0x620] ;  /* 0x00018800000e7ab9 */ /* 0x000fe20000000a00 */
[----:B------:R-:W-:Y:S02]  /*0ce0*/  UMOV UR6, UR19 ;  /* 0x0000001300067c82 */ /* 0x000fe40008000000 */
[----:B------:R-:W-:Y:S01]  /*0cf0*/  UIADD3.X UR4, URZ, ~UR4, URZ, UP0, !UPT ;  /* 0x800000043f047290 */ /* 0x000fe200087fe43f */
[----:B------:R-:W-:Y:S01]  /*0d00*/  ULDC UR9, c[0x0][0x618] ;  /* 0x0001860000097ab9 */ /* 0x000fe20000000800 */
[----:B------:R-:W-:-:S02]  /*0d10*/  UIMAD UR12, UR11, UR12, UR10 ;  /* 0x0000000c0b0c72a4 */ /* 0x000fc4000f8e020a */
[----:B------:R-:W-:Y:S02]  /*0d20*/  UIMAD UR4, UR4, UR14, URZ ;  /* 0x0000000e040472a4 */ /* 0x000fe4000f8e023f */
[----:B------:R-:W-:Y:S02]  /*0d30*/  UIMAD.WIDE.U32 UR6, UR5, UR14, UR6 ;  /* 0x0000000e050672a5 */ /* 0x000fe4000f8e0006 */
[----:B------:R-:W-:Y:S01]  /*0d40*/  UIMAD UR4, UR5, UR15, UR4 ;  /* 0x0000000f050472a4 */ /* 0x000fe2000f8e0204 */
[----:B------:R-:W-:Y:S01]  /*0d50*/  ULDC UR10, c[0x0][0x608] ;  /* 0x00018200000a7ab9 */ /* 0x000fe20000000800 */
[----:B------:R-:W-:Y:S02]  /*0d60*/  ULDC UR18, c[0x0][0x658] ;  /* 0x0001960000127ab9 */ /* 0x000fe40000000800 */
[----:B------:R-:W-:Y:S01]  /*0d70*/  UIADD3 UR7, UR7, UR4, URZ ;  /* 0x0000000407077290 */ /* 0x000fe2000fffe03f */
[----:B------:R-:W-:Y:S02]  /*0d80*/  UMOV UR11, 0xffffffff ;  /* 0xffffffff000b7882 */ /* 0x000fe40000000000 */
[----:B------:R-:W-:Y:S01]  /*0d90*/  ULDC.64 UR4, c[0x0][0x640] ;  /* 0x0001900000047ab9 */ /* 0x000fe20000000a00 */
[----:B------:R-:W-:Y:S01]  /*0da0*/  USHF.R.U64 UR16, UR6, UR9, UR7 ;  /* 0x0000000906107299 */ /* 0x000fe20008001207 */
[----:B------:R-:W-:Y:S01]  /*0db0*/  ISETP.NE.U32.AND P0, PT, RZ, UR4, PT ;  /* 0x00000004ff007c0c */ /* 0x000fe2000bf05070 */
[----:B------:R-:W-:-:S02]  /*0dc0*/  USHF.R.U32.HI UR7, URZ, UR9, UR7 ;  /* 0x000000093f077299 */ /* 0x000fc40008011607 */
[----:B------:R-:W-:Y:S01]  /*0dd0*/  USHF.L.U32 UR6, UR11, UR18, URZ ;  /* 0x000000120b067299 */ /* 0x000fe2000800063f */
[----:B------:R-:W-:Y:S01]  /*0de0*/  ISETP.NE.AND.EX P0, PT, RZ, UR5, PT, P0 ;  /* 0x00000005ff007c0c */ /* 0x000fe2000bf05300 */
[----:B------:R-:W-:Y:S02]  /*0df0*/  USHF.R.U64 UR22, UR16, UR10, UR7 ;  /* 0x0000000a10167299 */ /* 0x000fe40008001207 */
[----:B------:R-:W-:Y:S02]  /*0e00*/  USHF.R.U32.HI UR7, URZ, UR10, UR7 ;  /* 0x0000000a3f077299 */ /* 0x000fe40008011607 */
[----:B------:R-:W-:Y:S02]  /*0e10*/  UISETP.NE.AND UP1, UPT, UR39, URZ, UPT ;  /* 0x0000003f2700728c */ /* 0x000fe4000bf25270 */
[----:B------:R-:W-:Y:S01]  /*0e20*/  USHF.R.U64 UR23, UR22, UR18, UR7 ;  /* 0x0000001216177299 */ /* 0x000fe20008001207 */
[----:B------:R-:W-:Y:S01]  /*0e30*/  ULDC UR17, c[0x0][0x600] ;  /* 0x0001800000117ab9 */ /* 0x000fe20000000800 */
[----:B------:R-:W-:-:S02]  /*0e40*/  ULOP3.LUT UR13, URZ, UR6, URZ, 0x33, !UPT ;  /* 0x000000063f0d7292 */ /* 0x000fc4000f8e333f */
[----:B------:R-:W-:Y:S02]  /*0e50*/  UIADD3 UR15, UR17, -0x1, URZ ;  /* 0xffffffff110f7890 */ /* 0x000fe4000fffe03f */
[----:B------:R-:W-:Y:S02]  /*0e60*/  USEL UR12, UR8, UR12, !UP1 ;  /* 0x0000000c080c7287 */ /* 0x000fe4000c800000 */
[----:B------:R-:W-:Y:S01]  /*0e70*/  USHF.R.U32.HI UR7, URZ, UR18, UR7 ;  /* 0x000000123f077299 */ /* 0x000fe20008011607 */
[----:B------:R-:W-:Y:S01]  /*0e80*/  ULDC UR19, c[0x0][0x648] ;  /* 0x0001920000137ab9 */ /* 0x000fe20000000800 */
[----:B------:R-:W-:Y:S01]  /*0e90*/  ULDC UR20, c[0x0][0x638] ;  /* 0x00018e0000147ab9 */ /* 0x000fe20000000800 */
[----:B------:R-:W-:Y:S01]  /*0ea0*/  UMOV UR21, 0x1 ;  /* 0x0000000100157882 */ /* 0x000fe20000000000 */
[----:B------:R-:W-:Y:S01]  /*0eb0*/  UMOV UR6, UR23 ;  /* 0x0000001700067c82 */ /* 0x000fe20008000000 */
[----:B------:R-:W-:Y:S07]  /*0ec0*/  @!P0 BRA `(.L_x_10) ;  /* 0x0000000000308947 */ /* 0x000fee0003800000 */
[----:B------:R-:W-:Y:S02]  /*0ed0*/  ULDC UR10, c[0x0][0x64c] ;  /* 0x00019300000a7ab9 */ /* 0x000fe40000000800 */
        /* <DEDUP_REMOVED lines=8> */
[----:B------:R-:W-:-:S07]  /*0f60*/  UIMAD.WIDE.U32.X UR4, UR14, UR5, UR10, UP0 ;  /* 0x000000050e0472a5 */ /* 0x000fce00080e040a */
[----:B------:R-:W-:Y:S01]  /*0f70*/  UMOV UR6, UR4 ;  /* 0x0000000400067c82 */ /* 0x000fe20008000000 */
[----:B------:R-:W-:-:S05]  /*0f80*/  UMOV UR7, UR5 ;  /* 0x0000000500077c82 */ /* 0x000fca0008000000 */
.L_x_10:
[----:B------:R-:W-:Y:S01]  /*0f90*/  USHF.R.U64 UR5, UR6, UR19, UR7 ;  /* 0x0000001306057299 */ /* 0x000fe20008001207 */
[----:B------:R-:W-:Y:S01]  /*0fa0*/  IMAD.MOV.U32 R0, RZ, RZ, 0x1 ;  /* 0x00000001ff007424 */ /* 0x000fe200078e00ff */
[----:B------:R-:W-:Y:S02]  /*0fb0*/  USHF.L.U32 UR4, UR21, UR18, URZ ;  /* 0x0000001215047299 */ /* 0x000fe4000800063f */
[----:B------:R-:W-:Y:S02]  /*0fc0*/  ULOP3.LUT UR13, UR22, UR13, URZ, 0xc0, !UPT ;  /* 0x0000000d160d7292 */ /* 0x000fe4000f8ec03f */
[----:B------:R-:W-:Y:S02]  /*0fd0*/  UIADD3 UR6, -UR5, URZ, URZ ;  /* 0x0000003f05067290 */ /* 0x000fe4000fffe13f */
[----:B------:R-:W-:Y:S02]  /*0fe0*/  UIMAD UR13, UR4, UR5, UR13 ;  /* 0x00000005040d72a4 */ /* 0x000fe4000f8e020d */
[----:B------:R-:W-:-:S02]  /*0ff0*/  ULOP3.LUT UR15, UR16, UR15, URZ, 0xc0, !UPT ;  /* 0x0000000f100f7292 */ /* 0x000fc4000f8ec03f */
[----:B------:R-:W-:Y:S01]  /*1000*/  UIMAD UR4, UR6, UR20, UR23 ;  /* 0x00000014060472a4 */ /* 0x000fe2000f8e0217 */
[----:B------:R-:W-:Y:S01]  /*1010*/  ULDC UR5, c[0x0][0x610] ;  /* 0x0001840000057ab9 */ /* 0x000fe20000000800 */
[----:B------:R-:W-:Y:S02]  /*1020*/  UISETP.NE.AND UP0, UPT, UR39, URZ, UPT ;  /* 0x0000003f2700728c */ /* 0x000fe4000bf05270 */
[----:B------:R-:W-:Y:S02]  /*1030*/  UIMAD UR12, UR13, UR5, UR12 ;  /* 0x000000050d0c72a4 */ /* 0x000fe4000f8e020c */
[----:B------:R-:W-:-:S04]  /*1040*/  UIMAD UR4, UR4, UR17, UR15 ;  /* 0x00000011040472a4 */ /* 0x000fc8000f8e020f */
[----:B------:R-:W-:Y:S02]  /*1050*/  USEL UR41, UR4, UR12, !UP0 ;  /* 0x0000000c04297287 */ /* 0x000fe4000c000000 */
[----:B------:R-:W-:-:S12]  /*1060*/  USEL UR40, UR12, UR4, !UP0 ;  /* 0x000000040c287287 */ /* 0x000fd8000c000000 */
.L_x_8:
[----:B------:R-:W-:-:S08]  /*1070*/  NOP ;  /* 0x0000000000007918 */ /* 0x000fd00000000000 */
[----:B------:R-:W0:Y:S02]  /*1080*/  USETMAXREG.TRY_ALLOC.CTAPOOL UP0, 0xf0 ;  /* 0x000000f0000079c8 */ /* 0x000e240008000600 */
[----:B0-----:R-:W-:-:S13]  /*1090*/  PLOP3.LUT P0, PT, PT, PT, UP0, 0x80, 0x0 ;  /* 0x000000000000781c */ /* 0x001fda0003f0f008 */
[----:B------:R-:W-:Y:S05]  /*10a0*/  @!P0 BRA `(.L_x_8) ;  /* 0xfffffffc00f08947 */ /* 0x000fea000383ffff */
[----:B------:R-:W-:Y:S01]  /*10b0*/  ULDC.64 UR4, c[0x0][0x598] ;  /* 0x0001660000047ab9 */ /* 0x000fe20000000a00 */
[----:B------:R-:W-:Y:S01]  /*10c0*/  ULDC.64 UR46, c[0x0][0x208] ;  /* 0x00008200002e7ab9 */ /* 0x000fe20000000a00 */
[----:B------:R-:W-:-:S04]  /*10d0*/  ISETP.NE.U32.AND P0, PT, RZ, UR4, PT ;  /* 0x00000004ff007c0c */ /* 0x000fc8000bf05070 */
[----:B------:R-:W-:-:S13]  /*10e0*/  ISETP.NE.AND.EX P0, PT, RZ, UR5, PT, P0 ;  /* 0x00000005ff007c0c */ /* 0x000fda000bf05300 */
[----:B------:R-:W-:Y:S05]  /*10f0*/  @!P0 BRA `(.L_x_11) ;  /* 0x00000000001c8947 */ /* 0x000fea0003800000 */
[----:B------:R-:W0:Y:S02]  /*1100*/  LDC.64 R2, c[0x0][0x598] ;  /* 0x00016600ff027b82 */ /* 0x000e240000000a00 */
[----:B0-----:R-:W2:Y:S02]  /*1110*/  LDG.E.64 R2, desc[UR46][R2.64] ;  /* 0x0000002e02027981 */ /* 0x001ea4000c1e1b00 */
[----:B--2---:R-:W-:-:S04]  /*1120*/  ISETP.NE.U32.AND P0, PT, R2, RZ, PT ;  /* 0x000000ff0200720c */ /* 0x004fc80003f05070 */
[----:B------:R-:W-:-:S13]  /*1130*/  ISETP.NE.AND.EX P0, PT, R3, RZ, PT, P0 ;  /* 0x000000ff0300720c */ /* 0x000fda0003f05300 */
[----:B------:R-:W-:Y:S05]  /*1140*/  @!P0 BRA `(.L_x_11) ;  /* 0x0000000000088947 */ /* 0x000fea0003800000 */
[----:B------:R0:W5:Y:S01]  /*1150*/  LD.E R2, desc[UR46][R2.64] ;  /* 0x0000002e02027980 */ /* 0x000162000c101900 */
[----:B------:R-:W-:Y:S05]  /*1160*/  BRA `(.L_x_12) ;  /* 0x0000000000247947 */ /* 0x000fea0003800000 */
.L_x_11:
[----:B------:R-:W-:Y:S02]  /*1170*/  ULDC.64 UR4, c[0x0][0x588] ;  /* 0x0001620000047ab9 */ /* 0x000fe40000000a00 */
[----:B------:R-:W-:-:S04]  /*1180*/  ISETP.NE.U32.AND P0, PT, RZ, UR4, PT ;  /* 0x00000004ff007c0c */ /* 0x000fc8000bf05070 */
[----:B------:R-:W-:-:S13]  /*1190*/  ISETP.NE.AND.EX P0, PT, RZ, UR5, PT, P0 ;  /* 0x00000005ff007c0c */ /* 0x000fda000bf05300 */
[----:B------:R-:W-:Y:S05]  /*11a0*/  @!P0 BRA `(.L_x_13) ;  /* 0x00000000000c8947 */ /* 0x000fea0003800000 */
[----:B------:R-:W0:Y:S02]  /*11b0*/  LDC.64 R2, c[0x0][0x588] ;  /* 0x00016200ff027b82 */ /* 0x000e240000000a00 */
[----:B0-----:R2:W5:Y:S01]  /*11c0*/  LDG.E R2, desc[UR46][R2.64] ;  /* 0x0000002e02027981 */ /* 0x001562000c1e1900 */
[----:B------:R-:W-:Y:S05]  /*11d0*/  BRA `(.L_x_12) ;  /* 0x0000000000087947 */ /* 0x000fea0003800000 */
.L_x_13:
[----:B------:R-:W-:Y:S02]  /*11e0*/  ULDC UR4, c[0x0][0x580] ;  /* 0x0001600000047ab9 */ /* 0x000fe40000000800 */
[----:B------:R-:W-:-:S07]  /*11f0*/  IMAD.U32 R2, RZ, RZ, UR4 ;  /* 0x00000004ff027e24 */ /* 0x000fce000f8e00ff */
.L_x_12:
[----:B------:R-:W-:Y:S02]  /*1200*/  ULDC.64 UR4, c[0x0][0x5a0] ;  /* 0x0001680000047ab9 */ /* 0x000fe40000000a00 */
[----:B------:R-:W-:-:S04]  /*1210*/  ISETP.NE.U32.AND P0, PT, RZ, UR4, PT ;  /* 0x00000004ff007c0c */ /* 0x000fc8000bf05070 */
[----:B------:R-:W-:-:S13]  /*1220*/  ISETP.NE.AND.EX P0, PT, RZ, UR5, PT, P0 ;  /* 0x00000005ff007c0c */ /* 0x000fda000bf05300 */
[----:B------:R-:W-:Y:S05]  /*1230*/  @!P0 BRA `(.L_x_14) ;  /* 0x00000000001c8947 */ /* 0x000fea0003800000 */
[----:B------:R-:W3:Y:S02]  /*1240*/  LDC.64 R4, c[0x0][0x5a0] ;  /* 0x00016800ff047b82 */ /* 0x000ee40000000a00 */
[----:B---3--:R-:W3:Y:S02]  /*1250*/  LDG.E.64 R4, desc[UR46][R4.64] ;  /* 0x0000002e04047981 */ /* 0x008ee4000c1e1b00 */
[----:B---3--:R-:W-:-:S04]  /*1260*/  ISETP.NE.U32.AND P0, PT, R4, RZ, PT ;  /* 0x000000ff0400720c */ /* 0x008fc80003f05070 */
[----:B------:R-:W-:-:S13]  /*1270*/  ISETP.NE.AND.EX P0, PT, R5, RZ, PT, P0 ;  /* 0x000000ff0500720c */ /* 0x000fda0003f05300 */
[----:B------:R-:W-:Y:S05]  /*1280*/  @!P0 BRA `(.L_x_14) ;  /* 0x0000000000088947 */ /* 0x000fea0003800000 */
[----:B------:R3:W5:Y:S01]  /*1290*/  LD.E R16, desc[UR46][R4.64] ;  /* 0x0000002e04107980 */ /* 0x000762000c101900 */
[----:B------:R-:W-:Y:S05]  /*12a0*/  BRA `(.L_x_15) ;  /* 0x0000000000247947 */ /* 0x000fea0003800000 */
.L_x_14:
[----:B------:R-:W-:Y:S02]  /*12b0*/  ULDC.64 UR4, c[0x0][0x590] ;  /* 0x0001640000047ab9 */ /* 0x000fe40000000a00 */
[----:B------:R-:W-:-:S04]  /*12c0*/  ISETP.NE.U32.AND P0, PT, RZ, UR4, PT ;  /* 0x00000004ff007c0c */ /* 0x000fc8000bf05070 */
[----:B------:R-:W-:-:S13]  /*12d0*/  ISETP.NE.AND.EX P0, PT, RZ, UR5, PT, P0 ;  /* 0x00000005ff007c0c */ /* 0x000fda000bf05300 */
[----:B------:R-:W-:Y:S05]  /*12e0*/  @!P0 BRA `(.L_x_16) ;  /* 0x00000000000c8947 */ /* 0x000fea0003800000 */
[----:B------:R-:W3:Y:S02]  /*12f0*/  LDC.64 R16, c[0x0][0x590] ;  /* 0x00016400ff107b82 */ /* 0x000ee40000000a00 */
[----:B---3--:R4:W5:Y:S01]  /*1300*/  LDG.E R16, desc[UR46][R16.64] ;  /* 0x0000002e10107981 */ /* 0x008962000c1e1900 */
[----:B------:R-:W-:Y:S05]  /*1310*/  BRA `(.L_x_15) ;  /* 0x0000000000087947 */ /* 0x000fea0003800000 */
.L_x_16:
[----:B------:R-:W-:Y:S02]  /*1320*/  ULDC UR4, c[0x0][0x584] ;  /* 0x0001610000047ab9 */ /* 0x000fe40000000800 */
[----:B------:R-:W-:-:S07]  /*1330*/  IMAD.U32 R16, RZ, RZ, UR4 ;  /* 0x00000004ff107e24 */ /* 0x000fce000f8e00ff */
.L_x_15:
[----:B------:R-:W-:-:S13]  /*1340*/  LOP3.LUT P0, RZ, R0, 0xff, RZ, 0xc0, !PT ;  /* 0x000000ff00ff7812 */ /* 0x000fda000780c0ff */
[----:B------:R-:W-:Y:S05]  /*1350*/  @!P0 EXIT ;  /* 0x000000000000894d */ /* 0x000fea0003800000 */
[----:B------:R-:W-:Y:S01]  /*1360*/  ULDC UR4, c[0x0][0x28c] ;  /* 0x0000a30000047ab9 */ /* 0x000fe20000000800 */
[----:B------:R-:W-:Y:S01]  /*1370*/  UMOV UR36, URZ ;  /* 0x0000003f00247c82 */ /* 0x000fe20008000000 */
[----:B------:R-:W-:Y:S01]  /*1380*/  UIADD3 UR4, UR4, 0x1f, URZ ;  /* 0x0000001f04047890 */ /* 0x000fe2000fffe03f */
[----:B------:R-:W-:-:S03]  /*1390*/  UMOV UR37, URZ ;  /* 0x0000003f00257c82 */ /* 0x000fc60008000000 */
[----:B------:R-:W-:-:S04]  /*13a0*/  USHF.R.S32.HI UR5, URZ, 0x1f, UR4 ;  /* 0x0000001f3f057899 */ /* 0x000fc80008011404 */
[----:B------:R-:W-:-:S04]  /*13b0*/  ULEA.HI UR5, UR5, UR4, URZ, 0x5 ;  /* 0x0000000405057291 */ /* 0x000fc8000f8f283f */
[----:B------:R-:W-:-:S12]  /*13c0*/  USHF.R.S32.HI UR43, URZ, 0x5, UR5 ;  /* 0x000000053f2b7899 */ /* 0x000fd80008011405 */
.L_x_1564:
[----:B------:R-:W0:Y:S01]  /*13d0*/  S2R R0, SR_TID.X ;  /* 0x0000000000007919 */ /* 0x000e220000002100 */
[----:B------:R-:W1:Y:S01]  /*13e0*/  S2UR UR6, SR_CgaCtaId ;  /* 0x00000000000679c3 */ /* 0x000e620000008800 */
[----:B------:R-:W-:Y:S02]  /*13f0*/  UMOV UR44, 0x400 ;  /* 0x00000400002c7882 */ /* 0x000fe40000000000 */
[----:B-1----:R-:W-:Y:S01]  /*1400*/  ULEA UR44, UR6, UR44, 0x18 ;  /* 0x0000002c062c7291 */ /* 0x002fe2000f8ec03f */
[----:B0-----:R-:W-:-:S04]  /*1410*/  LOP3.LUT R0, R0, 0x80, RZ, 0xc0, !PT ;  /* 0x0000008000007812 */ /* 0x001fc800078ec0ff */
[----:B------:R-:W-:-:S06]  /*1420*/  SHF.R.U32.HI R0, RZ, 0x7, R0 ;  /* 0x00000007ff007819 */ /* 0x000fcc0000011600 */
[----:B------:R-:W0:Y:S02]  /*1430*/  SHFL.IDX PT, R0, R0, RZ, 0x1f ;  /* 0x00001fff00007589 */ /* 0x000e2400000e0000 */
[----:B0-----:R-:W-:-:S13]  /*1440*/  R2UR UR4, R0 ;  /* 0x00000000000472ca */ /* 0x001fda00000e0000 */
[----:B------:R-:W-:-:S04]  /*1450*/  ULEA.HI UR5, UR4, UR4, URZ, 0x1 ;  /* 0x0000000404057291 */ /* 0x000fc8000f8f083f */
[----:B------:R-:W-:-:S04]  /*1460*/  ULOP3.LUT UR5, UR5, 0xffffe, URZ, 0xc0, !UPT ;  /* 0x000ffffe05057892 */ /* 0x000fc8000f8ec03f */
[----:B------:R-:W-:-:S03]  /*1470*/  UIADD3 UR5, UR4, -UR5, URZ ;  /* 0x8000000504057290 */ /* 0x000fc6000fffe03f */
[----:B------:R-:W-:Y:S01]  /*1480*/  ULDC UR4, c[0x0][0x28c] ;  /* 0x0000a30000047ab9 */ /* 0x000fe20000000800 */
[----:B------:R-:W-:Y:S01]  /*1490*/  ULEA UR5, UR5, UR44, 0xc ;  /* 0x0000002c05057291 */ /* 0x000fe2000f8e603f */
[----:B------:R-:W-:-:S03]  /*14a0*/  ISETP.LT.AND P0, PT, RZ, UR4, PT ;  /* 0x00000004ff007c0c */ /* 0x000fc6000bf01270 */
[----:B------:R-:W-:-:S04]  /*14b0*/  UIADD3 UR5, UR5, 0x100, URZ ;  /* 0x0000010005057890 */ /* 0x000fc8000fffe03f */
[----:B------:R-:W-:-:S04]  /*14c0*/  USHF.R.U32.HI UR5, URZ, 0x4, UR5 ;  /* 0x000000043f057899 */ /* 0x000fc80008011605 */
[----:B------:R-:W-:Y:S02]  /*14d0*/  ULOP3.LUT UR45, UR5, 0x3fff, URZ, 0xc0, !UPT ;  /* 0x00003fff052d7892 */ /* 0x000fe4000f8ec03f */
[----:B---34-:R-:W-:Y:S10]  /*14e0*/  @P0 BRA `(.L_x_17) ;  /* 0x0000000000400947 */ /* 0x018ff40003800000 */
[----:B------:R-:W-:Y:S01]  /*14f0*/  MOV R0, 0x0 ;  /* 0x0000000000007802 */ /* 0x000fe20000000f00 */
[----:B------:R-:W-:Y:S01]  /*1500*/  ULDC.64 UR4, c[0x4][0x68] ;  /* 0x01001a0000047ab9 */ /* 0x000fe20000000a00 */
[----:B------:R-:W-:Y:S01]  /*1510*/  ULDC.64 UR6, c[0x4][0x8] ;  /* 0x0100020000067ab9 */ /* 0x000fe20000000a00 */
[----:B---3--:R-:W-:Y:S01]  /*1520*/  IMAD.U32 R4, RZ, RZ, UR4 ;  /* 0x00000004ff047e24 */ /* 0x008fe2000f8e00ff */
[----:B------:R0:W1:Y:S01]  /*1530*/  LDC.64 R14, c[0x4][R0] ;  /* 0x01000000000e7b82 */ /* 0x0000620000000a00 */
[----:B------:R-:W-:Y:S01]  /*1540*/  IMAD.U32 R5, RZ, RZ, UR5 ;  /* 0x00000005ff057e24 */ /* 0x000fe2000f8e00ff */
[----:B------:R-:W-:Y:S01]  /*1550*/  ULDC.64 UR4, c[0x4][0x70] ;  /* 0x01001c0000047ab9 */ /* 0x000fe20000000a00 */
[----:B------:R-:W-:Y:S01]  /*1560*/  IMAD.U32 R10, RZ, RZ, UR6 ;  /* 0x00000006ff0a7e24 */ /* 0x000fe2000f8e00ff */
[----:B------:R-:W-:Y:S01]  /*1570*/  MOV R8, 0x1e1 ;  /* 0x000001e100087802 */ /* 0x000fe20000000f00 */
[----:B------:R-:W-:Y:S02]  /*1580*/  IMAD.U32 R6, RZ, RZ, UR4 ;  /* 0x00000004ff067e24 */ /* 0x000fe4000f8e00ff */
[----:B------:R-:W-:-:S02]  /*1590*/  IMAD.U32 R7, RZ, RZ, UR5 ;  /* 0x00000005ff077e24 */ /* 0x000fc4000f8e00ff */
[----:B------:R-:W-:Y:S02]  /*15a0*/  IMAD.U32 R11, RZ, RZ, UR7 ;  /* 0x00000007ff0b7e24 */ /* 0x000fe4000f8e00ff */
[----:B------:R-:W-:Y:S02]  /*15b0*/  IMAD.MOV.U32 R12, RZ, RZ, 0x1 ;  /* 0x00000001ff0c7424 */ /* 0x000fe400078e00ff */
[----:B0-----:R-:W-:-:S07]  /*15c0*/  IMAD.MOV.U32 R13, RZ, RZ, RZ ;  /* 0x000000ffff0d7224 */ /* 0x001fce00078e00ff */
[----:B------:R-:W-:-:S07]  /*15d0*/  LEPC R20, `(.L_x_17) ;  /* 0x000000001014794e */ /* 0x000fce0000000000 */
[----:B-12-45:R-:W-:Y:S05]  /*15e0*/  CALL.ABS.NOINC R14 ;  /* 0x000000000e007343 */ /* 0x036fea0003c00000 */
.L_x_17:
[----:B------:R-:W-:-:S06]  /*15f0*/  ULOP3.LUT UR4, UR38, 0x1, URZ, 0xfc, !UPT ;  /* 0x0000000126047892 */ /* 0x000fcc000f8efc3f */
[----:B------:R-:W-:-:S05]  /*1600*/  IMAD.U32 R0, RZ, RZ, UR4 ;  /* 0x00000004ff007e24 */ /* 0x000fca000f8e00ff */
[----:B------:R-:W-:-:S13]  /*1610*/  ISETP.NE.AND P0, PT, R0, 0x3, PT ;  /* 0x000000030000780c */ /* 0x000fda0003f05270 */
[----:B------:R-:W-:Y:S05]  /*1620*/  @!P0 BRA `(.L_x_18) ;  /* 0x0000000000048947 */ /* 0x000fea0003800000 */
[----:B------:R-:W-:Y:S01]  /*1630*/  BPT.TRAP 0x1 ;  /* 0x000000040000795c */ /* 0x000fe20000300000 */
.L_x_18:
[----:B--2---:R-:W-:Y:S02]  /*1640*/  IMAD.U32 R3, RZ, RZ, UR37 ;  /* 0x00000025ff037e24 */ /* 0x004fe4000f8e00ff */
[----:B------:R-:W-:-:S03]  /*1650*/  IMAD.U32 R0, RZ, RZ, UR36 ;  /* 0x00000024ff007e24 */ /* 0x000fc6000f8e00ff */
[----:B------:R-:W-:Y:S02]  /*1660*/  LEA R3, R3, UR44, 0x3 ;  /* 0x0000002c03037c11 */ /* 0x000fe4000f8e18ff */
[----:B------:R-:W-:-:S04]  /*1670*/  SHF.L.U32 R0, R0, 0x1f, RZ ;  /* 0x0000001f00007819 */ /* 0x000fc800000006ff */
[----:B------:R0:W1:Y:S01]  /*1680*/  SYNCS.PHASECHK.TRANS64.TRYWAIT P1, [R3+URZ], R0 ;  /* 0x00000000030075a7 */ /* 0x000062000802017f */
[----:B------:R-:W-:Y:S05]  /*1690*/  @!P0 BRA `(.L_x_19) ;  /* 0x0000000000048947 */ /* 0x000fea0003800000 */
[----:B------:R-:W-:Y:S01]  /*16a0*/  BPT.TRAP 0x1 ;  /* 0x000000040000795c */ /* 0x000fe20000300000 */
.L_x_19:
[----:B-1----:R-:W-:Y:S05]  /*16b0*/  @P1 BRA `(.L_x_20) ;  /* 0x0000000000081947 */ /* 0x002fea0003800000 */
[----:B------:R-:W1:Y:S02]  /*16c0*/  SYNCS.PHASECHK.TRANS64.TRYWAIT P1, [R3+URZ], R0 ;  /* 0x00000000030075a7 */ /* 0x000e64000802017f */
[----:B-1----:R-:W-:Y:S05]  /*16d0*/  @!P1 BRA `(.L_x_21) ;  /* 0x000004fc00b49947 */ /* 0x002fea0003800000 */
.L_x_20:
[----:B------:R-:W-:-:S04]  /*16e0*/  UISETP.LT.AND UP0, UPT, UR43, 0x1, UPT ;  /* 0x000000012b00788c */ /* 0x000fc8000bf01270 */
[----:B------:R-:W-:-:S06]  /*16f0*/  USEL UR4, UR43, 0x1, UP0 ;  /* 0x000000012b047887 */ /* 0x000fcc0008000000 */
[----:B---3--:R-:W-:Y:S01]  /*1700*/  IMAD.U32 R5, RZ, RZ, UR4 ;  /* 0x00000004ff057e24 */ /* 0x008fe2000f8e00ff */
[----:B------:R-:W-:Y:S05]  /*1710*/  WARPSYNC.ALL ;  /* 0x0000000000007948 */ /* 0x000fea0003800000 */
[----:B------:R-:W-:-:S04]  /*1720*/  IADD3 R5, -R5, UR43, RZ ;  /* 0x0000002b05057c10 */ /* 0x000fc8000fffe1ff */
[----:B------:R-:W-:Y:S01]  /*1730*/  ISETP.GE.AND P1, PT, R5, 0x1, PT ;  /* 0x000000010500780c */ /* 0x000fe20003f26270 */
[----:B------:R-:W-:Y:S01]  /*1740*/  UIADD3 UR4, UR44, 0x20100, URZ ;  /* 0x000201002c047890 */ /* 0x000fe2000fffe03f */
[----:B------:R-:W-:Y:S01]  /*1750*/  WARPGROUP.ARRIVE ;  /* 0x00000000000079c5 */ /* 0x000fe20000000000 */
[----:B------:R-:W-:Y:S01]  /*1760*/  UMOV UR13, 0x80000020 ;  /* 0x80000020000d7882 */ /* 0x000fe20000000000 */
[----:B------:R-:W-:Y:S01]  /*1770*/  UMOV UR15, 0x80000020 ;  /* 0x80000020000f7882 */ /* 0x000fe20000000000 */
[----:B------:R-:W-:Y:S01]  /*1780*/  USHF.R.U32.HI UR4, URZ, 0x4, UR4 ;  /* 0x000000043f047899 */ /* 0x000fe20008011604 */
[----:B------:R-:W-:Y:S01]  /*1790*/  STL [R1+0xa58], R18 ;  /* 0x000a581201007387 */ /* 0x000fe20000100800 */
[----:B------:R-:W-:Y:S01]  /*17a0*/  UMOV UR9, UR13 ;  /* 0x0000000d00097c82 */ /* 0x000fe20008000000 */
[----:B------:R-:W-:Y:S01]  /*17b0*/  UMOV UR11, 0x80000020 ;  /* 0x80000020000b7882 */ /* 0x000fe20000000000 */
[----:B------:R-:W-:Y:S01]  /*17c0*/  ULOP3.LUT UR5, UR4, 0x3fff, URZ, 0xc0, !UPT ;  /* 0x00003fff04057892 */ /* 0x000fe2000f8ec03f */
[----:B------:R-:W-:Y:S01]  /*17d0*/  STL [R1+0xa54], R17 ;  /* 0x000a541101007387 */ /* 0x000fe20000100800 */
[----:B------:R-:W-:-:S02]  /*17e0*/  ULOP3.LUT UR4, UR45, 0x10000, URZ, 0xfc, !UPT ;  /* 0x000100002d047892 */ /* 0x000fc4000f8efc3f */
[----:B------:R-:W-:Y:S01]  /*17f0*/  ULOP3.LUT UR5, UR5, 0x10000, URZ, 0xfc, !UPT ;  /* 0x0001000005057892 */ /* 0x000fe2000f8efc3f */
[----:B-----5:R-:W-:Y:S01]  /*1800*/  STL [R1+0xa50], R16 ;  /* 0x000a501001007387 */ /* 0x020fe20000100800 */
[----:B------:R-:W-:Y:S02]  /*1810*/  ULEA UR6, UR37, UR4, 0xb ;  /* 0x0000000425067291 */ /* 0x000fe4000f8e583f */
[----:B------:R-:W-:Y:S01]  /*1820*/  UIMAD UR7, UR37, 0x600, UR5 ;  /* 0x00000600250778a4 */ /* 0x000fe2000f8e0205 */
[----:B------:R2:W-:Y:S03]  /*1830*/  STL [R1+0xa4c], R5 ;  /* 0x000a4c0501007387 */ /* 0x0005e60000100800 */
[----:B------:R-:W-:Y:S01]  /*1840*/  UIADD3 UR10, UR7, 0x300, URZ ;  /* 0x00000300070a7890 */ /* 0x000fe2000fffe03f */
[----:B------:R3:W-:Y:S01]  /*1850*/  STL [R1+0xa48], R2 ;  /* 0x000a480201007387 */ /* 0x0007e20000100800 */
[----:B------:R-:W-:Y:S01]  /*1860*/  UMOV UR12, UR6 ;  /* 0x00000006000c7c82 */ /* 0x000fe20008000000 */
[----:B------:R-:W-:Y:S01]  /*1870*/  UMOV UR14, UR7 ;  /* 0x00000007000e7c82 */ /* 0x000fe20008000000 */
[----:B------:R-:W-:Y:S01]  /*1880*/  UMOV UR8, UR12 ;  /* 0x0000000c00087c82 */ /* 0x000fe20008000000 */
[----:B------:R-:W-:Y:S03]  /*1890*/  HGMMA.64x192x16.F32 R100, gdesc[UR12], RZ, !UPT, gsb0 ;  /* 0x02e000000c6479f0 */ /* 0x000fe6000c0008ff */
[----:B------:R-:W-:-:S02]  /*18a0*/  WARPGROUP.DEPBAR.LE gsb0, 0x0 ;  /* 0x00008000000079c5 */ /* 0x000fc40000010000 */
[----:B------:R-:W-:Y:S01]  /*18b0*/  IMAD.MOV.U32 R76, RZ, RZ, R120 ;  /* 0x000000ffff4c7224 */ /* 0x000fe200078e0078 */
[----:B------:R-:W-:Y:S01]  /*18c0*/  MOV R75, R121 ;  /* 0x00000079004b7202 */ /* 0x000fe20000000f00 */
        /* <DEDUP_REMOVED lines=9> */
[----:B--2---:R-:W-:Y:S01]  /*1960*/  MOV R5, R191 ;  /* 0x000000bf00057202 */ /* 0x004fe20000000f00 */
[----:B------:R-:W-:Y:S01]  /*1970*/  IMAD.MOV.U32 R69, RZ, RZ, R127 ;  /* 0x000000ffff457224 */ /* 0x000fe200078e007f */
[----:B------:R-:W-:Y:S01]  /*1980*/  MOV R89, R107 ;  /* 0x0000006b00597202 */ /* 0x000fe20000000f00 */
[----:B------:R-:W-:-:S02]  /*1990*/  IMAD.MOV.U32 R68, RZ, RZ, R128 ;  /* 0x000000ffff447224 */ /* 0x000fc400078e0080 */
[----:B------:R-:W-:Y:S02]  /*19a0*/  IMAD.MOV.U32 R67, RZ, RZ, R129 ;  /* 0x000000ffff437224 */ /* 0x000fe400078e0081 */
[----:B------:R-:W-:Y:S02]  /*19b0*/  IMAD.MOV.U32 R66, RZ, RZ, R130 ;  /* 0x000000ffff427224 */ /* 0x000fe400078e0082 */
[----:B------:R-:W-:Y:S02]  /*19c0*/  IMAD.MOV.U32 R65, RZ, RZ, R131 ;  /* 0x000000ffff417224 */ /* 0x000fe400078e0083 */
[----:B------:R-:W-:Y:S02]  /*19d0*/  IMAD.MOV.U32 R64, RZ, RZ, R132 ;  /* 0x000000ffff407224 */ /* 0x000fe400078e0084 */
[----:B------:R-:W-:Y:S02]  /*19e0*/  IMAD.MOV.U32 R63, RZ, RZ, R133 ;  /* 0x000000ffff3f7224 */ /* 0x000fe400078e0085 */
        /* <DEDUP_REMOVED lines=41> */
[----:B----4-:R-:W-:Y:S02]  /*1c80*/  IMAD.MOV.U32 R17, RZ, RZ, R179 ;  /* 0x000000ffff117224 */ /* 0x010fe400078e00b3 */
        /* <DEDUP_REMOVED lines=12> */
[----:B01----:R-:W-:-:S02]  /*1d50*/  IMAD.MOV.U32 R3, RZ, RZ, R193 ;  /* 0x000000ffff037224 */ /* 0x003fc400078e00c1 */
[----:B---3--:R-:W-:Y:S02]  /*1d60*/  IMAD.MOV.U32 R2, RZ, RZ, R194 ;  /* 0x000000ffff027224 */ /* 0x008fe400078e00c2 */
[----:B------:R-:W-:Y:S02]  /*1d70*/  IMAD.MOV.U32 R0, RZ, RZ, R195 ;  /* 0x000000ffff007224 */ /* 0x000fe400078e00c3 */
[----:B------:R-:W-:Y:S01]  /*1d80*/  WARPGROUP.ARRIVE ;  /* 0x00000000000079c5 */ /* 0x000fe20000000000 */
[----:B------:R-:W-:Y:S02]  /*1d90*/  IMAD.MOV.U32 R77, RZ, RZ, R119 ;  /* 0x000000ffff4d7224 */ /* 0x000fe400078e0077 */
[----:B------:R-:W-:Y:S01]  /*1da0*/  STL [R1+0x14dc], R0 ;  /* 0x0014dc0001007387 */ /* 0x000fe20000100800 */
[----:B------:R-:W-:Y:S02]  /*1db0*/  IMAD.MOV.U32 R78, RZ, RZ, R118 ;  /* 0x000000ffff4e7224 */ /* 0x000fe400078e0076 */
[----:B------:R-:W-:Y:S01]  /*1dc0*/  HGMMA.64x192x16.F32 R120, gdesc[UR8], RZ, !UPT, gsb0 ;  /* 0x02e00000087879f0 */ /* 0x000fe2000c0008ff */
[----:B------:R-:W-:Y:S01]  /*1dd0*/  STL [R1+0x14d8], R2 ;  /* 0x0014d80201007387 */ /* 0x000fe20000100800 */
[----:B------:R-:W-:Y:S01]  /*1de0*/  IMAD.MOV.U32 R79, RZ, RZ, R117 ;  /* 0x000000ffff4f7224 */ /* 0x000fe200078e0075 */
[----:B------:R-:W-:Y:S01]  /*1df0*/  UIADD3 UR8, UR6, 0x200, URZ ;  /* 0x0000020006087890 */ /* 0x000fe2000fffe03f */
[----:B------:R-:W-:Y:S01]  /*1e00*/  IMAD.MOV.U32 R80, RZ, RZ, R116 ;  /* 0x000000ffff507224 */ /* 0x000fe200078e0074 */
[----:B------:R-:W-:Y:S01]  /*1e10*/  STL [R1+0x14d4], R3 ;  /* 0x0014d40301007387 */ /* 0x000fe20000100800 */
[----:B------:R-:W-:Y:S01]  /*1e20*/  IMAD.MOV.U32 R81, RZ, RZ, R115 ;  /* 0x000000ffff517224 */ /* 0x000fe200078e0073 */
[----:B------:R-:W-:Y:S01]  /*1e30*/  UMOV UR9, 0x80000020 ;  /* 0x8000002000097882 */ /* 0x000fe20000000000 */
[----:B------:R-:W-:Y:S01]  /*1e40*/  IMAD.MOV.U32 R82, RZ, RZ, R114 ;  /* 0x000000ffff527224 */ /* 0x000fe200078e0072 */
[----:B------:R-:W-:Y:S01]  /*1e50*/  STL [R1+0x14d0], R4 ;  /* 0x0014d00401007387 */ /* 0x000fe20000100800 */
[----:B------:R-:W-:Y:S01]  /*1e60*/  IMAD.MOV.U32 R83, RZ, RZ, R113 ;  /* 0x000000ffff537224 */ /* 0x000fe200078e0071 */
[----:B------:R-:W-:Y:S01]  /*1e70*/  UMOV UR12, UR8 ;  /* 0x00000008000c7c82 */ /* 0x000fe20008000000 */
[----:B------:R-:W-:Y:S01]  /*1e80*/  IMAD.MOV.U32 R84, RZ, RZ, R112 ;  /* 0x000000ffff547224 */ /* 0x000fe200078e0070 */
[----:B------:R-:W-:Y:S01]  /*1e90*/  STL [R1+0x14cc], R5 ;  /* 0x0014cc0501007387 */ /* 0x000fe20000100800 */
[----:B------:R-:W-:Y:S01]  /*1ea0*/  IMAD.MOV.U32 R85, RZ, RZ, R111 ;  /* 0x000000ffff557224 */ /* 0x000fe200078e006f */
[----:B------:R-:W-:Y:S01]  /*1eb0*/  UMOV UR13, UR9 ;  /* 0x00000009000d7c82 */ /* 0x000fe20008000000 */
[----:B------:R-:W-:Y:S01]  /*1ec0*/  IMAD.MOV.U32 R86, RZ, RZ, R110 ;  /* 0x000000ffff567224 */ /* 0x000fe200078e006e */
[----:B------:R-:W-:Y:S01]  /*1ed0*/  STL [R1+0x14c8], R6 ;  /* 0x0014c80601007387 */ /* 0x000fe20000100800 */
[----:B------:R-:W-:-:S02]  /*1ee0*/  IMAD.MOV.U32 R87, RZ, RZ, R109 ;  /* 0x000000ffff577224 */ /* 0x000fc400078e006d */
[----:B------:R-:W-:Y:S01]  /*1ef0*/  IMAD.MOV.U32 R88, RZ, RZ, R108 ;  /* 0x000000ffff587224 */ /* 0x000fe200078e006c */
[----:B------:R-:W-:Y:S01]  /*1f00*/  STL [R1+0x14c4], R7 ;  /* 0x0014c40701007387 */ /* 0x000fe20000100800 */
[----:B------:R-:W-:Y:S02]  /*1f10*/  IMAD.MOV.U32 R90, RZ, RZ, R106 ;  /* 0x000000ffff5a7224 */ /* 0x000fe400078e006a */
[----:B------:R-:W-:Y:S01]  /*1f20*/  IMAD.MOV.U32 R91, RZ, RZ, R105 ;  /* 0x000000ffff5b7224 */ /* 0x000fe200078e0069 */
[----:B------:R-:W-:Y:S01]  /*1f30*/  STL [R1+0x14c0], R8 ;  /* 0x0014c00801007387 */ /* 0x000fe20000100800 */
[----:B------:R-:W-:Y:S02]  /*1f40*/  IMAD.MOV.U32 R92, RZ, RZ, R104 ;  /* 0x000000ffff5c7224 */ /* 0x000fe400078e0068 */
[----:B------:R-:W-:Y:S01]  /*1f50*/  IMAD.MOV.U32 R93, RZ, RZ, R103 ;  /* 0x000000ffff5d7224 */ /* 0x000fe200078e0067 */
[----:B------:R-:W-:Y:S01]  /*1f60*/  STL [R1+0x14bc], R9 ;  /* 0x0014bc0901007387 */ /* 0x000fe20000100800 */
[----:B------:R-:W-:-:S02]  /*1f70*/  IMAD.MOV.U32 R94, RZ, RZ, R102 ;  /* 0x000000ffff5e7224 */ /* 0x000fc400078e0066 */
[----:B------:R-:W-:Y:S01]  /*1f80*/  IMAD.MOV.U32 R95, RZ, RZ, R101 ;  /* 0x000000ffff5f7224 */ /* 0x000fe200078e0065 */
[----:B------:R-:W-:Y:S01]  /*1f90*/  STL [R1+0x14b8], R10 ;  /* 0x0014b80a01007387 */ /* 0x000fe20000100800 */
[----:B------:R-:W-:-:S03]  /*1fa0*/  IMAD.MOV.U32 R96, RZ, RZ, R100 ;  /* 0x000000ffff607224 */ /* 0x000fc600078e0064 */
[----:B------:R-:W-:Y:S04]  /*1fb0*/  STL [R1+0x14b4], R11 ;  /* 0x0014b40b01007387 */ /* 0x000fe80000100800 */
        /* <DEDUP_REMOVED lines=39> */
[----:B------:R-:W-:Y:S01]  /*2230*/  STL [R1+0x1414], R51 ;  /* 0x0014143301007387 */ /* 0x000fe20000100800 */
[----:B------:R-:W-:-:S02]  /*2240*/  WARPGROUP.DEPBAR.LE gsb0, 0x0 ;  /* 0x00008000000079c5 */ /* 0x000fc40000010000 */
[----:B------:R-:W-:Y:S01]  /*2250*/  IMAD.MOV.U32 R235, RZ, RZ, R173 ;  /* 0x000000ffffeb7224 */ /* 0x000fe200078e00ad */
[----:B------:R-:W-:Y:S01]  /*2260*/  STL [R1+0x1410], R52 ;  /* 0x0014103401007387 */ /* 0x000fe20000100800 */
[----:B------:R-:W-:Y:S01]  /*2270*/  IMAD.MOV.U32 R234, RZ, RZ, R174 ;  /* 0x000000ffffea7224 */ /* 0x000fe200078e00ae */
[----:B------:R-:W-:Y:S01]  /*2280*/  MOV R226, R182 ;  /* 0x000000b600e27202 */ /* 0x000fe20000000f00 */
        /* <DEDUP_REMOVED lines=84> */
[----:B------:R-:W-:Y:S04]  /*27d0*/  STL.64 [R1+0x180], R120 ;  /* 0x0001807801007387 */ /* 0x000fe80000100a00 */
        /* <DEDUP_REMOVED lines=25> */
[----:B------:R0:W-:Y:S04]  /*2970*/  STL [R1+0x250], R172 ;  /* 0x000250ac01007387 */ /* 0x0001e80000100800 */
[----:B------:R1:W-:Y:S04]  /*2980*/  STL [R1+0x1588], R97 ;  /* 0x0015886101007387 */ /* 0x0003e80000100800 */
[----:B------:R2:W-:Y:S01]  /*2990*/  STL [R1+0x1584], R98 ;  /* 0x0015846201007387 */ /* 0x0005e20000100800 */
[----:B0-----:R-:W-:-:S03]  /*29a0*/  WARPGROUP.ARRIVE ;  /* 0x00000000000079c5 */ /* 0x001fc60000000000 */
[----:B------:R-:W-:Y:S03]  /*29b0*/  STL [R1+0x1580], R99 ;  /* 0x0015806301007387 */ /* 0x000fe60000100800 */
[----:B------:R-:W-:Y:S01]  /*29c0*/  HGMMA.64x192x16.F32 R120, gdesc[UR8], RZ, !UPT, gsb0 ;  /* 0x02e00000087879f0 */ /* 0x000fe2000c0008ff */
[----:B------:R-:W-:Y:S04]  /*29d0*/  STL [R1+0x157c], R100 ;  /* 0x00157c6401007387 */ /* 0x000fe80000100800 */
[----:B------:R-:W-:Y:S04]  /*29e0*/  STL [R1+0x1578], R101 ;  /* 0x0015786501007387 */ /* 0x000fe80000100800 */
[----:B------:R-:W-:Y:S04]  /*29f0*/  STL [R1+0x1574], R102 ;  /* 0x0015746601007387 */ /* 0x000fe80000100800 */
[----:B------:R-:W-:Y:S04]  /*2a00*/  STL [R1+0x1570], R103 ;  /* 0x0015706701007387 */ /* 0x000fe80000100800 */
[----:B------:R-:W-:Y:S04]  /*2a10*/  STL [R1+0x156c], R104 ;  /* 0x00156c6801007387 */ /* 0x000fe80000100800 */
[----:B------:R-:W-:Y:S04]  /*2a20*/  STL [R1+0x1568], R105 ;  /* 0x0015686901007387 */ /* 0x000fe80000100800 */
[----:B------:R-:W-:Y:S04]  /*2a30*/  STL [R1+0x1564], R106 ;  /* 0x0015646a01007387 */ /* 0x000fe80000100800 */
[----:B------:R0:W-:Y:S04]  /*2a40*/  STL [R1+0x1560], R107 ;  /* 0x0015606b01007387 */ /* 0x0001e80000100800 */
        /* <DEDUP_REMOVED lines=28> */
[----:B------:R4:W-:Y:S04]  /*2c10*/  STL [R1+0x14ec], R232 ;  /* 0x0014ece801007387 */ /* 0x0009e80000100800 */
[----:B------:R4:W-:Y:S04]  /*2c20*/  STL [R1+0x14e8], R233 ;  /* 0x0014e8e901007387 */ /* 0x0009e80000100800 */
[----:B------:R4:W-:Y:S04]  /*2c30*/  STL [R1+0x14e4], R234 ;  /* 0x0014e4ea01007387 */ /* 0x0009e80000100800 */
[----:B------:R4:W-:Y:S01]  /*2c40*/  STL [R1+0x14e0], R235 ;  /* 0x0014e0eb01007387 */ /* 0x0009e20000100800 */
        /* <DEDUP_REMOVED lines=97> */
[----:B------:R-:W-:-:S03]  /*3260*/  WARPGROUP.ARRIVE ;  /* 0x00000000000079c5 */ /* 0x000fc60000000000 */
[----:B------:R-:W-:Y:S03]  /*3270*/  STL [R1+0x1708], R96 ;  /* 0x0017086001007387 */ /* 0x000fe60000100800 */
[----:B------:R-:W-:Y:S01]  /*3280*/  HGMMA.64x192x16.F32 R120, gdesc[UR12], RZ, !UPT, gsb0 ;  /* 0x02e000000c7879f0 */ /* 0x000fe2000c0008ff */
[----:B------:R-:W-:Y:S01]  /*3290*/  STL [R1+0x1704], R95 ;  /* 0x0017045f01007387 */ /* 0x000fe20000100800 */
[----:B------:R-:W-:Y:S01]  /*32a0*/  UIADD3 UR12, UR6, 0x400, URZ ;  /* 0x00000400060c7890 */ /* 0x000fe2000fffe03f */
[----:B------:R-:W-:Y:S02]  /*32b0*/  UMOV UR13, 0x80000020 ;  /* 0x80000020000d7882 */ /* 0x000fe40000000000 */
[----:B------:R-:W-:Y:S01]  /*32c0*/  STL [R1+0x1700], R94 ;  /* 0x0017005e01007387 */ /* 0x000fe20000100800 */
[----:B------:R-:W-:-:S03]  /*32d0*/  UMOV UR9, UR13 ;  /* 0x0000000d00097c82 */ /* 0x000fc60008000000 */
[----:B------:R-:W-:Y:S01]  /*32e0*/  STL [R1+0x16fc], R93 ;  /* 0x0016fc5d01007387 */ /* 0x000fe20000100800 */
[----:B------:R-:W-:-:S03]  /*32f0*/  UMOV UR8, UR12 ;  /* 0x0000000c00087c82 */ /* 0x000fc60008000000 */
        /* <DEDUP_REMOVED lines=48> */
[----:B-1----:R-:W-:Y:S01]  /*3600*/  IMAD.MOV.U32 R97, RZ, RZ, R173 ;  /* 0x000000ffff617224 */ /* 0x002fe200078e00ad */
[----:B------:R-:W-:Y:S01]  /*3610*/  STL [R1+0x163c], R45 ;  /* 0x00163c2d01007387 */ /* 0x000fe20000100800 */
[----:B--2---:R-:W-:Y:S01]  /*3620*/  IMAD.MOV.U32 R98, RZ, RZ, R174 ;  /* 0x000000ffff627224 */ /* 0x004fe200078e00ae */
[----:B0-----:R-:W-:Y:S01]  /*3630*/  MOV R107, R183 ;  /* 0x000000b7006b7202 */ /* 0x001fe20000000f00 */
[----:B------:R-:W-:Y:S01]  /*3640*/  IMAD.MOV.U32 R99, RZ, RZ, R175 ;  /* 0x000000ffff637224 */ /* 0x000fe200078e00af */
[----:B------:R-:W-:Y:S01]  /*3650*/  STL [R1+0x1638], R44 ;  /* 0x0016382c01007387 */ /* 0x000fe20000100800 */
[----:B------:R-:W-:Y:S01]  /*3660*/  IMAD.MOV.U32 R100, RZ, RZ, R176 ;  /* 0x000000ffff647224 */ /* 0x000fe200078e00b0 */
[----:B---3--:R-:W-:Y:S01]  /*3670*/  MOV R217, R197 ;  /* 0x000000c500d97202 */ /* 0x008fe20000000f00 */
[----:B------:R-:W-:Y:S01]  /*3680*/  IMAD.MOV.U32 R101, RZ, RZ, R177 ;  /* 0x000000ffff657224 */ /* 0x000fe200078e00b1 */
[----:B------:R-:W-:Y:S01]  /*3690*/  STL [R1+0x1634], R43 ;  /* 0x0016342b01007387 */ /* 0x000fe20000100800 */
[----:B------:R-:W-:Y:S01]  /*36a0*/  IMAD.MOV.U32 R102, RZ, RZ, R178 ;  /* 0x000000ffff667224 */ /* 0x000fe200078e00b2 */
[----:B----4-:R-:W-:Y:S01]  /*36b0*/  MOV R231, R211 ;  /* 0x000000d300e77202 */ /* 0x010fe20000000f00 */
        /* <DEDUP_REMOVED lines=102> */
[----:B------:R0:W-:Y:S02]  /*3d20*/  STL [R1+0x6d0], R172 ;  /* 0x0006d0ac01007387 */ /* 0x0001e40000100800 */
[----:B0-----:R-:W-:-:S06]  /*3d30*/  WARPGROUP.ARRIVE ;  /* 0x00000000000079c5 */ /* 0x001fcc0000000000 */
[----:B------:R-:W-:Y:S03]  /*3d40*/  HGMMA.64x192x16.F32 R120, gdesc[UR12], RZ, !UPT, gsb0 ;  /* 0x02e000000c7879f0 */ /* 0x000fe6000c0008ff */
[----:B------:R-:W-:Y:S02]  /*3d50*/  WARPGROUP.DEPBAR.LE gsb0, 0x0 ;  /* 0x00008000000079c5 */ /* 0x000fe40000010000 */
        /* <DEDUP_REMOVED lines=96> */
[----:B------:R-:W-:-:S06]  /*4360*/  WARPGROUP.ARRIVE ;  /* 0x00000000000079c5 */ /* 0x000fcc0000000000 */
[----:B------:R-:W-:Y:S03]  /*4370*/  HGMMA.64x192x16.F32 R120, gdesc[UR8], RZ, !UPT, gsb0 ;  /* 0x02e00000087879f0 */ /* 0x000fe6000c0008ff */
[----:B------:R-:W-:Y:S02]  /*4380*/  WARPGROUP.DEPBAR.LE gsb0, 0x0 ;  /* 0x00008000000079c5 */ /* 0x000fe40000010000 */
        /* <DEDUP_REMOVED lines=44> */
[----:B------:R0:W-:Y:S04]  /*4650*/  STL.64 [R1+0xa78], R126 ;  /* 0x000a787e01007387 */ /* 0x0001e80000100a00 */
[----:B------:R1:W-:Y:S04]  /*4660*/  STL.64 [R1+0xa70], R124 ;  /* 0x000a707c01007387 */ /* 0x0003e80000100a00 */
[----:B------:R2:W-:Y:S04]  /*4670*/  STL.64 [R1+0xa68], R122 ;  /* 0x000a687a01007387 */ /* 0x0005e80000100a00 */
[----:B------:R3:W-:Y:S01]  /*4680*/  STL.64 [R1+0xa60], R120 ;  /* 0x000a607801007387 */ /* 0x0007e20000100a00 */
[----:B0-----:R-:W-:-:S02]  /*4690*/  IMAD.MOV.U32 R126, RZ, RZ, R90 ;  /* 0x000000ffff7e7224 */ /* 0x001fc400078e005a */
[----:B-1----:R-:W-:Y:S02]  /*46a0*/  IMAD.MOV.U32 R124, RZ, RZ, R92 ;  /* 0x000000ffff7c7224 */ /* 0x002fe400078e005c */
[----:B--2---:R-:W-:Y:S02]  /*46b0*/  IMAD.MOV.U32 R122, RZ, RZ, R94 ;  /* 0x000000ffff7a7224 */ /* 0x004fe400078e005e */
[----:B---3--:R-:W-:Y:S02]  /*46c0*/  IMAD.MOV.U32 R120, RZ, RZ, R96 ;  /* 0x000000ffff787224 */ /* 0x008fe400078e0060 */
[----:B------:R-:W2:Y:S01]  /*46d0*/  LDL.LU R96, [R1+0x1708] ;  /* 0x0017080001607983 */ /* 0x000ea20000300800 */
[----:B------:R-:W-:Y:S02]  /*46e0*/  IMAD.MOV.U32 R121, RZ, RZ, R95 ;  /* 0x000000ffff797224 */ /* 0x000fe400078e005f */
[----:B------:R-:W-:Y:S01]  /*46f0*/  IMAD.MOV.U32 R123, RZ, RZ, R93 ;  /* 0x000000ffff7b7224 */ /* 0x000fe200078e005d */
[----:B------:R-:W3:Y:S01]  /*4700*/  LDL.LU R95, [R1+0x1704] ;  /* 0x00170400015f7983 */ /* 0x000ee20000300800 */
[----:B------:R-:W-:-:S03]  /*4710*/  IMAD.MOV.U32 R125, RZ, RZ, R91 ;  /* 0x000000ffff7d7224 */ /* 0x000fc600078e005b */
[----:B------:R-:W4:Y:S01]  /*4720*/  LDL.LU R94, [R1+0x1700] ;  /* 0x00170000015e7983 */ /* 0x000f220000300800 */
[----:B------:R-:W-:-:S03]  /*4730*/  IMAD.MOV.U32 R127, RZ, RZ, R89 ;  /* 0x000000ffff7f7224 */ /* 0x000fc600078e0059 */
[----:B------:R-:W2:Y:S01]  /*4740*/  LDL.LU R93, [R1+0x16fc] ;  /* 0x0016fc00015d7983 */ /* 0x000ea20000300800 */
[----:B------:R-:W-:-:S03]  /*4750*/  IMAD.MOV.U32 R128, RZ, RZ, R88 ;  /* 0x000000ffff807224 */ /* 0x000fc600078e0058 */
[----:B------:R-:W3:Y:S01]  /*4760*/  LDL.LU R92, [R1+0x16f8] ;  /* 0x0016f800015c7983 */ /* 0x000ee20000300800 */
[----:B------:R-:W-:-:S03]  /*4770*/  IMAD.MOV.U32 R129, RZ, RZ, R87 ;  /* 0x000000ffff817224 */ /* 0x000fc600078e0057 */
[----:B------:R-:W4:Y:S01]  /*4780*/  LDL.LU R91, [R1+0x16f4] ;  /* 0x0016f400015b7983 */ /* 0x000f220000300800 */
[----:B------:R-:W-:-:S03]  /*4790*/  IMAD.MOV.U32 R130, RZ, RZ, R86 ;  /* 0x000000ffff827224 */ /* 0x000fc600078e0056 */
[----:B------:R-:W2:Y:S01]  /*47a0*/  LDL.LU R90, [R1+0x16f0] ;  /* 0x0016f000015a7983 */ /* 0x000ea20000300800 */
[----:B------:R-:W-:-:S03]  /*47b0*/  MOV R131, R85 ;  /* 0x0000005500837202 */ /* 0x000fc60000000f00 */
        /* <DEDUP_REMOVED lines=27> */
[----:B------:R-:W-:-:S03]  /*4970*/  MOV R145, R71 ;  /* 0x0000004700917202 */ /* 0x000fc60000000f00 */
        /* <DEDUP_REMOVED lines=27> */
[----:B------:R-:W-:-:S03]  /*4b30*/  MOV R159, R57 ;  /* 0x00000039009f7202 */ /* 0x000fc60000000f00 */
        /* <DEDUP_REMOVED lines=107> */
[----:B------:R-:W-:Y:S01]  /*51f0*/  IMAD.MOV.U32 R214, RZ, RZ, R2 ;  /* 0x000000ffffd67224 */ /* 0x000fe200078e0002 */
[----:B------:R-:W-:Y:S02]  /*5200*/  MOV R215, R0 ;  /* 0x0000000000d77202 */ /* 0x000fe40000000f00 */
[----:B------:R-:W4:Y:S01]  /*5210*/  LDL.LU R7, [R1+0x15a4] ;  /* 0x0015a40001077983 */ /* 0x000f220000300800 */
[----:B------:R-:W-:-:S03]  /*5220*/  IMAD.MOV.U32 R213, RZ, RZ, R3 ;  /* 0x000000ffffd57224 */ /* 0x000fc600078e0003 */
[----:B------:R-:W2:Y:S04]  /*5230*/  LDL.LU R6, [R1+0x15a0] ;  /* 0x0015a00001067983 */ /* 0x000ea80000300800 */
[----:B------:R-:W3:Y:S04]  /*5240*/  LDL.LU R5, [R1+0x159c] ;  /* 0x00159c0001057983 */ /* 0x000ee80000300800 */
[----:B------:R-:W2:Y:S04]  /*5250*/  LDL.LU R4, [R1+0x1598] ;  /* 0x0015980001047983 */ /* 0x000ea80000300800 */
[----:B------:R-:W2:Y:S04]  /*5260*/  LDL.LU R3, [R1+0x1594] ;  /* 0x0015940001037983 */ /* 0x000ea80000300800 */
[----:B------:R-:W2:Y:S04]  /*5270*/  LDL.LU R2, [R1+0x1590] ;  /* 0x0015900001027983 */ /* 0x000ea80000300800 */
[----:B------:R-:W2:Y:S04]  /*5280*/  LDL.LU R0, [R1+0x158c] ;  /* 0x00158c0001007983 */ /* 0x000ea80000300800 */
        /* <DEDUP_REMOVED lines=48> */
[----:B0-----:R-:W4:Y:S04]  /*5590*/  LDL.LU R120, [R1+0x600] ;  /* 0x0006000001787983 */ /* 0x001f280000300800 */
[----:B------:R-:W4:Y:S04]  /*55a0*/  LDL.LU R121, [R1+0x604] ;  /* 0x0006040001797983 */ /* 0x000f280000300800 */
[----:B------:R-:W3:Y:S04]  /*55b0*/  LDL.LU R122, [R1+0x608] ;  /* 0x00060800017a7983 */ /* 0x000ee80000300800 */
[----:B------:R-:W3:Y:S04]  /*55c0*/  LDL.LU R123, [R1+0x60c] ;  /* 0x00060c00017b7983 */ /* 0x000ee80000300800 */
[----:B------:R-:W2:Y:S04]  /*55d0*/  LDL.LU R124, [R1+0x610] ;  /* 0x00061000017c7983 */ /* 0x000ea80000300800 */
[----:B------:R-:W2:Y:S04]  /*55e0*/  LDL.LU R125, [R1+0x614] ;  /* 0x00061400017d7983 */ /* 0x000ea80000300800 */
[----:B------:R-:W4:Y:S04]  /*55f0*/  LDL.LU R126, [R1+0x618] ;  /* 0x00061800017e7983 */ /* 0x000f280000300800 */
        /* <DEDUP_REMOVED lines=45> */
[----:B------:R-:W2:Y:S01]  /*58d0*/  LDL.LU R172, [R1+0x6d0] ;  /* 0x0006d00001ac7983 */ /* 0x000ea20000300800 */
[----:B------:R-:W-:-:S02]  /*58e0*/  IMAD.MOV.U32 R173, RZ, RZ, R97 ;  /* 0x000000ffffad7224 */ /* 0x000fc400078e0061 */
[----:B------:R-:W-:Y:S01]  /*58f0*/  IMAD.MOV.U32 R174, RZ, RZ, R98 ;  /* 0x000000ffffae7224 */ /* 0x000fe200078e0062 */
[----:B------:R-:W4:Y:S01]  /*5900*/  LDL.LU R97, [R1+0x1588] ;  /* 0x0015880001617983 */ /* 0x000f220000300800 */
[----:B------:R-:W-:Y:S02]  /*5910*/  IMAD.MOV.U32 R175, RZ, RZ, R99 ;  /* 0x000000ffffaf7224 */ /* 0x000fe400078e0063 */
[----:B------:R-:W-:Y:S01]  /*5920*/  IMAD.MOV.U32 R176, RZ, RZ, R100 ;  /* 0x000000ffffb07224 */ /* 0x000fe200078e0064 */
[----:B------:R-:W4:Y:S01]  /*5930*/  LDL.LU R98, [R1+0x1584] ;  /* 0x0015840001627983 */ /* 0x000f220000300800 */
[----:B------:R-:W-:-:S03]  /*5940*/  IMAD.MOV.U32 R177, RZ, RZ, R101 ;  /* 0x000000ffffb17224 */ /* 0x000fc600078e0065 */
        /* <DEDUP_REMOVED lines=15> */
[----:B------:R-:W-:Y:S01]  /*5a40*/  IMAD.MOV.U32 R185, RZ, RZ, R109 ;  /* 0x000000ffffb97224 */ /* 0x000fe200078e006d */
[----:B------:R-:W-:Y:S02]  /*5a50*/  MOV R186, R110 ;  /* 0x0000006e00ba7202 */ /* 0x000fe40000000f00 */
        /* <DEDUP_REMOVED lines=27> */
[----:B------:R-:W-:-:S03]  /*5c10*/  MOV R200, R220 ;  /* 0x000000dc00c87202 */ /* 0x000fc60000000f00 */
        /* <DEDUP_REMOVED lines=29> */
[----:B------:R-:W4:Y:S04]  /*5df0*/  LDL.LU R231, [R1+0x14f0] ;  /* 0x0014f00001e77983 */ /* 0x000f280000300800 */
[----:B------:R-:W4:Y:S04]  /*5e00*/  LDL.LU R232, [R1+0x14ec] ;  /* 0x0014ec0001e87983 */ /* 0x000f280000300800 */
[----:B------:R-:W4:Y:S04]  /*5e10*/  LDL.LU R233, [R1+0x14e8] ;  /* 0x0014e80001e97983 */ /* 0x000f280000300800 */
[----:B------:R-:W4:Y:S04]  /*5e20*/  LDL.LU R234, [R1+0x14e4] ;  /* 0x0014e40001ea7983 */ /* 0x000f280000300800 */
[----:B------:R-:W4:Y:S04]  /*5e30*/  LDL.LU R235, [R1+0x14e0] ;  /* 0x0014e00001eb7983 */ /* 0x000f280000300800 */
        /* <DEDUP_REMOVED lines=21> */
[----:B--2---:R-:W-:Y:S04]  /*5f90*/  STL.64 [R1+0xe30], R172 ;  /* 0x000e30ac01007387 */ /* 0x004fe80000100a00 */
[----:B---3--:R-:W-:Y:S04]  /*5fa0*/  STL.64 [R1+0xe28], R170 ;  /* 0x000e28aa01007387 */ /* 0x008fe80000100a00 */
[----:B----4-:R-:W-:Y:S04]  /*5fb0*/  STL.64 [R1+0xe20], R168 ;  /* 0x000e20a801007387 */ /* 0x010fe80000100a00 */
        /* <DEDUP_REMOVED lines=53> */
[----:B------:R-:W2:Y:S01]  /*6310*/  LDL.LU R13, [R1+0x14ac] ;  /* 0x0014ac00010d7983 */ /* 0x000ea20000300800 */
        /* <DEDUP_REMOVED lines=21> */
[----:B------:R-:W3:Y:S01]  /*6470*/  LDL.LU R24, [R1+0x1480] ;  /* 0x0014800001187983 */ /* 0x000ee20000300800 */
[----:B------:R-:W-:-:S03]  /*6480*/  IMAD.MOV.U32 R148, RZ, RZ, R29 ;  /* 0x000000ffff947224 */ /* 0x000fc600078e001d */
        /* <DEDUP_REMOVED lines=23> */
[----:B------:R-:W-:-:S03]  /*6600*/  MOV R160, R41 ;  /* 0x0000002900a07202 */ /* 0x000fc60000000f00 */
        /* <DEDUP_REMOVED lines=110> */
[----:B------:R-:W3:Y:S04]  /*6cf0*/  LDL.LU R92, [R1+0x1370] ;  /* 0x00137000015c7983 */ /* 0x000ee80000300800 */
[----:B------:R-:W3:Y:S04]  /*6d00*/  LDL.LU R93, [R1+0x136c] ;  /* 0x00136c00015d7983 */ /* 0x000ee80000300800 */
[----:B------:R-:W3:Y:S04]  /*6d10*/  LDL.LU R94, [R1+0x1368] ;  /* 0x00136800015e7983 */ /* 0x000ee80000300800 */
[----:B------:R-:W3:Y:S04]  /*6d20*/  LDL.LU R95, [R1+0x1364] ;  /* 0x00136400015f7983 */ /* 0x000ee80000300800 */
[----:B------:R-:W3:Y:S04]  /*6d30*/  LDL.LU R96, [R1+0x1360] ;  /* 0x0013600001607983 */ /* 0x000ee80000300800 */
        /* <DEDUP_REMOVED lines=48> */
[----:B0-----:R-:W3:Y:S04]  /*7040*/  LDL.LU R120, [R1+0x180] ;  /* 0x0001800001787983 */ /* 0x001ee80000300800 */
[----:B------:R-:W3:Y:S04]  /*7050*/  LDL.LU R121, [R1+0x184] ;  /* 0x0001840001797983 */ /* 0x000ee80000300800 */
        /* <DEDUP_REMOVED lines=50> */
[----:B------:R-:W3:Y:S01]  /*7380*/  LDL.LU R172, [R1+0x250] ;  /* 0x0002500001ac7983 */ /* 0x000ee20000300800 */
[----:B------:R-:W-:Y:S01]  /*7390*/  IMAD.MOV.U32 R214, RZ, RZ, R98 ;  /* 0x000000ffffd67224 */ /* 0x000fe200078e0062 */
[----:B------:R-:W-:Y:S01]  /*73a0*/  MOV R215, R97 ;  /* 0x0000006100d77202 */ /* 0x000fe20000000f00 */
[----:B------:R-:W-:Y:S01]  /*73b0*/  IMAD.MOV.U32 R212, RZ, RZ, R100 ;  /* 0x000000ffffd47224 */ /* 0x000fe200078e0064 */
[----:B------:R-:W-:Y:S01]  /*73c0*/  MOV R201, R111 ;  /* 0x0000006f00c97202 */ /* 0x000fe20000000f00 */
[----:B------:R-:W-:Y:S01]  /*73d0*/  IMAD.MOV.U32 R213, RZ, RZ, R99 ;  /* 0x000000ffffd57224 */ /* 0x000fe200078e0063 */
[----:B------:R-:W-:Y:S01]  /*73e0*/  MOV R187, R221 ;  /* 0x000000dd00bb7202 */ /* 0x000fe20000000f00 */
[----:B------:R-:W-:Y:S01]  /*73f0*/  IMAD.MOV.U32 R210, RZ, RZ, R102 ;  /* 0x000000ffffd27224 */ /* 0x000fe200078e0066 */
[----:B------:R-:W-:Y:S01]  /*7400*/  STL.64 [R1+0x11d8], R214 ;  /* 0x0011d8d601007387 */ /* 0x000fe20000100a00 */
[----:B------:R-:W-:Y:S01]  /*7410*/  IMAD.MOV.U32 R211, RZ, RZ, R101 ;  /* 0x000000ffffd37224 */ /* 0x000fe200078e0065 */
[----:B------:R-:W-:Y:S01]  /*7420*/  MOV R173, R235 ;  /* 0x000000eb00ad7202 */ /* 0x000fe20000000f00 */
[----:B------:R-:W-:Y:S01]  /*7430*/  IMAD.MOV.U32 R208, RZ, RZ, R104 ;  /* 0x000000ffffd07224 */ /* 0x000fe200078e0068 */
[----:B------:R-:W-:Y:S01]  /*7440*/  STL.64 [R1+0x11d0], R212 ;  /* 0x0011d0d401007387 */ /* 0x000fe20000100a00 */
[----:B------:R-:W-:Y:S01]  /*7450*/  IMAD.MOV.U32 R209, RZ, RZ, R103 ;  /* 0x000000ffffd17224 */ /* 0x000fe200078e0067 */
[----:B------:R-:W-:Y:S01]  /*7460*/  UIADD3 UR8, UR6, 0x600, URZ ;  /* 0x0000060006087890 */ /* 0x000fe2000fffe03f */
[----:B------:R-:W-:Y:S01]  /*7470*/  IMAD.MOV.U32 R206, RZ, RZ, R106 ;  /* 0x000000ffffce7224 */ /* 0x000fe200078e006a */
[----:B------:R-:W-:Y:S01]  /*7480*/  STL.64 [R1+0x11c8], R210 ;  /* 0x0011c8d201007387 */ /* 0x000fe20000100a00 */
[----:B------:R-:W-:Y:S01]  /*7490*/  IMAD.MOV.U32 R207, RZ, RZ, R105 ;  /* 0x000000ffffcf7224 */ /* 0x000fe200078e0069 */
[----:B------:R-:W-:Y:S01]  /*74a0*/  UMOV UR9, 0x80000020 ;  /* 0x8000002000097882 */ /* 0x000fe20000000000 */
[----:B------:R-:W-:Y:S01]  /*74b0*/  IMAD.MOV.U32 R204, RZ, RZ, R108 ;  /* 0x000000ffffcc7224 */ /* 0x000fe200078e006c */
[----:B------:R-:W-:Y:S01]  /*74c0*/  STL.64 [R1+0x11c0], R208 ;  /* 0x0011c0d001007387 */ /* 0x000fe20000100a00 */
[----:B------:R-:W-:Y:S01]  /*74d0*/  IMAD.MOV.U32 R205, RZ, RZ, R107 ;  /* 0x000000ffffcd7224 */ /* 0x000fe200078e006b */
[----:B------:R-:W-:Y:S01]  /*74e0*/  UIADD3 UR12, UR6, 0x2, URZ ;  /* 0x00000002060c7890 */ /* 0x000fe2000fffe03f */
[----:B------:R-:W-:Y:S01]  /*74f0*/  IMAD.MOV.U32 R202, RZ, RZ, R110 ;  /* 0x000000ffffca7224 */ /* 0x000fe200078e006e */
[----:B------:R-:W-:Y:S01]  /*7500*/  STL.64 [R1+0x11b8], R206 ;  /* 0x0011b8ce01007387 */ /* 0x000fe20000100a00 */
[----:B------:R-:W-:-:S02]  /*7510*/  IMAD.MOV.U32 R203, RZ, RZ, R109 ;  /* 0x000000ffffcb7224 */ /* 0x000fc400078e006d */
[----:B------:R-:W-:Y:S01]  /*7520*/  IMAD.MOV.U32 R200, RZ, RZ, R112 ;  /* 0x000000ffffc87224 */ /* 0x000fe200078e0070 */
[----:B------:R-:W-:Y:S01]  /*7530*/  STL.64 [R1+0x11b0], R204 ;  /* 0x0011b0cc01007387 */ /* 0x000fe20000100a00 */
[----:B------:R-:W-:Y:S02]  /*7540*/  IMAD.MOV.U32 R198, RZ, RZ, R114 ;  /* 0x000000ffffc67224 */ /* 0x000fe400078e0072 */
[----:B------:R-:W-:Y:S01]  /*7550*/  IMAD.MOV.U32 R199, RZ, RZ, R113 ;  /* 0x000000ffffc77224 */ /* 0x000fe200078e0071 */
[----:B------:R2:W-:Y:S01]  /*7560*/  STL.64 [R1+0x11a8], R202 ;  /* 0x0011a8ca01007387 */ /* 0x0005e20000100a00 */
[----:B------:R-:W-:Y:S02]  /*7570*/  IMAD.MOV.U32 R196, RZ, RZ, R116 ;  /* 0x000000ffffc47224 */ /* 0x000fe400078e0074 */
[----:B------:R-:W-:Y:S01]  /*7580*/  IMAD.MOV.U32 R197, RZ, RZ, R115 ;  /* 0x000000ffffc57224 */ /* 0x000fe200078e0073 */
[----:B------:R-:W-:Y:S01]  /*7590*/  STL.64 [R1+0x11a0], R200 ;  /* 0x0011a0c801007387 */ /* 0x000fe20000100a00 */
[----:B------:R-:W-:-:S02]  /*75a0*/  IMAD.MOV.U32 R194, RZ, RZ, R118 ;  /* 0x000000ffffc27224 */ /* 0x000fc400078e0076 */
[----:B------:R-:W-:Y:S01]  /*75b0*/  IMAD.MOV.U32 R195, RZ, RZ, R117 ;  /* 0x000000ffffc37224 */ /* 0x000fe200078e0075 */
[----:B------:R-:W-:Y:S01]  /*75c0*/  STL.64 [R1+0x1198], R198 ;  /* 0x001198c601007387 */ /* 0x000fe20000100a00 */
[----:B------:R-:W-:Y:S02]  /*75d0*/  IMAD.MOV.U32 R192, RZ, RZ, R216 ;  /* 0x000000ffffc07224 */ /* 0x000fe400078e00d8 */
[----:B------:R-:W-:Y:S01]  /*75e0*/  IMAD.MOV.U32 R193, RZ, RZ, R119 ;  /* 0x000000ffffc17224 */ /* 0x000fe200078e0077 */
[----:B------:R-:W-:Y:S01]  /*75f0*/  STL.64 [R1+0x1190], R196 ;  /* 0x001190c401007387 */ /* 0x000fe20000100a00 */
[----:B------:R-:W-:Y:S01]  /*7600*/  IMAD.MOV.U32 R190, RZ, RZ, R218 ;  /* 0x000000ffffbe7224 */ /* 0x000fe200078e00da */
[----:B--2---:R-:W-:Y:S01]  /*7610*/  MOV R203, R13 ;  /* 0x0000000d00cb7202 */ /* 0x004fe20000000f00 */
        /* <DEDUP_REMOVED lines=8> */
[----:B------:R-:W-:Y:S02]  /*76a0*/  IMAD.MOV.U32 R185, RZ, RZ, R223 ;  /* 0x000000ffffb97224 */ /* 0x000fe400078e00df */
[----:B------:R-:W-:Y:S01]  /*76b0*/  IMAD.MOV.U32 R182, RZ, RZ, R226 ;  /* 0x000000ffffb67224 */ /* 0x000fe200078e00e2 */
[----:B------:R4:W-:Y:S01]  /*76c0*/  STL.64 [R1+0x1170], R188 ;  /* 0x001170bc01007387 */ /* 0x0009e20000100a00 */
[----:B------:R-:W-:-:S02]  /*76d0*/  IMAD.MOV.U32 R183, RZ, RZ, R225 ;  /* 0x000000ffffb77224 */ /* 0x000fc400078e00e1 */
[----:B------:R-:W-:Y:S01]  /*76e0*/  IMAD.MOV.U32 R180, RZ, RZ, R228 ;  /* 0x000000ffffb47224 */ /* 0x000fe200078e00e4 */
[----:B------:R3:W-:Y:S01]  /*76f0*/  STL.64 [R1+0x1168], R186 ;  /* 0x001168ba01007387 */ /* 0x0007e20000100a00 */
[----:B------:R-:W-:Y:S02]  /*7700*/  IMAD.MOV.U32 R181, RZ, RZ, R227 ;  /* 0x000000ffffb57224 */ /* 0x000fe400078e00e3 */
[----:B------:R-:W-:Y:S01]  /*7710*/  IMAD.MOV.U32 R178, RZ, RZ, R230 ;  /* 0x000000ffffb27224 */ /* 0x000fe200078e00e6 */
[----:B------:R0:W-:Y:S01]  /*7720*/  STL.64 [R1+0x1160], R184 ;  /* 0x001160b801007387 */ /* 0x0001e20000100a00 */
[----:B------:R-:W-:Y:S02]  /*7730*/  IMAD.MOV.U32 R179, RZ, RZ, R229 ;  /* 0x000000ffffb37224 */ /* 0x000fe400078e00e5 */
[----:B------:R-:W-:Y:S01]  /*7740*/  IMAD.MOV.U32 R176, RZ, RZ, R232 ;  /* 0x000000ffffb07224 */ /* 0x000fe200078e00e8 */
[----:B------:R1:W-:Y:S01]  /*7750*/  STL.64 [R1+0x1158], R182 ;  /* 0x001158b601007387 */ /* 0x0003e20000100a00 */
[----:B------:R-:W-:Y:S01]  /*7760*/  IMAD.MOV.U32 R177, RZ, RZ, R231 ;  /* 0x000000ffffb17224 */ /* 0x000fe200078e00e7 */
[----:B----4-:R-:W-:Y:S01]  /*7770*/  MOV R189, R27 ;  /* 0x0000001b00bd7202 */ /* 0x010fe20000000f00 */
[----:B------:R-:W-:Y:S01]  /*7780*/  IMAD.MOV.U32 R174, RZ, RZ, R234 ;  /* 0x000000ffffae7224 */ /* 0x000fe200078e00ea */
[----:B------:R2:W-:Y:S01]  /*7790*/  STL.64 [R1+0x1150], R180 ;  /* 0x001150b401007387 */ /* 0x0005e20000100a00 */
[----:B------:R-:W-:-:S02]  /*77a0*/  IMAD.MOV.U32 R175, RZ, RZ, R233 ;  /* 0x000000ffffaf7224 */ /* 0x000fc400078e00e9 */
[----:B---3--:R-:W-:Y:S01]  /*77b0*/  IMAD.MOV.U32 R186, RZ, RZ, R30 ;  /* 0x000000ffffba7224 */ /* 0x008fe200078e001e */
[----:B------:R3:W-:Y:S01]  /*77c0*/  STL.64 [R1+0x1148], R178 ;  /* 0x001148b201007387 */ /* 0x0007e20000100a00 */
[----:B0-----:R-:W-:Y:S02]  /*77d0*/  IMAD.MOV.U32 R184, RZ, RZ, R32 ;  /* 0x000000ffffb87224 */ /* 0x001fe400078e0020 */
[----:B------:R-:W-:Y:S01]  /*77e0*/  IMAD.MOV.U32 R185, RZ, RZ, R31 ;  /* 0x000000ffffb97224 */ /* 0x000fe200078e001f */
[----:B------:R0:W-:Y:S01]  /*77f0*/  STL.64 [R1+0x1140], R176 ;  /* 0x001140b001007387 */ /* 0x0001e20000100a00 */
[----:B-1----:R-:W-:Y:S02]  /*7800*/  IMAD.MOV.U32 R182, RZ, RZ, R34 ;  /* 0x000000ffffb67224 */ /* 0x002fe400078e0022 */
[----:B------:R-:W-:Y:S01]  /*7810*/  IMAD.MOV.U32 R183, RZ, RZ, R33 ;  /* 0x000000ffffb77224 */ /* 0x000fe200078e0021 */
[----:B------:R1:W-:Y:S01]  /*7820*/  STL.64 [R1+0x1138], R174 ;  /* 0x001138ae01007387 */ /* 0x0003e20000100a00 */
[----:B--2---:R-:W-:-:S02]  /*7830*/  IMAD.MOV.U32 R180, RZ, RZ, R36 ;  /* 0x000000ffffb47224 */ /* 0x004fc400078e0024 */
[----:B------:R-:W-:Y:S02]  /*7840*/  IMAD.MOV.U32 R181, RZ, RZ, R35 ;  /* 0x000000ffffb57224 */ /* 0x000fe400078e0023 */
[----:B---3--:R-:W-:Y:S02]  /*7850*/  IMAD.MOV.U32 R178, RZ, RZ, R38 ;  /* 0x000000ffffb27224 */ /* 0x008fe400078e0026 */
[----:B------:R-:W-:Y:S02]  /*7860*/  IMAD.MOV.U32 R179, RZ, RZ, R37 ;  /* 0x000000ffffb37224 */ /* 0x000fe400078e0025 */
[----:B0-----:R-:W-:Y:S02]  /*7870*/  IMAD.MOV.U32 R176, RZ, RZ, R40 ;  /* 0x000000ffffb07224 */ /* 0x001fe400078e0028 */
[----:B------:R-:W-:Y:S01]  /*7880*/  IMAD.MOV.U32 R177, RZ, RZ, R39 ;  /* 0x000000ffffb17224 */ /* 0x000fe200078e0027 */
[----:B-1----:R-:W-:Y:S01]  /*7890*/  MOV R175, R41 ;  /* 0x0000002900af7202 */ /* 0x002fe20000000f00 */
        /* <DEDUP_REMOVED lines=27> */
[----:B------:R-:W-:Y:S01]  /*7a50*/  IMAD.MOV.U32 R193, RZ, RZ, R23 ;  /* 0x000000ffffc17224 */ /* 0x000fe200078e0017 */
[----:B------:R0:W-:Y:S04]  /*7a60*/  STL.64 [R1+0x1130], R172 ;  /* 0x001130ac01007387 */ /* 0x0001e80000100a00 */
[----:B------:R1:W-:Y:S04]  /*7a70*/  STL.64 [R1+0x1128], R170 ;  /* 0x001128aa01007387 */ /* 0x0003e80000100a00 */
[----:B------:R2:W-:Y:S04]  /*7a80*/  STL.64 [R1+0x1120], R168 ;  /* 0x001120a801007387 */ /* 0x0005e80000100a00 */
[----:B------:R3:W-:Y:S01]  /*7a90*/  STL.64 [R1+0x1118], R166 ;  /* 0x001118a601007387 */ /* 0x0007e20000100a00 */
[----:B0-----:R-:W-:-:S02]  /*7aa0*/  IMAD.MOV.U32 R172, RZ, RZ, R44 ;  /* 0x000000ffffac7224 */ /* 0x001fc400078e002c */
[----:B------:R-:W-:Y:S01]  /*7ab0*/  IMAD.MOV.U32 R173, RZ, RZ, R43 ;  /* 0x000000ffffad7224 */ /* 0x000fe200078e002b */
[----:B------:R0:W-:Y:S01]  /*7ac0*/  STL.64 [R1+0x1110], R164 ;  /* 0x001110a401007387 */ /* 0x0001e20000100a00 */
[----:B-1----:R-:W-:Y:S02]  /*7ad0*/  IMAD.MOV.U32 R170, RZ, RZ, R46 ;  /* 0x000000ffffaa7224 */ /* 0x002fe400078e002e */
[----:B------:R-:W-:Y:S01]  /*7ae0*/  IMAD.MOV.U32 R171, RZ, RZ, R45 ;  /* 0x000000ffffab7224 */ /* 0x000fe200078e002d */
[----:B------:R1:W-:Y:S01]  /*7af0*/  STL.64 [R1+0x1108], R162 ;  /* 0x001108a201007387 */ /* 0x0003e20000100a00 */
[----:B--2---:R-:W-:Y:S02]  /*7b00*/  IMAD.MOV.U32 R168, RZ, RZ, R48 ;  /* 0x000000ffffa87224 */ /* 0x004fe400078e0030 */
[----:B------:R-:W-:Y:S01]  /*7b10*/  IMAD.MOV.U32 R169, RZ, RZ, R47 ;  /* 0x000000ffffa97224 */ /* 0x000fe200078e002f */
[----:B------:R2:W-:Y:S01]  /*7b20*/  STL.64 [R1+0x1100], R160 ;  /* 0x001100a001007387 */ /* 0x0005e20000100a00 */
[----:B---3--:R-:W-:-:S02]  /*7b30*/  IMAD.MOV.U32 R166, RZ, RZ, R50 ;  /* 0x000000ffffa67224 */ /* 0x008fc400078e0032 */
[----:B------:R-:W-:Y:S01]  /*7b40*/  IMAD.MOV.U32 R167, RZ, RZ, R49 ;  /* 0x000000ffffa77224 */ /* 0x000fe200078e0031 */
[----:B------:R3:W-:Y:S01]  /*7b50*/  STL.64 [R1+0x10f8], R158 ;  /* 0x0010f89e01007387 */ /* 0x0007e20000100a00 */
[----:B0-----:R-:W-:Y:S02]  /*7b60*/  IMAD.MOV.U32 R164, RZ, RZ, R52 ;  /* 0x000000ffffa47224 */ /* 0x001fe400078e0034 */
[----:B------:R-:W-:Y:S01]  /*7b70*/  IMAD.MOV.U32 R165, RZ, RZ, R51 ;  /* 0x000000ffffa57224 */ /* 0x000fe200078e0033 */
[----:B------:R0:W-:Y:S01]  /*7b80*/  STL.64 [R1+0x10f0], R156 ;  /* 0x0010f09c01007387 */ /* 0x0001e20000100a00 */
[----:B-1----:R-:W-:Y:S02]  /*7b90*/  IMAD.MOV.U32 R162, RZ, RZ, R54 ;  /* 0x000000ffffa27224 */ /* 0x002fe400078e0036 */
[----:B------:R-:W-:Y:S01]  /*7ba0*/  IMAD.MOV.U32 R163, RZ, RZ, R53 ;  /* 0x000000ffffa37224 */ /* 0x000fe200078e0035 */
[----:B------:R1:W-:Y:S01]  /*7bb0*/  STL.64 [R1+0x10e8], R154 ;  /* 0x0010e89a01007387 */ /* 0x0003e20000100a00 */
[----:B--2---:R-:W-:Y:S01]  /*7bc0*/  IMAD.MOV.U32 R160, RZ, RZ, R56 ;  /* 0x000000ffffa07224 */ /* 0x004fe200078e0038 */
[----:B------:R-:W-:-:S02]  /*7bd0*/  MOV R161, R55 ;  /* 0x0000003700a17202 */ /* 0x000fc40000000f00 */
[----:B------:R2:W-:Y:S01]  /*7be0*/  STL.64 [R1+0x10e0], R152 ;  /* 0x0010e09801007387 */ /* 0x0005e20000100a00 */
[----:B---3--:R-:W-:Y:S02]  /*7bf0*/  IMAD.MOV.U32 R158, RZ, RZ, R58 ;  /* 0x000000ffff9e7224 */ /* 0x008fe400078e003a */
        /* <DEDUP_REMOVED lines=9> */
[----:B------:R-:W-:Y:S01]  /*7c90*/  IMAD.MOV.U32 R153, RZ, RZ, R63 ;  /* 0x000000ffff997224 */ /* 0x000fe200078e003f */
[----:B------:R2:W-:Y:S01]  /*7ca0*/  STL.64 [R1+0x10c0], R144 ;  /* 0x0010c09001007387 */ /* 0x0005e20000100a00 */
[----:B---3--:R-:W-:Y:S02]  /*7cb0*/  IMAD.MOV.U32 R150, RZ, RZ, R66 ;  /* 0x000000ffff967224 */ /* 0x008fe400078e0042 */
[----:B------:R-:W-:Y:S01]  /*7cc0*/  IMAD.MOV.U32 R151, RZ, RZ, R65 ;  /* 0x000000ffff977224 */ /* 0x000fe200078e0041 */
[----:B------:R3:W-:Y:S01]  /*7cd0*/  STL.64 [R1+0x10b8], R142 ;  /* 0x0010b88e01007387 */ /* 0x0007e20000100a00 */
[----:B0-----:R-:W-:Y:S02]  /*7ce0*/  IMAD.MOV.U32 R148, RZ, RZ, R68 ;  /* 0x000000ffff947224 */ /* 0x001fe400078e0044 */
[----:B------:R-:W-:Y:S01]  /*7cf0*/  IMAD.MOV.U32 R149, RZ, RZ, R67 ;  /* 0x000000ffff957224 */ /* 0x000fe200078e0043 */
[----:B------:R0:W-:Y:S01]  /*7d00*/  STL.64 [R1+0x10b0], R140 ;  /* 0x0010b08c01007387 */ /* 0x0001e20000100a00 */
[----:B-1----:R-:W-:Y:S01]  /*7d10*/  IMAD.MOV.U32 R146, RZ, RZ, R70 ;  /* 0x000000ffff927224 */ /* 0x002fe200078e0046 */
[----:B------:R-:W-:-:S02]  /*7d20*/  MOV R147, R69 ;  /* 0x0000004500937202 */ /* 0x000fc40000000f00 */
[----:B------:R1:W-:Y:S01]  /*7d30*/  STL.64 [R1+0x10a8], R138 ;  /* 0x0010a88a01007387 */ /* 0x0003e20000100a00 */
[----:B--2---:R-:W-:Y:S02]  /*7d40*/  IMAD.MOV.U32 R144, RZ, RZ, R72 ;  /* 0x000000ffff907224 */ /* 0x004fe400078e0048 */
        /* <DEDUP_REMOVED lines=8> */
[----:B-1----:R-:W-:-:S02]  /*7dd0*/  IMAD.MOV.U32 R138, RZ, RZ, R78 ;  /* 0x000000ffff8a7224 */ /* 0x002fc400078e004e */
[----:B------:R-:W-:Y:S01]  /*7de0*/  IMAD.MOV.U32 R139, RZ, RZ, R77 ;  /* 0x000000ffff8b7224 */ /* 0x000fe200078e004d */
[----:B------:R1:W-:Y:S01]  /*7df0*/  STL.64 [R1+0x1088], R130 ;  /* 0x0010888201007387 */ /* 0x0003e20000100a00 */
[----:B--2---:R-:W-:Y:S02]  /*7e00*/  IMAD.MOV.U32 R136, RZ, RZ, R80 ;  /* 0x000000ffff887224 */ /* 0x004fe400078e0050 */
[----:B------:R-:W-:Y:S01]  /*7e10*/  IMAD.MOV.U32 R137, RZ, RZ, R79 ;  /* 0x000000ffff897224 */ /* 0x000fe200078e004f */
[----:B------:R2:W-:Y:S01]  /*7e20*/  STL.64 [R1+0x1080], R128 ;  /* 0x0010808001007387 */ /* 0x0005e20000100a00 */
[----:B---3--:R-:W-:Y:S02]  /*7e30*/  IMAD.MOV.U32 R134, RZ, RZ, R82 ;  /* 0x000000ffff867224 */ /* 0x008fe400078e0052 */
[----:B------:R-:W-:Y:S01]  /*7e40*/  IMAD.MOV.U32 R135, RZ, RZ, R81 ;  /* 0x000000ffff877224 */ /* 0x000fe200078e0051 */
[----:B------:R3:W-:Y:S01]  /*7e50*/  STL.64 [R1+0x1078], R126 ;  /* 0x0010787e01007387 */ /* 0x0007e20000100a00 */
[----:B0-----:R-:W-:Y:S01]  /*7e60*/  IMAD.MOV.U32 R132, RZ, RZ, R84 ;  /* 0x000000ffff847224 */ /* 0x001fe200078e0054 */
[----:B------:R-:W-:-:S02]  /*7e70*/  MOV R133, R83 ;  /* 0x0000005300857202 */ /* 0x000fc40000000f00 */
[----:B------:R0:W-:Y:S01]  /*7e80*/  STL.64 [R1+0x1070], R124 ;  /* 0x0010707c01007387 */ /* 0x0001e20000100a00 */
[----:B-1----:R-:W-:Y:S02]  /*7e90*/  IMAD.MOV.U32 R130, RZ, RZ, R86 ;  /* 0x000000ffff827224 */ /* 0x002fe400078e0056 */
[----:B------:R-:W-:Y:S01]  /*7ea0*/  IMAD.MOV.U32 R131, RZ, RZ, R85 ;  /* 0x000000ffff837224 */ /* 0x000fe200078e0055 */
[----:B------:R1:W-:Y:S01]  /*7eb0*/  STL.64 [R1+0x1068], R122 ;  /* 0x0010687a01007387 */ /* 0x0003e20000100a00 */
[----:B--2---:R-:W-:Y:S02]  /*7ec0*/  IMAD.MOV.U32 R128, RZ, RZ, R88 ;  /* 0x000000ffff807224 */ /* 0x004fe400078e0058 */
[----:B------:R-:W-:Y:S01]  /*7ed0*/  IMAD.MOV.U32 R129, RZ, RZ, R87 ;  /* 0x000000ffff817224 */ /* 0x000fe200078e0057 */
[----:B------:R2:W-:Y:S01]  /*7ee0*/  STL.64 [R1+0x1060], R120 ;  /* 0x0010607801007387 */ /* 0x0005e20000100a00 */
[----:B---3--:R-:W-:Y:S02]  /*7ef0*/  IMAD.MOV.U32 R126, RZ, RZ, R90 ;  /* 0x000000ffff7e7224 */ /* 0x008fe400078e005a */
[----:B------:R-:W-:Y:S01]  /*7f00*/  IMAD.MOV.U32 R127, RZ, RZ, R89 ;  /* 0x000000ffff7f7224 */ /* 0x000fe200078e0059 */
[----:B------:R-:W-:Y:S01]  /*7f10*/  STL.64 [R1+0x1358], R214 ;  /* 0x001358d601007387 */ /* 0x000fe20000100a00 */
[----:B0-----:R-:W-:-:S02]  /*7f20*/  IMAD.MOV.U32 R124, RZ, RZ, R92 ;  /* 0x000000ffff7c7224 */ /* 0x001fc400078e005c */
[----:B------:R-:W-:Y:S01]  /*7f30*/  IMAD.MOV.U32 R125, RZ, RZ, R91 ;  /* 0x000000ffff7d7224 */ /* 0x000fe200078e005b */
[----:B------:R-:W-:Y:S01]  /*7f40*/  STL.64 [R1+0x1350], R212 ;  /* 0x001350d401007387 */ /* 0x000fe20000100a00 */
[----:B-1----:R-:W-:Y:S02]  /*7f50*/  IMAD.MOV.U32 R122, RZ, RZ, R94 ;  /* 0x000000ffff7a7224 */ /* 0x002fe400078e005e */
[----:B------:R-:W-:Y:S01]  /*7f60*/  IMAD.MOV.U32 R123, RZ, RZ, R93 ;  /* 0x000000ffff7b7224 */ /* 0x000fe200078e005d */
[----:B------:R-:W-:Y:S01]  /*7f70*/  STL.64 [R1+0x1348], R210 ;  /* 0x001348d201007387 */ /* 0x000fe20000100a00 */
[----:B--2---:R-:W-:Y:S02]  /*7f80*/  IMAD.MOV.U32 R120, RZ, RZ, R96 ;  /* 0x000000ffff787224 */ /* 0x004fe400078e0060 */
[----:B------:R-:W-:Y:S01]  /*7f90*/  IMAD.MOV.U32 R121, RZ, RZ, R95 ;  /* 0x000000ffff797224 */ /* 0x000fe200078e005f */
[----:B------:R-:W-:Y:S01]  /*7fa0*/  STL.64 [R1+0x1340], R208 ;  /* 0x001340d001007387 */ /* 0x000fe20000100a00 */
[----:B------:R-:W-:-:S03]  /*7fb0*/  WARPGROUP.ARRIVE ;  /* 0x00000000000079c5 */ /* 0x000fc60000000000 */
[----:B------:R-:W-:Y:S03]  /*7fc0*/  STL.64 [R1+0x1338], R206 ;  /* 0x001338ce01007387 */ /* 0x000fe60000100a00 */
[----:B------:R-:W-:Y:S01]  /*7fd0*/  HGMMA.64x192x16.F32 R24, gdesc[UR8], RZ, !UPT, gsb0 ;  /* 0x02e00000081879f0 */ /* 0x000fe2000c0008ff */
[----:B------:R-:W-:Y:S01]  /*7fe0*/  STL.64 [R1+0x1330], R204 ;  /* 0x001330cc01007387 */ /* 0x000fe20000100a00 */
[----:B------:R-:W-:Y:S01]  /*7ff0*/  UMOV UR10, UR14 ;  /* 0x0000000e000a7c82 */ /* 0x000fe20008000000 */
[----:B------:R-:W-:Y:S02]  /*8000*/  UMOV UR11, UR15 ;  /* 0x0000000f000b7c82 */ /* 0x000fe40008000000 */
        /* <DEDUP_REMOVED lines=41> */
[----:B------:R0:W-:Y:S01]  /*82a0*/  STL.64 [R1+0x11e0], R120 ;  /* 0x0011e07801007387 */ /* 0x0001e20000100a00 */
[----:B------:R-:W-:-:S02]  /*82b0*/  WARPGROUP.DEPBAR.LE gsb0, 0x0 ;  /* 0x00008000000079c5 */ /* 0x000fc40000010000 */
[----:B0-----:R-:W-:-:S06]  /*82c0*/  WARPGROUP.ARRIVE ;  /* 0x00000000000079c5 */ /* 0x001fcc0000000000 */
[----:B------:R-:W-:Y:S03]  /*82d0*/  HGMMA.64x192x16.F32 R120, gdesc[UR8], RZ, !UPT, gsb0 ;  /* 0x02e00000087879f0 */ /* 0x000fe6000c0008ff */
[----:B------:R-:W-:Y:S02]  /*82e0*/  WARPGROUP.DEPBAR.LE gsb0, 0x0 ;  /* 0x00008000000079c5 */ /* 0x000fe40000010000 */
[----:B------:R-:W-:Y:S01]  /*82f0*/  STL.64 [R1+0x300], R120 ;  /* 0x0003007801007387 */ /* 0x000fe20000100a00 */
        /* <DEDUP_REMOVED lines=62> */
[----:B------:R-:W-:Y:S04]  /*86e0*/  STL.64 [R1+0x3a0], R160 ;  /* 0x0003a0a001007387 */ /* 0x000fe80000100a00 */
[----:B------:R-:W-:Y:S04]  /*86f0*/  STL.64 [R1+0x3a8], R162 ;  /* 0x0003a8a201007387 */ /* 0x000fe80000100a00 */
[----:B------:R-:W-:Y:S04]  /*8700*/  STL.64 [R1+0x3b0], R164 ;  /* 0x0003b0a401007387 */ /* 0x000fe80000100a00 */
[----:B------:R-:W-:Y:S04]  /*8710*/  STL.64 [R1+0x3b8], R166 ;  /* 0x0003b8a601007387 */ /* 0x000fe80000100a00 */
[----:B------:R-:W-:Y:S04]  /*8720*/  STL.64 [R1+0x3c0], R168 ;  /* 0x0003c0a801007387 */ /* 0x000fe80000100a00 */
[----:B------:R-:W-:Y:S04]  /*8730*/  STL.64 [R1+0x3c8], R170 ;  /* 0x0003c8aa01007387 */ /* 0x000fe80000100a00 */
[----:B------:R0:W-:Y:S04]  /*8740*/  STL [R1+0x3d0], R172 ;  /* 0x0003d0ac01007387 */ /* 0x0001e80000100800 */
[----:B------:R-:W2:Y:S04]  /*8750*/  LDL.LU.64 R214, [R1+0x1358] ;  /* 0x0013580001d67983 */ /* 0x000ea80000300a00 */
        /* <DEDUP_REMOVED lines=20> */
[----:B0-----:R-:W2:Y:S04]  /*88a0*/  LDL.LU.64 R172, [R1+0x12b0] ;  /* 0x0012b00001ac7983 */ /* 0x001ea80000300a00 */
        /* <DEDUP_REMOVED lines=25> */
[----:B------:R-:W2:Y:S01]  /*8a40*/  LDL.LU.64 R120, [R1+0x11e0] ;  /* 0x0011e00001787983 */ /* 0x000ea20000300a00 */
[----:B------:R-:W-:Y:S01]  /*8a50*/  UIADD3 UR14, UR7, 0x2, URZ ;  /* 0x00000002070e7890 */ /* 0x000fe2000fffe03f */
[----:B------:R-:W-:Y:S01]  /*8a60*/  UMOV UR13, 0x80000020 ;  /* 0x80000020000d7882 */ /* 0x000fe20000000000 */
[----:B------:R-:W-:Y:S01]  /*8a70*/  UMOV UR15, 0x80000020 ;  /* 0x80000020000f7882 */ /* 0x000fe20000000000 */
[----:B--2---:R-:W-:-:S06]  /*8a80*/  WARPGROUP.ARRIVE ;  /* 0x00000000000079c5 */ /* 0x004fcc0000000000 */
[----:B------:R-:W-:Y:S03]  /*8a90*/  HGMMA.64x192x16.F32 R120, gdesc[UR12], R120, gsb0 ;  /* 0x02e000000c7879f0 */ /* 0x000fe60008000878 */
        /* <DEDUP_REMOVED lines=98> */
[----:B------:R-:W-:Y:S01]  /*90c0*/  UMOV UR8, UR12 ;  /* 0x0000000c00087c82 */ /* 0x000fe20008000000 */
[----:B------:R-:W-:Y:S01]  /*90d0*/  UMOV UR9, UR13 ;  /* 0x0000000d00097c82 */ /* 0x000fe20008000000 */
        /* <DEDUP_REMOVED lines=102> */
[----:B--2---:R-:W-:-:S07]  /*9740*/  WARPGROUP.ARRIVE ;  /* 0x00000000000079c5 */ /* 0x004fce0000000000 */
[----:B------:R-:W-:Y:S03]  /*9750*/  HGMMA.64x192x16.F32 R120, gdesc[UR8], R120, gsb0 ;  /* 0x02e00000087879f0 */ /* 0x000fe60008000878 */
[----:B------:R-:W-:Y:S02]  /*9760*/  WARPGROUP.DEPBAR.LE gsb0, 0x0 ;  /* 0x00008000000079c5 */ /* 0x000fe40000010000 */
[----:B------:R-:W-:Y:S04]  /*9770*/  STL.64 [R1], R120 ;  /* 0x0000007801007387 */ /* 0x000fe80000100a00 */
        /* <DEDUP_REMOVED lines=95> */
[----:B------:R-:W-:Y:S01]  /*9d70*/  UMOV UR12, UR8 ;  /* 0x00000008000c7c82 */ /* 0x000fe20008000000 */
[----:B------:R-:W-:Y:S01]  /*9d80*/  UMOV UR13, UR9 ;  /* 0x00000009000d7c82 */ /* 0x000fe20008000000 */
        /* <DEDUP_REMOVED lines=243> */
[----:B0-----:R-:W2:Y:S04]  /*acc0*/  LDL.LU R140, [R1+0x300] ;  /* 0x00030000018c7983 */ /* 0x001ea80000300800 */
[----:B------:R-:W2:Y:S04]  /*acd0*/  LDL.LU R141, [R1+0x304] ;  /* 0x00030400018d7983 */ /* 0x000ea80000300800 */
        /* <DEDUP_REMOVED lines=50> */
[----:B------:R-:W2:Y:S01]  /*b000*/  LDL.LU R192, [R1+0x3d0] ;  /* 0x0003d00001c07983 */ /* 0x000ea20000300800 */
[----:B------:R-:W-:Y:S01]  /*b010*/  UIADD3 UR8, UR6, 0x602, URZ ;  /* 0x0000060206087890 */ /* 0x000fe2000fffe03f */
[----:B------:R-:W-:Y:S01]  /*b020*/  WARPGROUP.ARRIVE ;  /* 0x00000000000079c5 */ /* 0x000fe20000000000 */
[----:B------:R-:W-:Y:S01]  /*b030*/  UMOV UR9, 0x80000020 ;  /* 0x8000002000097882 */ /* 0x000fe20000000000 */
[----:B------:R-:W-:Y:S01]  /*b040*/  IMAD.MOV.U32 R198, RZ, RZ, R235 ;  /* 0x000000ffffc67224 */ /* 0x000fe200078e00eb */
[----:B------:R-:W-:Y:S01]  /*b050*/  MOV R207, R226 ;  /* 0x000000e200cf7202 */ /* 0x000fe20000000f00 */
[----:B------:R-:W-:Y:S01]  /*b060*/  IMAD.MOV.U32 R199, RZ, RZ, R234 ;  /* 0x000000ffffc77224 */ /* 0x000fe200078e00ea */
[----:B------:R-:W-:-:S03]  /*b070*/  MOV R193, R18 ;  /* 0x0000001200c17202 */ /* 0x000fc60000000f00 */
[----:B------:R-:W-:Y:S01]  /*b080*/  HGMMA.64x192x16.F32 R24, gdesc[UR8], R24, gsb0 ;  /* 0x02e00000081879f0 */ /* 0x000fe20008000818 */
[----:B------:R-:W-:Y:S01]  /*b090*/  IMAD.MOV.U32 R200, RZ, RZ, R233 ;  /* 0x000000ffffc87224 */ /* 0x000fe200078e00e9 */
[----:B------:R0:W5:Y:S01]  /*b0a0*/  LDL.LU R18, [R1+0xa58] ;  /* 0x000a580001127983 */ /* 0x0001620000300800 */
        /* <DEDUP_REMOVED lines=8> */
[----:B------:R-:W-:Y:S01]  /*b130*/  IMAD.MOV.U32 R210, RZ, RZ, R223 ;  /* 0x000000ffffd27224 */ /* 0x000fe200078e00df */
[----:B------:R-:W-:Y:S01]  /*b140*/  MOV R223, R15 ;  /* 0x0000000f00df7202 */ /* 0x000fe20000000f00 */
        /* <DEDUP_REMOVED lines=12> */
[----:B------:R-:W-:Y:S01]  /*b210*/  UMOV UR10, UR14 ;  /* 0x0000000e000a7c82 */ /* 0x000fe20008000000 */
[----:B------:R-:W-:Y:S01]  /*b220*/  IMAD.MOV.U32 R218, RZ, RZ, R23 ;  /* 0x000000ffffda7224 */ /* 0x000fe200078e0017 */
[----:B------:R-:W-:Y:S01]  /*b230*/  UMOV UR11, UR15 ;  /* 0x0000000f000b7c82 */ /* 0x000fe20008000000 */
[----:B------:R-:W-:Y:S01]  /*b240*/  IMAD.MOV.U32 R219, RZ, RZ, R22 ;  /* 0x000000ffffdb7224 */ /* 0x000fe200078e0016 */
[----:B------:R0:W5:Y:S01]  /*b250*/  LDL.LU R17, [R1+0xa54] ;  /* 0x000a540001117983 */ /* 0x0001620000300800 */
[----:B------:R-:W-:-:S02]  /*b260*/  IMAD.MOV.U32 R220, RZ, RZ, R21 ;  /* 0x000000ffffdc7224 */ /* 0x000fc400078e0015 */
[----:B------:R-:W-:Y:S01]  /*b270*/  IMAD.MOV.U32 R221, RZ, RZ, R20 ;  /* 0x000000ffffdd7224 */ /* 0x000fe200078e0014 */
[----:B------:R0:W5:Y:S01]  /*b280*/  LDL.LU R16, [R1+0xa50] ;  /* 0x000a500001107983 */ /* 0x0001620000300800 */
[----:B------:R-:W-:Y:S02]  /*b290*/  IMAD.MOV.U32 R222, RZ, RZ, R19 ;  /* 0x000000ffffde7224 */ /* 0x000fe400078e0013 */
[----:B------:R-:W-:Y:S01]  /*b2a0*/  IMAD.MOV.U32 R224, RZ, RZ, R14 ;  /* 0x000000ffffe07224 */ /* 0x000fe200078e000e */
[----:B------:R0:W5:Y:S01]  /*b2b0*/  LDL.LU R5, [R1+0xa4c] ;  /* 0x000a4c0001057983 */ /* 0x0001620000300800 */
[----:B------:R-:W-:Y:S02]  /*b2c0*/  IMAD.MOV.U32 R225, RZ, RZ, R13 ;  /* 0x000000ffffe17224 */ /* 0x000fe400078e000d */
[----:B------:R-:W-:Y:S01]  /*b2d0*/  IMAD.MOV.U32 R227, RZ, RZ, R11 ;  /* 0x000000ffffe37224 */ /* 0x000fe200078e000b */
[----:B------:R0:W5:Y:S01]  /*b2e0*/  LDL.LU R2, [R1+0xa48] ;  /* 0x000a480001027983 */ /* 0x0001620000300800 */
[----:B------:R-:W-:-:S02]  /*b2f0*/  IMAD.MOV.U32 R228, RZ, RZ, R10 ;  /* 0x000000ffffe47224 */ /* 0x000fc400078e000a */
[----:B------:R-:W-:Y:S02]  /*b300*/  IMAD.MOV.U32 R229, RZ, RZ, R9 ;  /* 0x000000ffffe57224 */ /* 0x000fe400078e0009 */
[----:B------:R-:W-:Y:S02]  /*b310*/  IMAD.MOV.U32 R230, RZ, RZ, R8 ;  /* 0x000000ffffe67224 */ /* 0x000fe400078e0008 */
[----:B------:R-:W-:Y:S02]  /*b320*/  IMAD.MOV.U32 R231, RZ, RZ, R7 ;  /* 0x000000ffffe77224 */ /* 0x000fe400078e0007 */
[----:B------:R-:W-:Y:S02]  /*b330*/  IMAD.MOV.U32 R232, RZ, RZ, R6 ;  /* 0x000000ffffe87224 */ /* 0x000fe400078e0006 */
[----:B------:R-:W-:Y:S01]  /*b340*/  IMAD.MOV.U32 R233, RZ, RZ, R4 ;  /* 0x000000ffffe97224 */ /* 0x000fe200078e0004 */
[----:B------:R-:W-:-:S05]  /*b350*/  WARPGROUP.DEPBAR.LE gsb0, 0x0 ;  /* 0x00008000000079c5 */ /* 0x000fca0000010000 */
        /* <DEDUP_REMOVED lines=51> */
[----:B-1----:R0:W5:Y:S04]  /*b690*/  LDL.LU.64 R214, [R1+0xa40] ;  /* 0x000a400001d67983 */ /* 0x0021680000300a00 */
[----:B------:R0:W5:Y:S04]  /*b6a0*/  LDL.LU.64 R212, [R1+0xa38] ;  /* 0x000a380001d47983 */ /* 0x0001680000300a00 */
        /* <DEDUP_REMOVED lines=35> */
[----:B------:R0:W5:Y:S01]  /*b8e0*/  LDL.LU.64 R140, [R1+0x918] ;  /* 0x00091800018c7983 */ /* 0x0001620000300a00 */
[----:B------:R-:W-:Y:S05]  /*b8f0*/  @!P1 BRA `(.L_x_22) ;  /* 0x000000c4007c9947 */ /* 0x000fea0003800000 */
[----:B------:R-:W-:Y:S01]  /*b900*/  UIADD3 UR7, UR37, 0x1, URZ ;  /* 0x0000000125077890 */ /* 0x000fe2000fffe03f */
[----:B-----5:R-:W-:-:S03]  /*b910*/  IMAD.MOV.U32 R0, RZ, RZ, R5 ;  /* 0x000000ffff007224 */ /* 0x020fc600078e0005 */
[----:B------:R-:W-:-:S04]  /*b920*/  UISETP.NE.AND UP0, UPT, UR7, 0x4, UPT ;  /* 0x000000040700788c */ /* 0x000fc8000bf05270 */
[----:B------:R-:W-:Y:S02]  /*b930*/  USEL UR6, URZ, 0x1, UP0 ;  /* 0x000000013f067887 */ /* 0x000fe40008000000 */
[----:B------:R-:W-:Y:S02]  /*b940*/  USEL UR7, UR7, URZ, UP0 ;  /* 0x0000003f07077287 */ /* 0x000fe40008000000 */
[----:B------:R-:W-:-:S06]  /*b950*/  ULOP3.LUT UR6, UR36, UR6, URZ, 0x3c, !UPT ;  /* 0x0000000624067292 */ /* 0x000fcc000f8e3c3f */
[----:B------:R-:W-:Y:S01]  /*b960*/  MOV R3, UR6 ;  /* 0x0000000600037c02 */ /* 0x000fe20008000f00 */
[----:B------:R-:W-:-:S06]  /*b970*/  UMOV UR6, UR37 ;  /* 0x0000002500067c82 */ /* 0x000fcc0008000000 */
.L_x_29:
[----:B------:R-:W-:Y:S05]  /*b980*/  @!P0 BRA `(.L_x_23) ;  /* 0x0000000000048947 */ /* 0x000fea0003800000 */
[----:B------:R-:W-:Y:S01]  /*b990*/  BPT.TRAP 0x1 ;  /* 0x000000040000795c */ /* 0x000fe20000300000 */
.L_x_23:
[----:B------:R-:W-:Y:S01]  /*b9a0*/  ULEA UR8, UR7, UR44, 0x3 ;  /* 0x0000002c07087291 */ /* 0x000fe2000f8e183f */
[----:B------:R-:W-:-:S08]  /*b9b0*/  SHF.L.U32 R4, R3, 0x1f, RZ ;  /* 0x0000001f03047819 */ /* 0x000fd000000006ff */
[----:B------:R1:W2:Y:S01]  /*b9c0*/  SYNCS.PHASECHK.TRANS64.TRYWAIT P1, [UR8], R4 ;  /* 0x00000004ff0075a7 */ /* 0x0002a20008020148 */
[----:B------:R-:W-:Y:S05]  /*b9d0*/  @!P0 BRA `(.L_x_24) ;  /* 0x0000000000048947 */ /* 0x000fea0003800000 */
[----:B------:R-:W-:Y:S01]  /*b9e0*/  BPT.TRAP 0x1 ;  /* 0x000000040000795c */ /* 0x000fe20000300000 */
.L_x_24:
[----:B--2---:R-:W-:Y:S05]  /*b9f0*/  @P1 BRA `(.L_x_25) ;  /* 0x0000000000081947 */ /* 0x004fea0003800000 */
[----:B------:R-:W2:Y:S02]  /*ba00*/  SYNCS.PHASECHK.TRANS64.TRYWAIT P1, [UR8], R4 ;  /* 0x00000004ff0075a7 */ /* 0x000ea40008020148 */
[----:B--2---:R-:W-:Y:S05]  /*ba10*/  @!P1 BRA `(.L_x_26) ;  /* 0x0000045800f89947 */ /* 0x004fea0003800000 */
.L_x_25:
        /* <DEDUP_REMOVED lines=48> */
[----:B---3--:R-:W3:Y:S04]  /*bd20*/  LDL.LU.64 R120, [R1+0x780] ;  /* 0x0007800001787983 */ /* 0x008ee80000300a00 */
[----:B------:R-:W3:Y:S04]  /*bd30*/  LDL.LU.64 R122, [R1+0x788] ;  /* 0x00078800017a7983 */ /* 0x000ee80000300a00 */
        /* <DEDUP_REMOVED lines=45> */
[----:B------:R-:W3:Y:S01]  /*c010*/  LDL.LU.64 R214, [R1+0x8f8] ;  /* 0x0008f80001d67983 */ /* 0x000ee20000300a00 */
[----:B------:R-:W-:-:S02]  /*c020*/  ULEA UR16, UR7, UR4, 0xb ;  /* 0x0000000407107291 */ /* 0x000fc4000f8e583f */
[----:B------:R-:W-:Y:S01]  /*c030*/  UIMAD UR17, UR7, 0x600, UR5 ;  /* 0x00000600071178a4 */ /* 0x000fe2000f8e0205 */
[----:B------:R-:W-:Y:S01]  /*c040*/  STL [R1+0x14e4], R24 ;  /* 0x0014e41801007387 */ /* 0x000fe20000100800 */
[----:B------:R-:W-:Y:S01]  /*c050*/  UMOV UR9, 0x80000020 ;  /* 0x8000002000097882 */ /* 0x000fe20000000000 */
[----:B------:R-:W-:Y:S02]  /*c060*/  UMOV UR11, 0x80000020 ;  /* 0x80000020000b7882 */ /* 0x000fe40000000000 */
[----:B------:R-:W-:Y:S01]  /*c070*/  UMOV UR8, UR16 ;  /* 0x0000001000087c82 */ /* 0x000fe20008000000 */
        /* <DEDUP_REMOVED lines=74> */
[----:B---3--:R-:W-:-:S03]  /*c520*/  WARPGROUP.ARRIVE ;  /* 0x00000000000079c5 */ /* 0x008fc60000000000 */
[----:B------:R-:W-:Y:S04]  /*c530*/  STL [R1+0x13bc], R98 ;  /* 0x0013bc6201007387 */ /* 0x000fe80000100800 */
[----:B------:R-:W-:Y:S01]  /*c540*/  STL [R1+0x13b8], R99 ;  /* 0x0013b86301007387 */ /* 0x000fe20000100800 */
[----:B------:R-:W-:Y:S03]  /*c550*/  HGMMA.64x192x16.F32 R120, gdesc[UR8], R120, gsb0 ;  /* 0x02e00000087879f0 */ /* 0x000fe60008000878 */
        /* <DEDUP_REMOVED lines=25> */
[----:B------:R4:W-:Y:S04]  /*c6f0*/  STL [R1+0xa4c], R2 ;  /* 0x000a4c0201007387 */ /* 0x0009e80000100800 */
[----:B------:R1:W-:Y:S01]  /*c700*/  STL [R1+0xa48], R0 ;  /* 0x000a480001007387 */ /* 0x0003e20000100800 */
[----:B------:R-:W-:-:S03]  /*c710*/  WARPGROUP.DEPBAR.LE gsb0, 0x0 ;  /* 0x00008000000079c5 */ /* 0x000fc60000010000 */
[----:B------:R1:W-:Y:S01]  /*c720*/  STL.64 [R1+0x780], R120 ;  /* 0x0007807801007387 */ /* 0x0003e20000100a00 */
[----:B0-----:R-:W-:Y:S01]  /*c730*/  IMAD.MOV.U32 R235, RZ, RZ, R173 ;  /* 0x000000ffffeb7224 */ /* 0x001fe200078e00ad */
[----:B------:R-:W-:Y:S01]  /*c740*/  MOV R222, R186 ;  /* 0x000000ba00de7202 */ /* 0x000fe20000000f00 */
[----:B------:R-:W-:Y:S01]  /*c750*/  IMAD.MOV.U32 R234, RZ, RZ, R174 ;  /* 0x000000ffffea7224 */ /* 0x000fe200078e00ae */
[----:B------:R0:W-:Y:S01]  /*c760*/  STL.64 [R1+0x788], R122 ;  /* 0x0007887a01007387 */ /* 0x0001e20000100a00 */
[----:B------:R-:W-:Y:S01]  /*c770*/  IMAD.MOV.U32 R233, RZ, RZ, R175 ;  /* 0x000000ffffe97224 */ /* 0x000fe200078e00af */
[----:B---3--:R-:W-:Y:S01]  /*c780*/  MOV R16, R200 ;  /* 0x000000c800107202 */ /* 0x008fe20000000f00 */
[----:B------:R-:W-:Y:S01]  /*c790*/  IMAD.MOV.U32 R232, RZ, RZ, R176 ;  /* 0x000000ffffe87224 */ /* 0x000fe200078e00b0 */
[----:B------:R3:W-:Y:S01]  /*c7a0*/  STL.64 [R1+0x790], R124 ;  /* 0x0007907c01007387 */ /* 0x0007e20000100a00 */
[----:B------:R-:W-:Y:S01]  /*c7b0*/  IMAD.MOV.U32 R231, RZ, RZ, R177 ;  /* 0x000000ffffe77224 */ /* 0x000fe200078e00b1 */
[----:B----4-:R-:W-:Y:S01]  /*c7c0*/  MOV R2, R214 ;  /* 0x000000d600027202 */ /* 0x010fe20000000f00 */
        /* <DEDUP_REMOVED lines=45> */
[----:B--2---:R-:W-:Y:S01]  /*caa0*/  IMAD.MOV.U32 R6, RZ, RZ, R210 ;  /* 0x000000ffff067224 */ /* 0x004fe200078e00d2 */
[----:B------:R2:W-:Y:S01]  /*cab0*/  STL.64 [R1+0x810], R156 ;  /* 0x0008109c01007387 */ /* 0x0005e20000100a00 */
[----:B------:R-:W-:-:S02]  /*cac0*/  IMAD.MOV.U32 R5, RZ, RZ, R211 ;  /* 0x000000ffff057224 */ /* 0x000fc400078e00d3 */
[----:B-1----:R-:W-:Y:S01]  /*cad0*/  IMAD.MOV.U32 R4, RZ, RZ, R212 ;  /* 0x000000ffff047224 */ /* 0x002fe200078e00d4 */
[----:B------:R1:W-:Y:S01]  /*cae0*/  STL.64 [R1+0x818], R158 ;  /* 0x0008189e01007387 */ /* 0x0003e20000100a00 */
[----:B------:R-:W-:Y:S02]  /*caf0*/  IMAD.MOV.U32 R3, RZ, RZ, R213 ;  /* 0x000000ffff037224 */ /* 0x000fe400078e00d5 */
[----:B------:R-:W-:Y:S01]  /*cb00*/  IMAD.MOV.U32 R0, RZ, RZ, R215 ;  /* 0x000000ffff007224 */ /* 0x000fe200078e00d7 */
[----:B------:R1:W-:Y:S04]  /*cb10*/  STL.64 [R1+0x820], R160 ;  /* 0x000820a001007387 */ /* 0x0003e80000100a00 */
[----:B------:R1:W-:Y:S04]  /*cb20*/  STL.64 [R1+0x828], R162 ;  /* 0x000828a201007387 */ /* 0x0003e80000100a00 */
[----:B------:R1:W-:Y:S04]  /*cb30*/  STL.64 [R1+0x830], R164 ;  /* 0x000830a401007387 */ /* 0x0003e80000100a00 */
[----:B------:R1:W-:Y:S04]  /*cb40*/  STL.64 [R1+0x838], R166 ;  /* 0x000838a601007387 */ /* 0x0003e80000100a00 */
[----:B------:R1:W-:Y:S04]  /*cb50*/  STL.64 [R1+0x840], R168 ;  /* 0x000840a801007387 */ /* 0x0003e80000100a00 */
[----:B------:R1:W-:Y:S04]  /*cb60*/  STL.64 [R1+0x848], R170 ;  /* 0x000848aa01007387 */ /* 0x0003e80000100a00 */
[----:B------:R1:W-:Y:S04]  /*cb70*/  STL [R1+0x850], R172 ;  /* 0x000850ac01007387 */ /* 0x0003e80000100800 */
[----:B------:R-:W2:Y:S04]  /*cb80*/  LDL.LU.64 R120, [R1+0x180] ;  /* 0x0001800001787983 */ /* 0x000ea80000300a00 */
[----:B0-----:R-:W2:Y:S04]  /*cb90*/  LDL.LU.64 R122, [R1+0x188] ;  /* 0x00018800017a7983 */ /* 0x001ea80000300a00 */
[----:B---3--:R-:W3:Y:S04]  /*cba0*/  LDL.LU.64 R124, [R1+0x190] ;  /* 0x00019000017c7983 */ /* 0x008ee80000300a00 */
[----:B----4-:R-:W3:Y:S04]  /*cbb0*/  LDL.LU.64 R126, [R1+0x198] ;  /* 0x00019800017e7983 */ /* 0x010ee80000300a00 */
        /* <DEDUP_REMOVED lines=14> */
[----:B--2---:R-:W3:Y:S04]  /*cca0*/  LDL.LU.64 R156, [R1+0x210] ;  /* 0x00021000019c7983 */ /* 0x004ee80000300a00 */
[----:B-1----:R-:W3:Y:S04]  /*ccb0*/  LDL.LU.64 R158, [R1+0x218] ;  /* 0x00021800019e7983 */ /* 0x002ee80000300a00 */
        /* <DEDUP_REMOVED lines=28> */
[----:B------:R-:W-:Y:S01]  /*ce80*/  UIADD3 UR14, UR17, 0x300, URZ ;  /* 0x00000300110e7890 */ /* 0x000fe2000fffe03f */
[----:B------:R-:W-:Y:S01]  /*ce90*/  UMOV UR12, UR8 ;  /* 0x00000008000c7c82 */ /* 0x000fe20008000000 */
[----:B------:R-:W-:Y:S01]  /*cea0*/  UMOV UR13, UR9 ;  /* 0x00000009000d7c82 */ /* 0x000fe20008000000 */
[----:B------:R-:W-:Y:S01]  /*ceb0*/  UMOV UR15, 0x80000020 ;  /* 0x80000020000f7882 */ /* 0x000fe20000000000 */
        /* <DEDUP_REMOVED lines=43> */
[----:B---3--:R-:W-:-:S06]  /*d170*/  WARPGROUP.ARRIVE ;  /* 0x00000000000079c5 */ /* 0x008fcc0000000000 */
[----:B------:R-:W-:Y:S03]  /*d180*/  HGMMA.64x192x16.F32 R120, gdesc[UR12], R120, gsb0 ;  /* 0x02e000000c7879f0 */ /* 0x000fe60008000878 */
[----:B------:R-:W-:Y:S02]  /*d190*/  WARPGROUP.DEPBAR.LE gsb0, 0x0 ;  /* 0x00008000000079c5 */ /* 0x000fe40000010000 */
[----:B------:R-:W-:Y:S01]  /*d1a0*/  IMAD.MOV.U32 R24, RZ, RZ, R120 ;  /* 0x000000ffff187224 */ /* 0x000fe200078e0078 */
[----:B------:R-:W-:Y:S01]  /*d1b0*/  MOV R36, R132 ;  /* 0x0000008400247202 */ /* 0x000fe20000000f00 */
[----:B------:R-:W-:Y:S01]  /*d1c0*/  IMAD.MOV.U32 R25, RZ, RZ, R121 ;  /* 0x000000ffff197224 */ /* 0x000fe200078e0079 */
[----:B------:R-:W-:Y:S01]  /*d1d0*/  MOV R50, R146 ;  /* 0x0000009200327202 */ /* 0x000fe20000000f00 */
[----:B------:R-:W-:Y:S01]  /*d1e0*/  IMAD.MOV.U32 R26, RZ, RZ, R122 ;  /* 0x000000ffff1a7224 */ /* 0x000fe200078e007a */
[----:B------:R-:W2:Y:S01]  /*d1f0*/  LDL.LU.64 R120, [R1] ;  /* 0x0000000001787983 */ /* 0x000ea20000300a00 */
[----:B------:R-:W-:Y:S01]  /*d200*/  IMAD.MOV.U32 R27, RZ, RZ, R123 ;  /* 0x000000ffff1b7224 */ /* 0x000fe200078e007b */
[----:B------:R-:W-:Y:S01]  /*d210*/  MOV R64, R160 ;  /* 0x000000a000407202 */ /* 0x000fe20000000f00 */
[----:B------:R-:W-:Y:S01]  /*d220*/  IMAD.MOV.U32 R28, RZ, RZ, R124 ;  /* 0x000000ffff1c7224 */ /* 0x000fe200078e007c */
[----:B------:R-:W2:Y:S01]  /*d230*/  LDL.LU.64 R122, [R1+0x8] ;  /* 0x00000800017a7983 */ /* 0x000ea20000300a00 */
        /* <DEDUP_REMOVED lines=12> */
[----:B------:R-:W-:-:S02]  /*d300*/  IMAD.MOV.U32 R35, RZ, RZ, R131 ;  /* 0x000000ffff237224 */ /* 0x000fc400078e0083 */
[----:B------:R-:W-:Y:S01]  /*d310*/  IMAD.MOV.U32 R37, RZ, RZ, R133 ;  /* 0x000000ffff257224 */ /* 0x000fe200078e0085 */
[----:B------:R-:W2:Y:S01]  /*d320*/  LDL.LU.64 R130, [R1+0x28] ;  /* 0x0000280001827983 */ /* 0x000ea20000300a00 */
[----:B------:R-:W-:Y:S02]  /*d330*/  IMAD.MOV.U32 R38, RZ, RZ, R134 ;  /* 0x000000ffff267224 */ /* 0x000fe400078e0086 */
[----:B------:R-:W-:Y:S01]  /*d340*/  IMAD.MOV.U32 R39, RZ, RZ, R135 ;  /* 0x000000ffff277224 */ /* 0x000fe200078e0087 */
[----:B------:R-:W2:Y:S01]  /*d350*/  LDL.LU.64 R132, [R1+0x30] ;  /* 0x0000300001847983 */ /* 0x000ea20000300a00 */
[----:B------:R-:W-:Y:S02]  /*d360*/  IMAD.MOV.U32 R40, RZ, RZ, R136 ;  /* 0x000000ffff287224 */ /* 0x000fe400078e0088 */
        /* <DEDUP_REMOVED lines=110> */
[----:B------:R-:W-:-:S03]  /*da50*/  IMAD.MOV.U32 R119, RZ, RZ, R215 ;  /* 0x000000ffff777224 */ /* 0x000fc600078e00d7 */
[----:B------:R-:W2:Y:S04]  /*da60*/  LDL.LU.64 R208, [R1+0x160] ;  /* 0x0001600001d07983 */ /* 0x000ea80000300a00 */
[----:B------:R-:W2:Y:S04]  /*da70*/  LDL.LU.64 R210, [R1+0x168] ;  /* 0x0001680001d27983 */ /* 0x000ea80000300a00 */
[----:B------:R-:W2:Y:S04]  /*da80*/  LDL.LU.64 R212, [R1+0x170] ;  /* 0x0001700001d47983 */ /* 0x000ea80000300a00 */
[----:B------:R-:W2:Y:S01]  /*da90*/  LDL.LU.64 R214, [R1+0x178] ;  /* 0x0001780001d67983 */ /* 0x000ea20000300a00 */
[----:B------:R-:W-:Y:S01]  /*daa0*/  UIADD3 UR12, UR16, 0x200, URZ ;  /* 0x00000200100c7890 */ /* 0x000fe2000fffe03f */
[----:B------:R-:W-:-:S02]  /*dab0*/  UMOV UR13, 0x80000020 ;  /* 0x80000020000d7882 */ /* 0x000fc40000000000 */
        /* <DEDUP_REMOVED lines=50> */
[----:B--2---:R-:W-:-:S06]  /*dde0*/  WARPGROUP.ARRIVE ;  /* 0x00000000000079c5 */ /* 0x004fcc0000000000 */
[----:B------:R-:W-:Y:S01]  /*ddf0*/  HGMMA.64x192x16.F32 R120, gdesc[UR12], R120, gsb0 ;  /* 0x02e000000c7879f0 */ /* 0x000fe20008000878 */
        /* <DEDUP_REMOVED lines=46> */
[----:B------:R-:W-:-:S03]  /*e0e0*/  WARPGROUP.DEPBAR.LE gsb0, 0x0 ;  /* 0x00008000000079c5 */ /* 0x000fc60000010000 */
[----:B------:R0:W-:Y:S04]  /*e0f0*/  STL.64 [R1], R120 ;  /* 0x0000007801007387 */ /* 0x0001e80000100a00 */
        /* <DEDUP_REMOVED lines=25> */
[----:B------:R4:W-:Y:S04]  /*e290*/  STL [R1+0xd0], R172 ;  /* 0x0000d0ac01007387 */ /* 0x0009e80000100800 */
[----:B0-----:R-:W4:Y:S04]  /*e2a0*/  LDL.LU.64 R120, [R1+0x480] ;  /* 0x0004800001787983 */ /* 0x001f280000300a00 */
[----:B-1----:R-:W4:Y:S04]  /*e2b0*/  LDL.LU.64 R122, [R1+0x488] ;  /* 0x00048800017a7983 */ /* 0x002f280000300a00 */
[----:B--2---:R-:W2:Y:S04]  /*e2c0*/  LDL.LU.64 R124, [R1+0x490] ;  /* 0x00049000017c7983 */ /* 0x004ea80000300a00 */
[----:B---3--:R-:W3:Y:S04]  /*e2d0*/  LDL.LU.64 R126, [R1+0x498] ;  /* 0x00049800017e7983 */ /* 0x008ee80000300a00 */
[----:B----4-:R-:W4:Y:S04]  /*e2e0*/  LDL.LU.64 R128, [R1+0x4a0] ;  /* 0x0004a00001807983 */ /* 0x010f280000300a00 */
[----:B------:R-:W2:Y:S04]  /*e2f0*/  LDL.LU.64 R130, [R1+0x4a8] ;  /* 0x0004a80001827983 */ /* 0x000ea80000300a00 */
[----:B------:R-:W3:Y:S04]  /*e300*/  LDL.LU.64 R132, [R1+0x4b0] ;  /* 0x0004b00001847983 */ /* 0x000ee80000300a00 */
[----:B------:R-:W4:Y:S04]  /*e310*/  LDL.LU.64 R134, [R1+0x4b8] ;  /* 0x0004b80001867983 */ /* 0x000f280000300a00 */
        /* <DEDUP_REMOVED lines=13> */
[----:B------:R-:W3:Y:S01]  /*e3f0*/  LDL.LU.64 R162, [R1+0x528] ;  /* 0x0005280001a27983 */ /* 0x000ee20000300a00 */
[----:B------:R-:W-:-:S03]  /*e400*/  MOV R0, R173 ;  /* 0x000000ad00007202 */ /* 0x000fc60000000f00 */
[----:B------:R-:W4:Y:S01]  /*e410*/  LDL.LU.64 R164, [R1+0x530] ;  /* 0x0005300001a47983 */ /* 0x000f220000300a00 */
[----:B------:R-:W-:-:S03]  /*e420*/  IMAD.MOV.U32 R2, RZ, RZ, R174 ;  /* 0x000000ffff027224 */ /* 0x000fc600078e00ae */
[----:B------:R-:W2:Y:S01]  /*e430*/  LDL.LU.64 R166, [R1+0x538] ;  /* 0x0005380001a67983 */ /* 0x000ea20000300a00 */
[----:B------:R-:W-:-:S03]  /*e440*/  IMAD.MOV.U32 R3, RZ, RZ, R175 ;  /* 0x000000ffff037224 */ /* 0x000fc600078e00af */
[----:B------:R-:W3:Y:S01]  /*e450*/  LDL.LU.64 R168, [R1+0x540] ;  /* 0x0005400001a87983 */ /* 0x000ee20000300a00 */
[----:B------:R-:W-:-:S03]  /*e460*/  IMAD.MOV.U32 R4, RZ, RZ, R176 ;  /* 0x000000ffff047224 */ /* 0x000fc600078e00b0 */
[----:B------:R-:W4:Y:S01]  /*e470*/  LDL.LU.64 R170, [R1+0x548] ;  /* 0x0005480001aa7983 */ /* 0x000f220000300a00 */
[----:B------:R-:W-:-:S03]  /*e480*/  IMAD.MOV.U32 R5, RZ, RZ, R177 ;  /* 0x000000ffff057224 */ /* 0x000fc600078e00b1 */
[----:B------:R-:W2:Y:S01]  /*e490*/  LDL.LU.64 R172, [R1+0x550] ;  /* 0x0005500001ac7983 */ /* 0x000ea20000300a00 */
[----:B------:R-:W-:Y:S02]  /*e4a0*/  IMAD.MOV.U32 R6, RZ, RZ, R178 ;  /* 0x000000ffff067224 */ /* 0x000fe400078e00b2 */
[----:B------:R-:W-:Y:S01]  /*e4b0*/  IMAD.MOV.U32 R7, RZ, RZ, R179 ;  /* 0x000000ffff077224 */ /* 0x000fe200078e00b3 */
[----:B------:R-:W3:Y:S01]  /*e4c0*/  LDL.LU.64 R174, [R1+0x558] ;  /* 0x0005580001ae7983 */ /* 0x000ee20000300a00 */
[----:B------:R-:W-:Y:S02]  /*e4d0*/  IMAD.MOV.U32 R8, RZ, RZ, R180 ;  /* 0x000000ffff087224 */ /* 0x000fe400078e00b4 */
[----:B------:R-:W-:Y:S01]  /*e4e0*/  IMAD.MOV.U32 R9, RZ, RZ, R181 ;  /* 0x000000ffff097224 */ /* 0x000fe200078e00b5 */
[----:B------:R-:W4:Y:S01]  /*e4f0*/  LDL.LU.64 R176, [R1+0x560] ;  /* 0x0005600001b07983 */ /* 0x000f220000300a00 */
[----:B------:R-:W-:Y:S02]  /*e500*/  IMAD.MOV.U32 R10, RZ, RZ, R182 ;  /* 0x000000ffff0a7224 */ /* 0x000fe400078e00b6 */
[----:B------:R-:W-:Y:S01]  /*e510*/  IMAD.MOV.U32 R11, RZ, RZ, R183 ;  /* 0x000000ffff0b7224 */ /* 0x000fe200078e00b7 */
[----:B------:R-:W2:Y:S01]  /*e520*/  LDL.LU.64 R178, [R1+0x568] ;  /* 0x0005680001b27983 */ /* 0x000ea20000300a00 */
[----:B------:R-:W-:Y:S01]  /*e530*/  IMAD.MOV.U32 R12, RZ, RZ, R184 ;  /* 0x000000ffff0c7224 */ /* 0x000fe200078e00b8 */
[----:B------:R-:W-:Y:S01]  /*e540*/  MOV R15, R187 ;  /* 0x000000bb000f7202 */ /* 0x000fe20000000f00 */
[----:B------:R-:W-:Y:S01]  /*e550*/  IMAD.MOV.U32 R13, RZ, RZ, R185 ;  /* 0x000000ffff0d7224 */ /* 0x000fe200078e00b9 */
[----:B------:R-:W3:Y:S01]  /*e560*/  LDL.LU.64 R180, [R1+0x570] ;  /* 0x0005700001b47983 */ /* 0x000ee20000300a00 */
[----:B------:R-:W-:-:S03]  /*e570*/  IMAD.MOV.U32 R14, RZ, RZ, R186 ;  /* 0x000000ffff0e7224 */ /* 0x000fc600078e00ba */
[----:B------:R-:W4:Y:S01]  /*e580*/  LDL.LU.64 R182, [R1+0x578] ;  /* 0x0005780001b67983 */ /* 0x000f220000300a00 */
[----:B------:R-:W-:Y:S02]  /*e590*/  IMAD.MOV.U32 R16, RZ, RZ, R188 ;  /* 0x000000ffff107224 */ /* 0x000fe400078e00bc */
[----:B------:R-:W-:Y:S01]  /*e5a0*/  IMAD.MOV.U32 R17, RZ, RZ, R189 ;  /* 0x000000ffff117224 */ /* 0x000fe200078e00bd */
[----:B------:R-:W2:Y:S01]  /*e5b0*/  LDL.LU.64 R184, [R1+0x580] ;  /* 0x0005800001b87983 */ /* 0x000ea20000300a00 */
[----:B------:R-:W-:Y:S02]  /*e5c0*/  IMAD.MOV.U32 R18, RZ, RZ, R190 ;  /* 0x000000ffff127224 */ /* 0x000fe400078e00be */
[----:B------:R-:W-:Y:S01]  /*e5d0*/  IMAD.MOV.U32 R19, RZ, RZ, R191 ;  /* 0x000000ffff137224 */ /* 0x000fe200078e00bf */
[----:B------:R-:W3:Y:S01]  /*e5e0*/  LDL.LU.64 R186, [R1+0x588] ;  /* 0x0005880001ba7983 */ /* 0x000ee20000300a00 */
[----:B------:R-:W-:Y:S02]  /*e5f0*/  IMAD.MOV.U32 R20, RZ, RZ, R192 ;  /* 0x000000ffff147224 */ /* 0x000fe400078e00c0 */
[----:B------:R-:W-:Y:S01]  /*e600*/  IMAD.MOV.U32 R21, RZ, RZ, R193 ;  /* 0x000000ffff157224 */ /* 0x000fe200078e00c1 */
[----:B------:R-:W4:Y:S01]  /*e610*/  LDL.LU.64 R188, [R1+0x590] ;  /* 0x0005900001bc7983 */ /* 0x000f220000300a00 */
[----:B------:R-:W-:-:S02]  /*e620*/  IMAD.MOV.U32 R22, RZ, RZ, R194 ;  /* 0x000000ffff167224 */ /* 0x000fc400078e00c2 */
[----:B------:R-:W-:Y:S01]  /*e630*/  IMAD.MOV.U32 R23, RZ, RZ, R195 ;  /* 0x000000ffff177224 */ /* 0x000fe200078e00c3 */
[----:B------:R-:W2:Y:S01]  /*e640*/  LDL.LU.64 R190, [R1+0x598] ;  /* 0x0005980001be7983 */ /* 0x000ea20000300a00 */
[----:B------:R-:W-:Y:S02]  /*e650*/  IMAD.MOV.U32 R216, RZ, RZ, R196 ;  /* 0x000000ffffd87224 */ /* 0x000fe400078e00c4 */
[----:B------:R-:W-:Y:S01]  /*e660*/  IMAD.MOV.U32 R217, RZ, RZ, R197 ;  /* 0x000000ffffd97224 */ /* 0x000fe200078e00c5 */
[----:B------:R-:W3:Y:S01]  /*e670*/  LDL.LU.64 R192, [R1+0x5a0] ;  /* 0x0005a00001c07983 */ /* 0x000ee20000300a00 */
[----:B------:R-:W-:Y:S01]  /*e680*/  IMAD.MOV.U32 R218, RZ, RZ, R198 ;  /* 0x000000ffffda7224 */ /* 0x000fe200078e00c6 */
[----:B------:R-:W-:Y:S01]  /*e690*/  MOV R221, R201 ;  /* 0x000000c900dd7202 */ /* 0x000fe20000000f00 */
[----:B------:R-:W-:Y:S01]  /*e6a0*/  IMAD.MOV.U32 R219, RZ, RZ, R199 ;  /* 0x000000ffffdb7224 */ /* 0x000fe200078e00c7 */
        /* <DEDUP_REMOVED lines=12> */
[----:B------:R-:W-:-:S02]  /*e770*/  IMAD.MOV.U32 R228, RZ, RZ, R208 ;  /* 0x000000ffffe47224 */ /* 0x000fc400078e00d0 */
[----:B------:R-:W-:Y:S01]  /*e780*/  IMAD.MOV.U32 R229, RZ, RZ, R209 ;  /* 0x000000ffffe57224 */ /* 0x000fe200078e00d1 */
[----:B------:R-:W3:Y:S01]  /*e790*/  LDL.LU.64 R204, [R1+0x5d0] ;  /* 0x0005d00001cc7983 */ /* 0x000ee20000300a00 */
[----:B------:R-:W-:Y:S02]  /*e7a0*/  IMAD.MOV.U32 R230, RZ, RZ, R210 ;  /* 0x000000ffffe67224 */ /* 0x000fe400078e00d2 */
[----:B------:R-:W-:Y:S01]  /*e7b0*/  IMAD.MOV.U32 R231, RZ, RZ, R211 ;  /* 0x000000ffffe77224 */ /* 0x000fe200078e00d3 */
[----:B------:R-:W4:Y:S01]  /*e7c0*/  LDL.LU.64 R206, [R1+0x5d8] ;  /* 0x0005d80001ce7983 */ /* 0x000f220000300a00 */
[----:B------:R-:W-:Y:S01]  /*e7d0*/  IMAD.MOV.U32 R232, RZ, RZ, R212 ;  /* 0x000000ffffe87224 */ /* 0x000fe200078e00d4 */
[----:B------:R-:W-:Y:S01]  /*e7e0*/  MOV R235, R215 ;  /* 0x000000d700eb7202 */ /* 0x000fe20000000f00 */
[----:B------:R-:W-:Y:S01]  /*e7f0*/  IMAD.MOV.U32 R233, RZ, RZ, R213 ;  /* 0x000000ffffe97224 */ /* 0x000fe200078e00d5 */
[----:B------:R-:W2:Y:S01]  /*e800*/  LDL.LU.64 R208, [R1+0x5e0] ;  /* 0x0005e00001d07983 */ /* 0x000ea20000300a00 */
[----:B------:R-:W-:-:S03]  /*e810*/  IMAD.MOV.U32 R234, RZ, RZ, R214 ;  /* 0x000000ffffea7224 */ /* 0x000fc600078e00d6 */
[----:B------:R-:W3:Y:S04]  /*e820*/  LDL.LU.64 R210, [R1+0x5e8] ;  /* 0x0005e80001d27983 */ /* 0x000ee80000300a00 */
[----:B------:R-:W4:Y:S04]  /*e830*/  LDL.LU.64 R212, [R1+0x5f0] ;  /* 0x0005f00001d47983 */ /* 0x000f280000300a00 */
[----:B------:R-:W2:Y:S04]  /*e840*/  LDL.LU.64 R214, [R1+0x5f8] ;  /* 0x0005f80001d67983 */ /* 0x000ea80000300a00 */
[----:B--2---:R-:W-:Y:S04]  /*e850*/  STL.64 [R1+0x1ab8], R214 ;  /* 0x001ab8d601007387 */ /* 0x004fe80000100a00 */
[----:B----4-:R-:W-:Y:S04]  /*e860*/  STL.64 [R1+0x1ab0], R212 ;  /* 0x001ab0d401007387 */ /* 0x010fe80000100a00 */
[----:B---3--:R-:W-:Y:S04]  /*e870*/  STL.64 [R1+0x1aa8], R210 ;  /* 0x001aa8d201007387 */ /* 0x008fe80000100a00 */
        /* <DEDUP_REMOVED lines=94> */
[----:B------:R-:W-:-:S02]  /*ee60*/  UMOV UR9, UR13 ;  /* 0x0000000d00097c82 */ /* 0x000fc40008000000 */
        /* <DEDUP_REMOVED lines=43> */
[----:B------:R0:W-:Y:S04]  /*f120*/  STL [R1+0x1718], R2 ;  /* 0x0017180201007387 */ /* 0x0001e80000100800 */
[----:B------:R1:W-:Y:S01]  /*f130*/  STL [R1+0x1714], R0 ;  /* 0x0017140001007387 */ /* 0x0003e20000100800 */
[----:B------:R-:W-:-:S02]  /*f140*/  WARPGROUP.DEPBAR.LE gsb0, 0x0 ;  /* 0x00008000000079c5 */ /* 0x000fc40000010000 */
[----:B------:R-:W-:Y:S02]  /*f150*/  IMAD.MOV.U32 R25, RZ, RZ, R214 ;  /* 0x000000ffff197224 */ /* 0x000fe400078e00d6 */
        /* <DEDUP_REMOVED lines=79> */
[----:B------:R-:W-:-:S03]  /*f650*/  IMAD.MOV.U32 R79, RZ, RZ, R160 ;  /* 0x000000ffff4f7224 */ /* 0x000fc600078e00a0 */
[----:B------:R-:W2:Y:S01]  /*f660*/  LDL.LU.64 R164, [R1+0x19f0] ;  /* 0x0019f00001a47983 */ /* 0x000ea20000300a00 */
[----:B------:R-:W-:Y:S02]  /*f670*/  IMAD.MOV.U32 R81, RZ, RZ, R158 ;  /* 0x000000ffff517224 */ /* 0x000fe400078e009e */
        /* <DEDUP_REMOVED lines=88> */
[----:B------:R-:W-:Y:S01]  /*fc00*/  STL.64 [R1+0x530], R164 ;  /* 0x000530a401007387 */ /* 0x000fe20000100a00 */
[----:B0-----:R-:W-:-:S03]  /*fc10*/  IMAD.MOV.U32 R2, RZ, RZ, R214 ;  /* 0x000000ffff027224 */ /* 0x001fc600078e00d6 */
[----:B------:R-:W-:Y:S01]  /*fc20*/  STL.64 [R1+0x538], R166 ;  /* 0x000538a601007387 */ /* 0x000fe20000100a00 */
[----:B-1----:R-:W-:-:S03]  /*fc30*/  IMAD.MOV.U32 R0, RZ, RZ, R215 ;  /* 0x000000ffff007224 */ /* 0x002fc600078e00d7 */
[----:B------:R-:W-:Y:S01]  /*fc40*/  STL.64 [R1+0x540], R168 ;  /* 0x000540a801007387 */ /* 0x000fe20000100a00 */
[----:B------:R-:W-:-:S03]  /*fc50*/  IMAD.MOV.U32 R4, RZ, RZ, R212 ;  /* 0x000000ffff047224 */ /* 0x000fc600078e00d4 */
[----:B------:R-:W-:Y:S01]  /*fc60*/  STL.64 [R1+0x548], R170 ;  /* 0x000548aa01007387 */ /* 0x000fe20000100a00 */
[----:B------:R-:W-:-:S03]  /*fc70*/  IMAD.MOV.U32 R3, RZ, RZ, R213 ;  /* 0x000000ffff037224 */ /* 0x000fc600078e00d5 */
[----:B------:R0:W-:Y:S01]  /*fc80*/  STL [R1+0x550], R172 ;  /* 0x000550ac01007387 */ /* 0x0001e20000100800 */
        /* <DEDUP_REMOVED lines=57> */
[----:B------:R-:W-:-:S03]  /*10020*/  IMAD.MOV.U32 R235, RZ, RZ, R173 ;  /* 0x000000ffffeb7224 */ /* 0x000fc600078e00ad */
        /* <DEDUP_REMOVED lines=84> */
[----:B------:R-:W3:Y:S04]  /*10570*/  LDL.LU R122, [R1+0x488] ;  /* 0x00048800017a7983 */ /* 0x000ee80000300800 */
[----:B------:R-:W3:Y:S04]  /*10580*/  LDL.LU R123, [R1+0x48c] ;  /* 0x00048c00017b7983 */ /* 0x000ee80000300800 */
[----:B------:R-:W4:Y:S04]  /*10590*/  LDL.LU R124, [R1+0x490] ;  /* 0x00049000017c7983 */ /* 0x000f280000300800 */
[----:B------:R-:W4:Y:S04]  /*105a0*/  LDL.LU R125, [R1+0x494] ;  /* 0x00049400017d7983 */ /* 0x000f280000300800 */
[----:B------:R-:W2:Y:S04]  /*105b0*/  LDL.LU R126, [R1+0x498] ;  /* 0x00049800017e7983 */ /* 0x000ea80000300800 */
        /* <DEDUP_REMOVED lines=45> */
[----:B------:R-:W4:Y:S01]  /*10890*/  LDL.LU R172, [R1+0x550] ;  /* 0x0005500001ac7983 */ /* 0x000f220000300800 */
[----:B------:R-:W-:Y:S01]  /*108a0*/  MOV R173, R235 ;  /* 0x000000eb00ad7202 */ /* 0x000fe20000000f00 */
[----:B------:R-:W-:-:S02]  /*108b0*/  IMAD.MOV.U32 R174, RZ, RZ, R234 ;  /* 0x000000ffffae7224 */ /* 0x000fc400078e00ea */
[----:B------:R-:W2:Y:S01]  /*108c0*/  LDL.LU R235, [R1+0x17bc] ;  /* 0x0017bc0001eb7983 */ /* 0x000ea20000300800 */
[----:B------:R-:W-:Y:S02]  /*108d0*/  IMAD.MOV.U32 R175, RZ, RZ, R233 ;  /* 0x000000ffffaf7224 */ /* 0x000fe400078e00e9 */
[----:B------:R-:W-:Y:S01]  /*108e0*/  IMAD.MOV.U32 R176, RZ, RZ, R232 ;  /* 0x000000ffffb07224 */ /* 0x000fe200078e00e8 */
[----:B------:R-:W2:Y:S01]  /*108f0*/  LDL.LU R234, [R1+0x17b8] ;  /* 0x0017b80001ea7983 */ /* 0x000ea20000300800 */
[----:B------:R-:W-:-:S03]  /*10900*/  IMAD.MOV.U32 R177, RZ, RZ, R231 ;  /* 0x000000ffffb17224 */ /* 0x000fc600078e00e7 */
        /* <DEDUP_REMOVED lines=17> */
[----:B------:R-:W-:Y:S01]  /*10a20*/  IMAD.MOV.U32 R186, RZ, RZ, R222 ;  /* 0x000000ffffba7224 */ /* 0x000fe200078e00de */
[----:B------:R-:W-:Y:S02]  /*10a30*/  MOV R187, R221 ;  /* 0x000000dd00bb7202 */ /* 0x000fe40000000f00 */
        /* <DEDUP_REMOVED lines=27> */
[----:B------:R-:W-:-:S03]  /*10bf0*/  MOV R201, R15 ;  /* 0x0000000f00c97202 */ /* 0x000fc60000000f00 */
        /* <DEDUP_REMOVED lines=27> */
[----:B------:R-:W2:Y:S04]  /*10db0*/  LDL.LU R5, [R1+0x1724] ;  /* 0x0017240001057983 */ /* 0x000ea80000300800 */
        /* <DEDUP_REMOVED lines=25> */
[----:B----4-:R-:W-:Y:S04]  /*10f50*/  STL.64 [R1+0xcb8], R172 ;  /* 0x000cb8ac01007387 */ /* 0x010fe80000100a00 */
[----:B---3--:R-:W-:Y:S04]  /*10f60*/  STL.64 [R1+0xcb0], R170 ;  /* 0x000cb0aa01007387 */ /* 0x008fe80000100a00 */
[----:B--2---:R-:W-:Y:S04]  /*10f70*/  STL.64 [R1+0xca8], R168 ;  /* 0x000ca8a801007387 */ /* 0x004fe80000100a00 */
        /* <DEDUP_REMOVED lines=264> */
[----:B0-----:R-:W4:Y:S04]  /*12000*/  LDL.LU R120, [R1] ;  /* 0x0000000001787983 */ /* 0x001f280000300800 */
        /* <DEDUP_REMOVED lines=129> */
[----:B------:R-:W-:Y:S02]  /*12820*/  IMAD.MOV.U32 R214, RZ, RZ, R234 ;  /* 0x000000ffffd67224 */ /* 0x000fe400078e00ea */
[----:B------:R-:W-:Y:S01]  /*12830*/  IMAD.MOV.U32 R215, RZ, RZ, R235 ;  /* 0x000000ffffd77224 */ /* 0x000fe200078e00eb */
        /* <DEDUP_REMOVED lines=347> */
[----:B------:R-:W2:Y:S01]  /*13df0*/  LDL.LU R172, [R1+0x850] ;  /* 0x0008500001ac7983 */ /* 0x000ea20000300800 */
[----:B------:R-:W-:Y:S01]  /*13e00*/  IMAD.MOV.U32 R214, RZ, RZ, R2 ;  /* 0x000000ffffd67224 */ /* 0x000fe200078e0002 */
[----:B------:R-:W-:Y:S01]  /*13e10*/  MOV R215, R0 ;  /* 0x0000000000d77202 */ /* 0x000fe20000000f00 */
[----:B------:R-:W-:-:S02]  /*13e20*/  IMAD.MOV.U32 R212, RZ, RZ, R4 ;  /* 0x000000ffffd47224 */ /* 0x000fc400078e0004 */
[----:B------:R-:W-:Y:S02]  /*13e30*/  IMAD.MOV.U32 R213, RZ, RZ, R3 ;  /* 0x000000ffffd57224 */ /* 0x000fe400078e0003 */
[----:B------:R-:W-:Y:S02]  /*13e40*/  IMAD.MOV.U32 R210, RZ, RZ, R6 ;  /* 0x000000ffffd27224 */ /* 0x000fe400078e0006 */
[----:B------:R-:W-:Y:S02]  /*13e50*/  IMAD.MOV.U32 R211, RZ, RZ, R5 ;  /* 0x000000ffffd37224 */ /* 0x000fe400078e0005 */
[----:B------:R-:W-:Y:S02]  /*13e60*/  IMAD.MOV.U32 R208, RZ, RZ, R8 ;  /* 0x000000ffffd07224 */ /* 0x000fe400078e0008 */
[----:B------:R-:W-:Y:S01]  /*13e70*/  IMAD.MOV.U32 R209, RZ, RZ, R7 ;  /* 0x000000ffffd17224 */ /* 0x000fe200078e0007 */
[----:B------:R-:W-:Y:S01]  /*13e80*/  STL.64 [R1+0x1360], R214 ;  /* 0x001360d601007387 */ /* 0x000fe20000100a00 */
[----:B------:R-:W-:-:S02]  /*13e90*/  IMAD.MOV.U32 R206, RZ, RZ, R10 ;  /* 0x000000ffffce7224 */ /* 0x000fc400078e000a */
[----:B------:R-:W-:Y:S01]  /*13ea0*/  IMAD.MOV.U32 R207, RZ, RZ, R9 ;  /* 0x000000ffffcf7224 */ /* 0x000fe200078e0009 */
[----:B------:R-:W-:Y:S01]  /*13eb0*/  MOV R202, R14 ;  /* 0x0000000e00ca7202 */ /* 0x000fe20000000f00 */
        /* <DEDUP_REMOVED lines=20> */
[----:B------:R-:W-:Y:S01]  /*14000*/  IMAD.MOV.U32 R190, RZ, RZ, R218 ;  /* 0x000000ffffbe7224 */ /* 0x000fe200078e00da */
[----:B------:R-:W-:Y:S01]  /*14010*/  MOV R189, R219 ;  /* 0x000000db00bd7202 */ /* 0x000fe20000000f00 */
        /* <DEDUP_REMOVED lines=24> */
[----:B------:R-:W-:-:S03]  /*141a0*/  IMAD.MOV.U32 R173, RZ, RZ, R235 ;  /* 0x000000ffffad7224 */ /* 0x000fc600078e00eb */
[----:B------:R-:W-:Y:S04]  /*141b0*/  STL.64 [R1+0x12e0], R182 ;  /* 0x0012e0b601007387 */ /* 0x000fe80000100a00 */
[----:B------:R-:W-:Y:S04]  /*141c0*/  STL.64 [R1+0x12d8], R180 ;  /* 0x0012d8b401007387 */ /* 0x000fe80000100a00 */
[----:B------:R-:W-:Y:S04]  /*141d0*/  STL.64 [R1+0x12d0], R178 ;  /* 0x0012d0b201007387 */ /* 0x000fe80000100a00 */
[----:B------:R-:W-:Y:S04]  /*141e0*/  STL.64 [R1+0x12c8], R176 ;  /* 0x0012c8b001007387 */ /* 0x000fe80000100a00 */
[----:B------:R-:W-:Y:S04]  /*141f0*/  STL.64 [R1+0x12c0], R174 ;  /* 0x0012c0ae01007387 */ /* 0x000fe80000100a00 */
        /* <DEDUP_REMOVED lines=76> */
[----:B------:R-:W-:Y:S01]  /*146c0*/  WARPGROUP.ARRIVE ;  /* 0x00000000000079c5 */ /* 0x000fe20000000000 */
[----:B------:R-:W-:-:S07]  /*146d0*/  UMOV UR13, 0x80000020 ;  /* 0x80000020000d7882 */ /* 0x000fce0000000000 */
[----:B------:R-:W-:Y:S01]  /*146e0*/  HGMMA.64x192x16.F32 R24, gdesc[UR12], R24, gsb0 ;  /* 0x02e000000c1879f0 */ /* 0x000fe20008000818 */
[----:B------:R-:W-:Y:S01]  /*146f0*/  UMOV UR14, UR10 ;  /* 0x0000000a000e7c82 */ /* 0x000fe20008000000 */
[----:B------:R-:W-:Y:S01]  /*14700*/  UMOV UR15, UR11 ;  /* 0x0000000b000f7c82 */ /* 0x000fe20008000000 */
[----:B------:R-:W-:Y:S02]  /*14710*/  WARPGROUP.DEPBAR.LE gsb0, 0x0 ;  /* 0x00008000000079c5 */ /* 0x000fe40000010000 */
[----:B--2---:R-:W-:-:S15]  /*14720*/  WARPGROUP.ARRIVE ;  /* 0x00000000000079c5 */ /* 0x004fde0000000000 */
        /* <DEDUP_REMOVED lines=25> */
[----:B------:R-:W-:-:S03]  /*148c0*/  IMAD.MOV.U32 R6, RZ, RZ, R214 ;  /* 0x000000ffff067224 */ /* 0x000fc600078e00d6 */
[----:B------:R-:W-:Y:S01]  /*148d0*/  STL.64 [R1+0x3b8], R166 ;  /* 0x0003b8a601007387 */ /* 0x000fe20000100a00 */
[----:B------:R-:W-:-:S03]  /*148e0*/  IMAD.MOV.U32 R4, RZ, RZ, R215 ;  /* 0x000000ffff047224 */ /* 0x000fc600078e00d7 */
[----:B------:R-:W-:Y:S01]  /*148f0*/  STL.64 [R1+0x3c0], R168 ;  /* 0x0003c0a801007387 */ /* 0x000fe20000100a00 */
[----:B------:R-:W-:-:S03]  /*14900*/  IMAD.MOV.U32 R8, RZ, RZ, R212 ;  /* 0x000000ffff087224 */ /* 0x000fc600078e00d4 */
[----:B------:R-:W-:Y:S01]  /*14910*/  STL.64 [R1+0x3c8], R170 ;  /* 0x0003c8aa01007387 */ /* 0x000fe20000100a00 */
[----:B------:R-:W-:Y:S01]  /*14920*/  IMAD.MOV.U32 R7, RZ, RZ, R213 ;  /* 0x000000ffff077224 */ /* 0x000fe200078e00d5 */
[----:B------:R-:W-:Y:S02]  /*14930*/  MOV R9, R211 ;  /* 0x000000d300097202 */ /* 0x000fe40000000f00 */
[----:B------:R0:W-:Y:S01]  /*14940*/  STL [R1+0x3d0], R172 ;  /* 0x0003d0ac01007387 */ /* 0x0001e20000100800 */
        /* <DEDUP_REMOVED lines=86> */
[----:B------:R-:W-:-:S02]  /*14eb0*/  UIADD3 UR8, UR16, 0x2, URZ ;  /* 0x0000000210087890 */ /* 0x000fc4000fffe03f */
        /* <DEDUP_REMOVED lines=606> */
[----:B------:R-:W-:-:S07]  /*174a0*/  UMOV UR13, 0x80000020 ;  /* 0x80000020000d7882 */ /* 0x000fce0000000000 */
[----:B------:R-:W-:Y:S01]  /*174b0*/  HGMMA.64x192x16.F32 R24, gdesc[UR12], R24, gsb0 ;  /* 0x02e000000c1879f0 */ /* 0x000fe20008000818 */
[----:B------:R-:W-:Y:S01]  /*174c0*/  IMAD.MOV.U32 R200, RZ, RZ, R235 ;  /* 0x000000ffffc87224 */ /* 0x000fe200078e00eb */
[----:B------:R-:W-:Y:S01]  /*174d0*/  MOV R201, R234 ;  /* 0x000000ea00c97202 */ /* 0x000fe20000000f00 */
[----:B------:R-:W-:Y:S01]  /*174e0*/  IMAD.MOV.U32 R202, RZ, RZ, R233 ;  /* 0x000000ffffca7224 */ /* 0x000fe200078e00e9 */
[----:B------:R-:W-:Y:S01]  /*174f0*/  MOV R214, R221 ;  /* 0x000000dd00d67202 */ /* 0x000fe20000000f00 */
        /* <DEDUP_REMOVED lines=135> */
[----:B------:R-:W-:Y:S01]  /*17d70*/  BPT.TRAP 0x1 ;  /* 0x000000040000795c */ /* 0x000fe20000300000 */
.L_x_27:
[----:B------:R-:W2:Y:S04]  /*17d80*/  LDL R4, [R1+0x900] ;  /* 0x0009000001047983 */ /* 0x000ea80000100800 */
[----:B------:R-:W3:Y:S01]  /*17d90*/  LDL R6, [R1+0x904] ;  /* 0x0009040001067983 */ /* 0x000ee20000100800 */
[----:B------:R-:W-:Y:S01]  /*17da0*/  UISETP.GT.U32.AND UP0, UPT, UR38, 0x1, UPT ;  /* 0x000000012600788c */ /* 0x000fe2000bf04070 */
[----:B--2---:R-:W-:Y:S01]  /*17db0*/  ISETP.NE.AND P1, PT, R4, RZ, PT ;  /* 0x000000ff0400720c */ /* 0x004fe20003f25270 */
[----:B------:R-:W-:-:S12]  /*17dc0*/  IMAD.U32 R4, RZ, RZ, UR6 ;  /* 0x00000006ff047e24 */ /* 0x000fd8000f8e00ff */
[----:B------:R-:W-:-:S05]  /*17dd0*/  @P1 LEA R4, R4, UR44, 0x3 ;  /* 0x0000002c04041c11 */ /* 0x000fca000f8e18ff */
[----:B------:R-:W-:-:S05]  /*17de0*/  @P1 VIADD R4, R4, 0x20 ;  /* 0x0000002004041836 */ /* 0x000fca0000000000 */
[----:B---3--:R-:W-:-:S04]  /*17df0*/  @P1 PRMT R4, R6, 0x654, R4 ;  /* 0x0000065406041816 */ /* 0x008fc80000000004 */
[----:B------:R1:W-:Y:S01]  /*17e00*/  @P1 SYNCS.ARRIVE.TRANS64.RED.A1T0 RZ, [R4+URZ], RZ ;  /* 0x000000ff04ff19a7 */ /* 0x0003e2000810043f */
[----:B------:R-:W-:-:S13]  /*17e10*/  PLOP3.LUT P1, PT, PT, PT, UP0, 0x80, 0x0 ;  /* 0x000000000000781c */ /* 0x000fda0003f2f008 */
[----:B-1----:R-:W-:Y:S05]  /*17e20*/  @P1 BRA `(.L_x_28) ;  /* 0x0000000000041947 */ /* 0x002fea0003800000 */
[----:B------:R-:W-:Y:S01]  /*17e30*/  BPT.TRAP 0x1 ;  /* 0x000000040000795c */ /* 0x000fe20000300000 */
.L_x_28:
[----:B------:R-:W-:Y:S01]  /*17e40*/  UIADD3 UR7, UR7, 0x1, URZ ;  /* 0x0000000107077890 */ /* 0x000fe2000fffe03f */
[C---:B-----5:R-:W-:Y:S01]  /*17e50*/  ISETP.GT.AND P1, PT, R0.reuse, 0x1, PT ;  /* 0x000000010000780c */ /* 0x060fe20003f24270 */
[----:B------:R-:W-:Y:S01]  /*17e60*/  UIADD3 UR6, UR6, 0x1, URZ ;  /* 0x0000000106067890 */ /* 0x000fe2000fffe03f */
[----:B------:R-:W-:Y:S01]  /*17e70*/  VIADD R0, R0, 0xffffffff ;  /* 0xffffffff00007836 */ /* 0x000fe20000000000 */
[----:B------:R-:W-:Y:S02]  /*17e80*/  UISETP.NE.AND UP0, UPT, UR7, 0x4, UPT ;  /* 0x000000040700788c */ /* 0x000fe4000bf05270 */
[----:B------:R-:W-:Y:S02]  /*17e90*/  UISETP.NE.AND UP1, UPT, UR6, 0x4, UPT ;  /* 0x000000040600788c */ /* 0x000fe4000bf25270 */
[----:B------:R-:W-:Y:S02]  /*17ea0*/  USEL UR8, URZ, 0x1, UP0 ;  /* 0x000000013f087887 */ /* 0x000fe40008000000 */
[----:B------:R-:W-:-:S02]  /*17eb0*/  USEL UR7, UR7, URZ, UP0 ;  /* 0x0000003f07077287 */ /* 0x000fc40008000000 */
[----:B------:R-:W-:Y:S02]  /*17ec0*/  USEL UR6, UR6, URZ, UP1 ;  /* 0x0000003f06067287 */ /* 0x000fe40008800000 */
[----:B------:R-:W-:Y:S01]  /*17ed0*/  LOP3.LUT R3, R3, UR8, RZ, 0x3c, !PT ;  /* 0x0000000803037c12 */ /* 0x000fe2000f8e3cff */
[----:B------:R-:W-:Y:S09]  /*17ee0*/  @P1 BRA `(.L_x_29) ;  /* 0xffffff3800a41947 */ /* 0x000ff2000383ffff */
.L_x_22:
[----:B------:R-:W1:Y:S02]  /*17ef0*/  LDC R0, c[0x0][0x28c] ;  /* 0x0000a300ff007b82 */ /* 0x000e640000000800 */
[----:B-1----:R-:W-:-:S13]  /*17f00*/  ISETP.GE.AND P1, PT, R0, 0x1, PT ;  /* 0x000000010000780c */ /* 0x002fda0003f26270 */
[----:B------:R-:W-:Y:S05]  /*17f10*/  @!P1 BRA `(.L_x_30) ;  /* 0x0000000000449947 */ /* 0x000fea0003800000 */
[----:B------:R-:W-:Y:S05]  /*17f20*/  @!P0 BRA `(.L_x_31) ;  /* 0x0000000000048947 */ /* 0x000fea0003800000 */
[----:B------:R-:W-:Y:S01]  /*17f30*/  BPT.TRAP 0x1 ;  /* 0x000000040000795c */ /* 0x000fe20000300000 */
.L_x_31:
[----:B------:R-:W2:Y:S04]  /*17f40*/  LDL R0, [R1+0x900] ;  /* 0x0009000001007983 */ /* 0x000ea80000100800 */
[----:B------:R-:W3:Y:S01]  /*17f50*/  LDL R3, [R1+0x904] ;  /* 0x0009040001037983 */ /* 0x000ee20000100800 */
[----:B------:R-:W-:Y:S01]  /*17f60*/  UISETP.GT.U32.AND UP0, UPT, UR38, 0x1, UPT ;  /* 0x000000012600788c */ /* 0x000fe2000bf04070 */
[----:B--2---:R-:W-:Y:S01]  /*17f70*/  ISETP.NE.AND P0, PT, R0, RZ, PT ;  /* 0x000000ff0000720c */ /* 0x004fe20003f05270 */
[----:B---3--:R-:W-:-:S12]  /*17f80*/  IMAD.MOV.U32 R4, RZ, RZ, R3 ;  /* 0x000000ffff047224 */ /* 0x008fd800078e0003 */
[----:B-----5:R-:W-:-:S04]  /*17f90*/  @P0 VIADD R0, R5, UR37 ;  /* 0x0000002505000c36 */ /* 0x020fc80008000000 */
[----:B------:R-:W-:Y:S02]  /*17fa0*/  @P0 IMAD.SHL.U32 R0, R0, 0x8, RZ ;  /* 0x0000000800000824 */ /* 0x000fe400078e00ff */
[----:B------:R-:W-:-:S03]  /*17fb0*/  IMAD.U32 R3, RZ, RZ, UR44 ;  /* 0x0000002cff037e24 */ /* 0x000fc6000f8e00ff */
[----:B------:R-:W-:-:S04]  /*17fc0*/  @P0 LOP3.LUT R0, R0, 0x18, RZ, 0xc0, !PT ;  /* 0x0000001800000812 */ /* 0x000fc800078ec0ff */
[----:B------:R-:W-:-:S04]  /*17fd0*/  @P0 IADD3 R0, R3, 0x20, R0 ;  /* 0x0000002003000810 */ /* 0x000fc80007ffe000 */
[----:B------:R-:W-:-:S04]  /*17fe0*/  @P0 PRMT R0, R4, 0x654, R0 ;  /* 0x0000065404000816 */ /* 0x000fc80000000000 */
[----:B------:R1:W-:Y:S01]  /*17ff0*/  @P0 SYNCS.ARRIVE.TRANS64.RED.A1T0 RZ, [R0+URZ], RZ ;  /* 0x000000ff00ff09a7 */ /* 0x0003e2000810043f */
[----:B------:R-:W-:-:S13]  /*18000*/  PLOP3.LUT P0, PT, PT, PT, UP0, 0x80, 0x0 ;  /* 0x000000000000781c */ /* 0x000fda0003f0f008 */
[----:B-1----:R-:W-:Y:S05]  /*18010*/  @P0 BRA `(.L_x_30) ;  /* 0x0000000000040947 */ /* 0x002fea0003800000 */
[----:B------:R-:W-:Y:S01]  /*18020*/  BPT.TRAP 0x1 ;  /* 0x000000040000795c */ /* 0x000fe20000300000 */
.L_x_30:
[----:B------:R-:W1:Y:S01]  /*18030*/  S2R R6, SR_TID.X ;  /* 0x0000000000067919 */ /* 0x000e620000002100 */
[----:B------:R-:W-:Y:S01]  /*18040*/  UIMAD UR41, UR41, 0x180, URZ ;  /* 0x00000180292978a4 */ /* 0x000fe2000f8e023f */
[----:B------:R-:W-:Y:S01]  /*18050*/  ULDC UR8, c[0x0][0x288] ;  /* 0x0000a20000087ab9 */ /* 0x000fe20000000800 */
[----:B------:R-:W-:Y:S02]  /*18060*/  UIADD3 UR37, UR43, UR37, URZ ;  /* 0x000000252b257290 */ /* 0x000fe4000fffe03f */
[----:B------:R-:W-:Y:S02]  /*18070*/  UIMAD.WIDE UR6, UR40, 0x200, URZ ;  /* 0x00000200280678a5 */ /* 0x000fe4000f8e023f */
[----:B------:R-:W-:Y:S01]  /*18080*/  IMAD.U32 R12, RZ, RZ, UR41 ;  /* 0x00000029ff0c7e24 */ /* 0x000fe2000f8e00ff */
[----:B------:R-:W-:Y:S02]  /*18090*/  USHF.L.U32 UR40, UR40, 0x9, URZ ;  /* 0x0000000928287899 */ /* 0x000fe4000800063f */
[----:B------:R-:W-:Y:S01]  /*180a0*/  UISETP.GE.AND UP2, UPT, UR41, UR8, UPT ;  /* 0x000000082900728c */ /* 0x000fe2000bf46270 */
[----:B------:R-:W-:Y:S01]  /*180b0*/  ULDC UR9, c[0x0][0x284] ;  /* 0x0000a10000097ab9 */ /* 0x000fe20000000800 */
[----:B------:R-:W-:-:S02]  /*180c0*/  USHF.R.U32.HI UR4, URZ, 0x2, UR37 ;  /* 0x000000023f047899 */ /* 0x000fc40008011625 */
[----:B------:R-:W-:Y:S02]  /*180d0*/  UISETP.GE.OR UP2, UPT, UR40, UR9, UP2 ;  /* 0x000000092800728c */ /* 0x000fe40009746670 */
[----:B------:R-:W-:Y:S02]  /*180e0*/  ULOP3.LUT UR4, UR4, 0x1, URZ, 0xc0, !UPT ;  /* 0x0000000104047892 */ /* 0x000fe4000f8ec03f */
[----:B------:R-:W-:Y:S01]  /*180f0*/  USHF.R.S32.HI UR12, URZ, 0x1f, UR42 ;  /* 0x0000001f3f0c7899 */ /* 0x000fe2000801142a */
[----:B------:R-:W-:Y:S01]  /*18100*/  ULDC.64 UR10, c[0x0][0x5d0] ;  /* 0x00017400000a7ab9 */ /* 0x000fe20000000a00 */
[----:B------:R-:W-:Y:S01]  /*18110*/  UISETP.GT.U32.AND UP1, UPT, UR37, 0x3, UPT ;  /* 0x000000032500788c */ /* 0x000fe2000bf24070 */
[----:B------:R-:W-:Y:S01]  /*18120*/  PLOP3.LUT P0, PT, PT, PT, UP2, 0x80, 0x0 ;  /* 0x000000000000781c */ /* 0x000fe20003f0f028 */
[----:B------:R-:W-:Y:S02]  /*18130*/  UISETP.NE.U32.AND UP0, UPT, UR4, 0x1, UPT ;  /* 0x000000010400788c */ /* 0x000fe4000bf05070 */
[----:B------:R-:W-:-:S02]  /*18140*/  UIMAD UR5, UR12, UR10, URZ ;  /* 0x0000000a0c0572a4 */ /* 0x000fc4000f8e023f */
[----:B------:R-:W-:Y:S02]  /*18150*/  UISETP.LT.U32.AND UP1, UPT, UR43, 0x4, UP1 ;  /* 0x000000042b00788c */ /* 0x000fe40008f21070 */
[----:B------:R-:W-:Y:S01]  /*18160*/  UISETP.GT.U32.AND UP0, UPT, UR43, 0x3, !UP0 ;  /* 0x000000032b00788c */ /* 0x000fe2000c704070 */
[--C-:B-1----:R-:W-:Y:S01]  /*18170*/  SHF.R.U32.HI R3, RZ, 0x7, R6.reuse ;  /* 0x00000007ff037819 */ /* 0x102fe20000011606 */
[C---:B------:R-:W-:Y:S01]  /*18180*/  IMAD.SHL.U32 R13, R6.reuse, 0x2, RZ ;  /* 0x00000002060d7824 */ /* 0x040fe200078e00ff */
[----:B------:R-:W-:Y:S01]  /*18190*/  SHF.R.U32.HI R4, RZ, 0x2, R6 ;  /* 0x00000002ff047819 */ /* 0x000fe20000011606 */
[----:B------:R-:W-:Y:S01]  /*181a0*/  UIMAD UR5, UR42, UR11, UR5 ;  /* 0x0000000b2a0572a4 */ /* 0x000fe2000f8e0205 */
[----:B-----5:R-:W-:Y:S01]  /*181b0*/  LOP3.LUT R5, R6, 0x60, RZ, 0xc0, !PT ;  /* 0x0000006006057812 */ /* 0x020fe200078ec0ff */
[----:B------:R-:W-:Y:S01]  /*181c0*/  USEL UR4, URZ, 0x1, !UP0 ;  /* 0x000000013f047887 */ /* 0x000fe2000c000000 */
[----:B------:R-:W-:Y:S01]  /*181d0*/  LOP3.LUT R3, R3, 0x1, RZ, 0xc0, !PT ;  /* 0x0000000103037812 */ /* 0x000fe200078ec0ff */
[----:B------:R-:W-:Y:S01]  /*181e0*/  ULOP3.LUT UR37, UR37, 0x3, URZ, 0xc0, !UPT ;  /* 0x0000000325257892 */ /* 0x000fe2000f8ec03f */
[----:B------:R-:W-:-:S02]  /*181f0*/  LOP3.LUT R4, R4, 0x7, RZ, 0xc0, !PT ;  /* 0x0000000704047812 */ /* 0x000fc400078ec0ff */
[----:B------:R-:W-:Y:S01]  /*18200*/  SHF.R.U32.HI R5, RZ, 0x1, R5 ;  /* 0x00000001ff057819 */ /* 0x000fe20000011605 */
[C---:B------:R-:W-:Y:S01]  /*18210*/  IMAD.SHL.U32 R10, R3.reuse, 0x40, RZ ;  /* 0x00000040030a7824 */ /* 0x040fe200078e00ff */
[----:B------:R-:W-:Y:S02]  /*18220*/  LOP3.LUT R12, R12, 0x6, R13, 0xf8, !PT ;  /* 0x000000060c0c7812 */ /* 0x000fe400078ef80d */
[--C-:B------:R-:W-:Y:S02]  /*18230*/  IADD3 R0, RZ, -R5, -R4.reuse ;  /* 0x80000005ff007210 */ /* 0x100fe40007ffe804 */
[----:B------:R-:W-:Y:S02]  /*18240*/  LOP3.LUT R10, R10, 0x40, R4, 0xe2, !PT ;  /* 0x000000400a0a7812 */ /* 0x000fe400078ee204 */
[----:B------:R-:W-:Y:S01]  /*18250*/  MOV R4, 0xfffffffe ;  /* 0xfffffffe00047802 */ /* 0x000fe20000000f00 */
[----:B------:R-:W-:Y:S01]  /*18260*/  IMAD R0, R3, -0x40, R0 ;  /* 0xffffffc003007824 */ /* 0x000fe200078e0200 */
[----:B------:R-:W-:Y:S01]  /*18270*/  LOP3.LUT R3, R6, 0x3, RZ, 0xc0, !PT ;  /* 0x0000000306037812 */ /* 0x000fe200078ec0ff */
[----:B------:R-:W-:Y:S01]  /*18280*/  IMAD.U32 R6, RZ, RZ, UR9 ;  /* 0x00000009ff067e24 */ /* 0x000fe2000f8e00ff */
[----:B------:R-:W-:-:S02]  /*18290*/  SHF.R.S32.HI R13, RZ, 0x1f, R12 ;  /* 0x0000001fff0d7819 */ /* 0x000fc4000001140c */
[----:B------:R-:W-:Y:S01]  /*182a0*/  LOP3.LUT R10, R10, UR6, R5, 0xfe, !PT ;  /* 0x000000060a0a7c12 */ /* 0x000fe2000f8efe05 */
[----:B------:R-:W-:Y:S01]  /*182b0*/  IMAD R3, R3, R4, UR8 ;  /* 0x0000000803037e24 */ /* 0x000fe2000f8e0204 */
[----:B------:R-:W-:Y:S01]  /*182c0*/  USEL UR8, URZ, 0x1, !UP1 ;  /* 0x000000013f087887 */ /* 0x000fe2000c800000 */
[----:B------:R-:W-:Y:S01]  /*182d0*/  IMAD.U32 R4, RZ, RZ, UR10 ;  /* 0x0000000aff047e24 */ /* 0x000fe2000f8e00ff */
[----:B------:R-:W-:Y:S01]  /*182e0*/  IADD3 R0, R6, -UR40, R0 ;  /* 0x8000002806007c10 */ /* 0x000fe2000fffe000 */
[----:B------:R-:W-:Y:S01]  /*182f0*/  VIADD R3, R3, -UR41 ;  /* 0x8000002903037c36 */ /* 0x000fe20008000000 */
[----:B------:R-:W-:Y:S01]  /*18300*/  ULOP3.LUT UR36, UR4, UR36, UR8, 0x96, !UPT ;  /* 0x0000002404247292 */ /* 0x000fe2000f8e9608 */
[----:B------:R-:W-:Y:S01]  /*18310*/  IMAD.WIDE.U32 R4, R4, UR42, R12 ;  /* 0x0000002a04047c25 */ /* 0x000fe2000f8e000c */
[----:B------:R-:W-:-:S03]  /*18320*/  UMOV UR40, 0xffffffff ;  /* 0xffffffff00287882 */ /* 0x000fc60000000000 */
[----:B------:R-:W-:Y:S01]  /*18330*/  VIADD R5, R5, UR5 ;  /* 0x0000000505057c36 */ /* 0x000fe20008000000 */
[----:B------:R-:W-:Y:S06]  /*18340*/  @P0 BRA `(.L_x_32) ;  /* 0x0000037000ec0947 */ /* 0x000fec0003800000 */
[----:B------:R-:W-:Y:S01]  /*18350*/  FSETP.NEU.AND P0, PT, R16, RZ, PT ;  /* 0x000000ff1000720b */ /* 0x000fe20003f0d000 */
[----:B------:R-:W-:Y:S01]  /*18360*/  ULDC.64 UR8, c[0x0][0x5c8] ;  /* 0x0001720000087ab9 */ /* 0x000fe20000000a00 */
[----:B------:R-:W-:Y:S01]  /*18370*/  ISETP.GT.AND P5, PT, R3, RZ, PT ;  /* 0x000000ff0300720c */ /* 0x000fe20003fa4270 */
[----:B------:R-:W-:Y:S01]  /*18380*/  UIMAD UR4, UR7, UR8, URZ ;  /* 0x00000008070472a4 */ /* 0x000fe2000f8e023f */
[----:B------:R-:W-:Y:S01]  /*18390*/  IMAD.U32 R20, RZ, RZ, UR9 ;  /* 0x00000009ff147e24 */ /* 0x000fe2000f8e00ff */
[----:B------:R-:W-:Y:S01]  /*183a0*/  BSSY B0, `(.L_x_32) ;  /* 0x0003735000007945 */ /* 0x000fe20003800000 */
[----:B------:R-:W-:Y:S01]  /*183b0*/  IMAD.WIDE.U32 R4, R10, UR8, R4 ;  /* 0x000000080a047c25 */ /* 0x000fe2000f8e0004 */
[----:B------:R-:W-:-:S03]  /*183c0*/  ISETP.GT.AND P1, PT, R0, RZ, P5 ;  /* 0x000000ff0000720c */ /* 0x000fc60002f24270 */
[----:B------:R-:W-:-:S04]  /*183d0*/  IMAD R20, R10, R20, UR4 ;  /* 0x000000040a147e24 */ /* 0x000fc8000f8e0214 */
[----:B------:R-:W-:Y:S01]  /*183e0*/  IMAD.IADD R20, R5, 0x1, R20 ;  /* 0x0000000105147824 */ /* 0x000fe200078e0214 */
[----:B------:R-:W-:Y:S06]  /*183f0*/  @!P0 BRA `(.L_x_33) ;  /* 0x0000026000288947 */ /* 0x000fec0003800000 */
[----:B0-----:R-:W0:Y:S01]  /*18400*/  LDC.64 R222, c[0x0][0x5b8] ;  /* 0x00016e00ffde7b82 */ /* 0x001e220000000a00 */
[----:B------:R-:W2:Y:S01]  /*18410*/  LDL.LU R21, [R1+0x780] ;  /* 0x0007800001157983 */ /* 0x000ea20000300800 */
[----:B------:R-:W-:-:S06]  /*18420*/  ULDC.64 UR4, c[0x0][0x5c0] ;  /* 0x0001700000047ab9 */ /* 0x000fcc0000000a00 */
[----:B------:R-:W1:Y:S08]  /*18430*/  LDC.64 R8, c[0x0][0x5b0] ;  /* 0x00016c00ff087b82 */ /* 0x000e700000000a00 */
[----:B------:R-:W3:Y:S01]  /*18440*/  LDC.64 R218, c[0x0][0x5a8] ;  /* 0x00016a00ffda7b82 */ /* 0x000ee20000000a00 */
[C---:B0-----:R-:W-:Y:S02]  /*18450*/  IMAD R5, R222.reuse, UR12, RZ ;  /* 0x0000000cde057c24 */ /* 0x041fe4000f8e02ff */
[----:B------:R-:W-:-:S04]  /*18460*/  IMAD.WIDE.U32 R224, R222, UR42, R12 ;  /* 0x0000002adee07c25 */ /* 0x000fc8000f8e000c */
[----:B------:R-:W-:Y:S02]  /*18470*/  IMAD R223, R223, UR42, R5 ;  /* 0x0000002adfdf7c24 */ /* 0x000fe4000f8e0205 */
[----:B-1----:R-:W-:Y:S02]  /*18480*/  IMAD R19, R8, UR7, RZ ;  /* 0x0000000708137c24 */ /* 0x002fe4000f8e02ff */
[----:B------:R-:W-:Y:S02]  /*18490*/  IMAD.IADD R221, R225, 0x1, R223 ;  /* 0x00000001e1dd7824 */ /* 0x000fe400078e02df */
[----:B------:R-:W-:Y:S02]  /*184a0*/  IMAD.MOV.U32 R220, RZ, RZ, R224 ;  /* 0x000000ffffdc7224 */ /* 0x000fe400078e00e0 */
[C---:B------:R-:W-:Y:S02]  /*184b0*/  IMAD R19, R10.reuse, R9, R19 ;  /* 0x000000090a137224 */ /* 0x040fe400078e0213 */
[----:B------:R-:W-:-:S04]  /*184c0*/  IMAD.WIDE.U32 R6, R10, R8, R220 ;  /* 0x000000080a067225 */ /* 0x000fc800078e00dc */
[----:B------:R-:W-:Y:S01]  /*184d0*/  IMAD.IADD R5, R7, 0x1, R19 ;  /* 0x0000000107057824 */ /* 0x000fe200078e0213 */
[----:B---3--:R-:W-:-:S04]  /*184e0*/  LEA R14, P0, R6, R218, 0x1 ;  /* 0x000000da060e7211 */ /* 0x008fc800078008ff */
[----:B------:R-:W-:-:S05]  /*184f0*/  LEA.HI.X R15, R6, R219, R5, 0x1, P0 ;  /* 0x000000db060f7211 */ /* 0x000fca00000f0c05 */
[----:B------:R-:W3:Y:S01]  /*18500*/  @P1 LDG.E.LTC128B.U16 R11, desc[UR46][R14.64] ;  /* 0x0000002e0e0b1981 */ /* 0x000ee2000c1e1520 */
[C---:B------:R-:W-:Y:S01]  /*18510*/  LEA R226, P0, R4.reuse, UR4, 0x1 ;  /* 0x0000000404e27c11 */ /* 0x040fe2000f8008ff */
[----:B------:R-:W-:Y:S01]  /*18520*/  BSSY B1, `(.L_x_34) ;  /* 0x0000013000017945 */ /* 0x000fe20003800000 */
[----:B------:R-:W-:Y:S02]  /*18530*/  ISETP.GT.AND P2, PT, R3, 0x1, PT ;  /* 0x000000010300780c */ /* 0x000fe40003f44270 */
[----:B------:R-:W-:Y:S02]  /*18540*/  LEA.HI.X R227, R4, UR5, R20, 0x1, P0 ;  /* 0x0000000504e37c11 */ /* 0x000fe400080f0c14 */
[----:B------:R-:W-:-:S09]  /*18550*/  LOP3.LUT R17, R17, 0xfffffffd, RZ, 0xc0, !PT ;  /* 0xfffffffd11117812 */ /* 0x000fd200078ec0ff */
[----:B------:R-:W-:Y:S01]  /*18560*/  @P2 LOP3.LUT R17, R17, 0x2, RZ, 0xfc, !PT ;  /* 0x0000000211112812 */ /* 0x000fe200078efcff */
[----:B---3--:R-:W-:-:S05]  /*18570*/  HADD2.F32 R5, -RZ, R11.H0_H0 ;  /* 0x2000000bff057230 */ /* 0x008fca0000004100 */
[----:B------:R-:W-:-:S04]  /*18580*/  FMUL R5, R5, R16 ;  /* 0x0000001005057220 */ /* 0x000fc80000400000 */
[----:B--2---:R-:W-:-:S05]  /*18590*/  FFMA R5, R21, R2, R5 ;  /* 0x0000000215057223 */ /* 0x004fca0000000005 */
[----:B------:R-:W-:-:S05]  /*185a0*/  F2FP.F16.F32.PACK_AB R4, RZ, R5 ;  /* 0x00000005ff04723e */ /* 0x000fca00000000ff */
[----:B------:R0:W-:Y:S02]  /*185b0*/  @P1 STG.E.U16 desc[UR46][R226.64], R4 ;  /* 0x00000004e2001986 */ /* 0x0001e4000c10152e */
[----:B0-----:R-:W-:-:S04]  /*185c0*/  IMAD.WIDE.U32 R4, R10, R8, R12 ;  /* 0x000000080a047225 */ /* 0x001fc800078e000c */
[----:B------:R-:W-:Y:S02]  /*185d0*/  IMAD.IADD R5, R19, 0x1, R5 ;  /* 0x0000000113057824 */ /* 0x000fe400078e0205 */
[----:B------:R-:W-:-:S05]  /*185e0*/  IMAD.WIDE.U32 R4, R222, UR42, R4 ;  /* 0x0000002ade047c25 */ /* 0x000fca000f8e0004 */
[----:B------:R-:W-:Y:S02]  /*185f0*/  IADD3 R5, R223, R5, RZ ;  /* 0x00000005df057210 */ /* 0x000fe40007ffe0ff */
[----:B------:R-:W-:-:S04]  /*18600*/  LEA R216, P0, R4, R218, 0x1 ;  /* 0x000000da04d87211 */ /* 0x000fc800078008ff */
[----:B------:R-:W-:Y:S02]  /*18610*/  LEA.HI.X R217, R4, R219, R5, 0x1, P0 ;  /* 0x000000db04d97211 */ /* 0x000fe400000f0c05 */
[----:B------:R-:W-:-:S13]  /*18620*/  ISETP.GT.AND P0, PT, R0, RZ, P2 ;  /* 0x000000ff0000720c */ /* 0x000fda0001704270 */
[----:B------:R-:W-:Y:S05]  /*18630*/  @!P0 BRA `(.L_x_35) ;  /* 0x0000000000048947 */ /* 0x000fea0003800000 */
[----:B------:R0:W5:Y:S02]  /*18640*/  LDG.E.LTC128B.U16 R11, desc[UR46][R216.64+0x2] ;  /* 0x0000022ed80b7981 */ /* 0x000164000c1e1520 */
.L_x_35:
[----:B------:R-:W-:Y:S05]  /*18650*/  BSYNC B1 ;  /* 0x0000000000017941 */ /* 0x000fea0003800000 */
.L_x_34:
[----:B------:R-:W2:Y:S01]  /*18660*/  LDL.LU R5, [R1+0x784] ;  /* 0x0007840001057983 */ /* 0x000ea20000300800 */
[----:B-----5:R-:W-:Y:S01]  /*18670*/  HADD2.F32 R4, -RZ, R11.H0_H0 ;  /* 0x2000000bff047230 */ /* 0x020fe20000004100 */
[C---:B------:R-:W-:Y:S01]  /*18680*/  SHF.L.U64.HI R229, R8.reuse, 0x3, R9 ;  /* 0x0000000308e57819 */ /* 0x040fe20000010209 */
[----:B------:R-:W-:Y:S01]  /*18690*/  IMAD.SHL.U32 R228, R8, 0x8, RZ ;  /* 0x0000000808e47824 */ /* 0x000fe200078e00ff */
[----:B------:R-:W3:Y:S02]  /*186a0*/  LDL.LU R14, [R1+0x788] ;  /* 0x00078800010e7983 */ /* 0x000ee40000300800 */
[----:B------:R-:W-:-:S04]  /*186b0*/  FMUL R4, R4, R16 ;  /* 0x0000001004047220 */ /* 0x000fc80000400000 */
[----:B--2---:R-:W-:Y:S01]  /*186c0*/  FFMA R4, R5, R2, R4 ;  /* 0x0000000205047223 */ /* 0x004fe20000000004 */
[----:B------:R-:W-:-:S04]  /*186d0*/  @P0 IMAD.MOV.U32 R5, RZ, RZ, R227 ;  /* 0x000000ffff050224 */ /* 0x000fc800078e00e3 */
[----:B------:R-:W-:-:S04]  /*186e0*/  F2FP.F16.F32.PACK_AB R4, RZ, R4 ;  /* 0x00000004ff04723e */ /* 0x000fc800000000ff */
[----:B------:R-:W-:Y:S01]  /*186f0*/  PRMT R6, R4, 0x7610, R6 ;  /* 0x0000761004067816 */ /* 0x000fe20000000006 */
[----:B------:R-:W-:-:S05]  /*18700*/  @P0 IMAD.MOV.U32 R4, RZ, RZ, R226 ;  /* 0x000000ffff040224 */ /* 0x000fca00078e00e2 */
[----:B------:R1:W-:Y:S01]  /*18710*/  @P0 STG.E.U16 desc[UR46][R4.64+0x2], R6 ;  /* 0x0000020604000986 */ /* 0x0003e2000c10152e */
[----:B------:R-:W-:Y:S01]  /*18720*/  ISETP.GT.AND P0, PT, R0, 0x8, P5 ;  /* 0x000000080000780c */ /* 0x000fe20002f04270 */
[----:B-1----:R-:W-:-:S04]  /*18730*/  IMAD.WIDE.U32 R4, R10, R8, R228 ;  /* 0x000000080a047225 */ /* 0x002fc800078e00e4 */
[----:B------:R-:W-:Y:S01]  /*18740*/  IMAD.IADD R19, R19, 0x1, R5 ;  /* 0x0000000113137824 */ /* 0x000fe200078e0205 */
[----:B------:R-:W-:-:S05]  /*18750*/  IADD3 R5, P1, R224, R4, RZ ;  /* 0x00000004e0057210 */ /* 0x000fca0007f3e0ff */
[----:B------:R-:W-:Y:S01]  /*18760*/  IMAD.X R7, R19, 0x1, R221, P1 ;  /* 0x0000000113077824 */ /* 0x000fe200008e06dd */
[----:B------:R-:W-:-:S04]  /*18770*/  LEA R6, P1, R5, R218, 0x1 ;  /* 0x000000da05067211 */ /* 0x000fc800078208ff */
[----:B------:R-:W-:-:S05]  /*18780*/  LEA.HI.X R7, R5, R219, R7, 0x1, P1 ;  /* 0x000000db05077211 */ /* 0x000fca00008f0c07 */
[----:B------:R1:W2:Y:S01]  /*18790*/  @P0 LDG.E.LTC128B.U16 R11, desc[UR46][R6.64] ;  /* 0x0000002e060b0981 */ /* 0x0002a2000c1e1520 */
[----:B------:R-:W-:Y:S01]  /*187a0*/  IADD3 R4, P1, R12, R4, RZ ;  /* 0x000000040c047210 */ /* 0x000fe20007f3e0ff */
[----:B------:R-:W-:Y:S01]  /*187b0*/  IMAD.U32 R15, RZ, RZ, UR8 ;  /* 0x00000008ff0f7e24 */ /* 0x000fe2000f8e00ff */
[----:B------:R-:W-:Y:S01]  /*187c0*/  ISETP.GT.AND P2, PT, R0, 0x8, P2 ;  /* 0x000000080000780c */ /* 0x000fe20001744270 */
[----:B------:R-:W-:Y:S02]  /*187d0*/  BSSY B1, `(.L_x_36) ;  /* 0x0000015000017945 */ /* 0x000fe40003800000 */
[----:B------:R-:W-:Y:S02]  /*187e0*/  IMAD.X R5, R13, 0x1, R19, P1 ;  /* 0x000000010d057824 */ /* 0x000fe400008e0613 */
[----:B------:R-:W-:-:S04]  /*187f0*/  IMAD.WIDE.U32 R4, R222, UR42, R4 ;  /* 0x0000002ade047c25 */ /* 0x000fc8000f8e0004 */
[----:B------:R-:W-:Y:S01]  /*18800*/  IMAD.IADD R5, R223, 0x1, R5 ;  /* 0x00000001df057824 */ /* 0x000fe200078e0205 */
[----:B-1----:R-:W-:-:S04]  /*18810*/  LEA R6, P1, R4, R218, 0x1 ;  /* 0x000000da04067211 */ /* 0x002fc800078208ff */
[----:B------:R-:W-:Y:S01]  /*18820*/  LEA.HI.X R7, R4, R219, R5, 0x1, P1 ;  /* 0x000000db04077211 */ /* 0x000fe200008f0c05 */
[----:B------:R-:W-:-:S04]  /*18830*/  IMAD.U32 R4, RZ, RZ, UR8 ;  /* 0x00000008ff047e24 */ /* 0x000fc8000f8e00ff */
[----:B------:R-:W-:-:S05]  /*18840*/  IMAD.SHL.U32 R20, R4, 0x10, RZ ;  /* 0x0000001004147824 */ /* 0x000fca00078e00ff */
[----:B------:R-:W-:Y:S01]  /*18850*/  IADD3 R4, P1, R20, R226, RZ ;  /* 0x000000e214047210 */ /* 0x000fe20007f3e0ff */
[----:B--2---:R-:W-:-:S05]  /*18860*/  HADD2.F32 R5, -RZ, R11.H0_H0 ;  /* 0x2000000bff057230 */ /* 0x004fca0000004100 */
[----:B------:R-:W-:-:S04]  /*18870*/  FMUL R5, R5, R16 ;  /* 0x0000001005057220 */ /* 0x000fc80000400000 */
[----:B---3--:R-:W-:Y:S01]  /*18880*/  FFMA R5, R14, R2, R5 ;  /* 0x000000020e057223 */ /* 0x008fe20000000005 */
[----:B------:R-:W-:-:S04]  /*18890*/  IMAD.U32 R14, RZ, RZ, UR9 ;  /* 0x00000009ff0e7e24 */ /* 0x000fc8000f8e00ff */
[----:B------:R-:W-:Y:S02]  /*188a0*/  F2FP.F16.F32.PACK_AB R5, RZ, R5 ;  /* 0x00000005ff05723e */ /* 0x000fe400000000ff */
[--C-:B------:R-:W-:Y:S02]  /*188b0*/  SHF.L.U64.HI R19, R15, 0x4, R14.reuse ;  /* 0x000000040f137819 */ /* 0x100fe4000001020e */
[----:B------:R-:W-:-:S03]  /*188c0*/  PRMT R14, R5, 0x7610, R14 ;  /* 0x00007610050e7816 */ /* 0x000fc6000000000e */
[----:B------:R-:W-:Y:S01]  /*188d0*/  IMAD.X R5, R19, 0x1, R227, P1 ;  /* 0x0000000113057824 */ /* 0x000fe200008e06e3 */
[----:B------:R1:W-:Y:S04]  /*188e0*/  STL [R1+0x90c], R19 ;  /* 0x00090c1301007387 */ /* 0x0003e80000100800 */
[----:B------:R1:W-:Y:S01]  /*188f0*/  @P0 STG.E.U16 desc[UR46][R4.64], R14 ;  /* 0x0000000e04000986 */ /* 0x0003e2000c10152e */
[----:B------:R-:W-:Y:S05]  /*18900*/  @!P2 BRA `(.L_x_37) ;  /* 0x000000000004a947 */ /* 0x000fea0003800000 */
[----:B------:R2:W5:Y:S02]  /*18910*/  LDG.E.LTC128B.U16 R11, desc[UR46][R6.64+0x2] ;  /* 0x0000022e060b7981 */ /* 0x000564000c1e1520 */
.L_x_37:
[----:B------:R-:W-:Y:S05]  /*18920*/  BSYNC B1 ;  /* 0x0000000000017941 */ /* 0x000fea0003800000 */
.L_x_36:
[----:B------:R-:W3:Y:S01]  /*18930*/  LDL.LU R15, [R1+0x78c] ;  /* 0x00078c00010f7983 */ /* 0x000ee20000300800 */
[----:B-1---5:R-:W-:Y:S01]  /*18940*/  HADD2.F32 R14, -RZ, R11.H0_H0 ;  /* 0x2000000bff0e7230 */ /* 0x022fe20000004100 */
[----:B------:R-:W-:Y:S01]  /*18950*/  ISETP.GT.AND P4, PT, R3, 0x8, PT ;  /* 0x000000080300780c */ /* 0x000fe20003f84270 */
[----:B------:R-:W-:Y:S01]  /*18960*/  BSSY B1, `(.L_x_38) ;  /* 0x000000a000017945 */ /* 0x000fe20003800000 */
[----:B------:R-:W-:Y:S02]  /*18970*/  LOP3.LUT R17, R17, 0xfffffffb, RZ, 0xc0, !PT ;  /* 0xfffffffb11117812 */ /* 0x000fe400078ec0ff */
[----:B------:R-:W-:Y:S01]  /*18980*/  FMUL R14, R14, R16 ;  /* 0x000000100e0e7220 */ /* 0x000fe20000400000 */
[----:B------:R-:W-:-:S08]  /*18990*/  ISETP.GT.AND P0, PT, R0, RZ, P4 ;  /* 0x000000ff0000720c */ /* 0x000fd00002704270 */
[----:B------:R-:W-:Y:S01]  /*189a0*/  @P4 LOP3.LUT R17, R17, 0x4, RZ, 0xfc, !PT ;  /* 0x0000000411114812 */ /* 0x000fe200078efcff */
[----:B---3--:R-:W-:-:S05]  /*189b0*/  FFMA R14, R15, R2, R14 ;  /* 0x000000020f0e7223 */ /* 0x008fca000000000e */
[----:B------:R-:W-:-:S05]  /*189c0*/  F2FP.F16.F32.PACK_AB R14, RZ, R14 ;  /* 0x0000000eff0e723e */ /* 0x000fca00000000ff */
[----:B------:R1:W-:Y:S01]  /*189d0*/  @P2 STG.E.U16 desc[UR46][R4.64+0x2], R14 ;  /* 0x0000020e04002986 */ /* 0x0003e2000c10152e */
[----:B------:R-:W-:Y:S05]  /*189e0*/  @!P0 BRA `(.L_x_39) ;  /* 0x0000000000048947 */ /* 0x000fea0003800000 */
[----:B------:R3:W5:Y:S02]  /*189f0*/  LDG.E.LTC128B.U16 R11, desc[UR46][R216.64+0x10] ;  /* 0x0000102ed80b7981 */ /* 0x000764000c1e1520 */
.L_x_39:
[----:B------:R-:W-:Y:S05]  /*18a00*/  BSYNC B1 ;  /* 0x0000000000017941 */ /* 0x000fea0003800000 */
.L_x_38:
[----:B------:R-:W4:Y:S01]  /*18a10*/  LDL.LU R15, [R1+0x790] ;  /* 0x00079000010f7983 */ /* 0x000f220000300800 */
[----:B-1---5:R-:W-:Y:S01]  /*18a20*/  HADD2.F32 R14, -RZ, R11.H0_H0 ;  /* 0x2000000bff0e7230 */ /* 0x022fe20000004100 */
[----:B------:R-:W-:Y:S01]  /*18a30*/  ISETP.GT.AND P3, PT, R3, 0x9, PT ;  /* 0x000000090300780c */ /* 0x000fe20003f64270 */
[----:B------:R-:W-:Y:S01]  /*18a40*/  BSSY B1, `(.L_x_40) ;  /* 0x000000d000017945 */ /* 0x000fe20003800000 */
[----:B------:R-:W-:Y:S02]  /*18a50*/  LOP3.LUT R17, R17, 0xfffffff7, RZ, 0xc0, !PT ;  /* 0xfffffff711117812 */ /* 0x000fe400078ec0ff */
[----:B------:R-:W-:Y:S01]  /*18a60*/  FMUL R14, R14, R16 ;  /* 0x000000100e0e7220 */ /* 0x000fe20000400000 */
[----:B------:R-:W-:-:S08]  /*18a70*/  ISETP.GT.AND P1, PT, R0, RZ, P3 ;  /* 0x000000ff0000720c */ /* 0x000fd00001f24270 */
[----:B------:R-:W-:Y:S01]  /*18a80*/  @P3 LOP3.LUT R17, R17, 0x8, RZ, 0xfc, !PT ;  /* 0x0000000811113812 */ /* 0x000fe200078efcff */
[----:B----4-:R-:W-:Y:S01]  /*18a90*/  FFMA R14, R15, R2, R14 ;  /* 0x000000020f0e7223 */ /* 0x010fe2000000000e */
[----:B------:R-:W-:-:S04]  /*18aa0*/  @P0 IMAD.MOV.U32 R15, RZ, RZ, R227 ;  /* 0x000000ffff0f0224 */ /* 0x000fc800078e00e3 */
[----:B------:R-:W-:-:S04]  /*18ab0*/  F2FP.F16.F32.PACK_AB R14, RZ, R14 ;  /* 0x0000000eff0e723e */ /* 0x000fc800000000ff */
[----:B------:R-:W-:Y:S02]  /*18ac0*/  PRMT R19, R14, 0x7610, R19 ;  /* 0x000076100e137816 */ /* 0x000fe40000000013 */
[----:B------:R-:W-:-:S05]  /*18ad0*/  @P0 MOV R14, R226 ;  /* 0x000000e2000e0202 */ /* 0x000fca0000000f00 */
[----:B------:R1:W-:Y:S01]  /*18ae0*/  @P0 STG.E.U16 desc[UR46][R14.64+0x10], R19 ;  /* 0x000010130e000986 */ /* 0x0003e2000c10152e */
[----:B------:R-:W-:Y:S05]  /*18af0*/  @!P1 BRA `(.L_x_41) ;  /* 0x0000000000049947 */ /* 0x000fea0003800000 */
[----:B------:R4:W5:Y:S02]  /*18b00*/  LDG.E.LTC128B.U16 R11, desc[UR46][R216.64+0x12] ;  /* 0x0000122ed80b7981 */ /* 0x000964000c1e1520 */
.L_x_41:
[----:B------:R-:W-:Y:S05]  /*18b10*/  BSYNC B1 ;  /* 0x0000000000017941 */ /* 0x000fea0003800000 */
.L_x_40:
[----:B-1----:R-:W2:Y:S01]  /*18b20*/  LDL.LU R15, [R1+0x794] ;  /* 0x00079400010f7983 */ /* 0x002ea20000300800 */
[----:B-----5:R-:W-:Y:S01]  /*18b30*/  HADD2.F32 R14, -RZ, R11.H0_H0 ;  /* 0x2000000bff0e7230 */ /* 0x020fe20000004100 */
[----:B------:R-:W-:Y:S01]  /*18b40*/  ISETP.GT.AND P2, PT, R0, 0x8, P4 ;  /* 0x000000080000780c */ /* 0x000fe20002744270 */
[----:B------:R-:W-:Y:S03]  /*18b50*/  BSSY B1, `(.L_x_42) ;  /* 0x000000a000017945 */ /* 0x000fe60003800000 */
[----:B------:R-:W-:-:S04]  /*18b60*/  FMUL R14, R14, R16 ;  /* 0x000000100e0e7220 */ /* 0x000fc80000400000 */
[----:B--2---:R-:W-:Y:S01]  /*18b70*/  FFMA R14, R15, R2, R14 ;  /* 0x000000020f0e7223 */ /* 0x004fe2000000000e */
[----:B------:R-:W-:-:S04]  /*18b80*/  @P1 IMAD.MOV.U32 R15, RZ, RZ, R227 ;  /* 0x000000ffff0f1224 */ /* 0x000fc800078e00e3 */
[----:B------:R-:W-:-:S04]  /*18b90*/  F2FP.F16.F32.PACK_AB R14, RZ, R14 ;  /* 0x0000000eff0e723e */ /* 0x000fc800000000ff */
[----:B------:R-:W-:Y:S01]  /*18ba0*/  PRMT R19, R14, 0x7610, R19 ;  /* 0x000076100e137816 */ /* 0x000fe20000000013 */
[----:B------:R-:W-:-:S05]  /*18bb0*/  @P1 IMAD.MOV.U32 R14, RZ, RZ, R226 ;  /* 0x000000ffff0e1224 */ /* 0x000fca00078e00e2 */
[----:B------:R1:W-:Y:S01]  /*18bc0*/  @P1 STG.E.U16 desc[UR46][R14.64+0x12], R19 ;  /* 0x000012130e001986 */ /* 0x0003e2000c10152e */
[----:B------:R-:W-:Y:S05]  /*18bd0*/  @!P2 BRA `(.L_x_43) ;  /* 0x000000000004a947 */ /* 0x000fea0003800000 */
[----:B------:R2:W5:Y:S02]  /*18be0*/  LDG.E.LTC128B.U16 R11, desc[UR46][R6.64+0x10] ;  /* 0x0000102e060b7981 */ /* 0x000564000c1e1520 */
.L_x_43:
[----:B------:R-:W-:Y:S05]  /*18bf0*/  BSYNC B1 ;  /* 0x0000000000017941 */ /* 0x000fea0003800000 */
.L_x_42:
[----:B-1----:R-:W3:Y:S01]  /*18c00*/  LDL.LU R15, [R1+0x798] ;  /* 0x00079800010f7983 */ /* 0x002ee20000300800 */
[----:B-----5:R-:W-:Y:S01]  /*18c10*/  HADD2.F32 R14, -RZ, R11.H0_H0 ;  /* 0x2000000bff0e7230 */ /* 0x020fe20000004100 */
[----:B------:R-:W-:Y:S01]  /*18c20*/  ISETP.GT.AND P0, PT, R0, 0x8, P3 ;  /* 0x000000080000780c */ /* 0x000fe20001f04270 */
[----:B------:R-:W-:Y:S03]  /*18c30*/  BSSY B1, `(.L_x_44) ;  /* 0x0000007000017945 */ /* 0x000fe60003800000 */
[----:B------:R-:W-:-:S04]  /*18c40*/  FMUL R14, R14, R16 ;  /* 0x000000100e0e7220 */ /* 0x000fc80000400000 */
[----:B---3--:R-:W-:-:S05]  /*18c50*/  FFMA R14, R15, R2, R14 ;  /* 0x000000020f0e7223 */ /* 0x008fca000000000e */
[----:B------:R-:W-:-:S05]  /*18c60*/  F2FP.F16.F32.PACK_AB R14, RZ, R14 ;  /* 0x0000000eff0e723e */ /* 0x000fca00000000ff */
[----:B------:R1:W-:Y:S01]  /*18c70*/  @P2 STG.E.U16 desc[UR46][R4.64+0x10], R14 ;  /* 0x0000100e04002986 */ /* 0x0003e2000c10152e */
[----:B------:R-:W-:Y:S05]  /*18c80*/  @!P0 BRA `(.L_x_45) ;  /* 0x0000000000048947 */ /* 0x000fea0003800000 */
[----:B------:R3:W5:Y:S02]  /*18c90*/  LDG.E.LTC128B.U16 R11, desc[UR46][R6.64+0x12] ;  /* 0x0000122e060b7981 */ /* 0x000764000c1e1520 */
.L_x_45:
[----:B------:R-:W-:Y:S05]  /*18ca0*/  BSYNC B1 ;  /* 0x0000000000017941 */ /* 0x000fea0003800000 */
.L_x_44:
[----:B------:R-:W2:Y:S01]  /*18cb0*/  LDL.LU R15, [R1+0x79c] ;  /* 0x00079c00010f7983 */ /* 0x000ea20000300800 */
[----:B-1---5:R-:W-:Y:S01]  /*18cc0*/  HADD2.F32 R14, -RZ, R11.H0_H0 ;  /* 0x2000000bff0e7230 */ /* 0x022fe20000004100 */
[----:B------:R-:W-:Y:S01]  /*18cd0*/  ISETP.GT.AND P3, PT, R3, 0x10, PT ;  /* 0x000000100300780c */ /* 0x000fe20003f64270 */
[----:B------:R-:W-:Y:S01]  /*18ce0*/  BSSY B1, `(.L_x_46) ;  /* 0x000000a000017945 */ /* 0x000fe20003800000 */
[----:B------:R-:W-:Y:S02]  /*18cf0*/  LOP3.LUT R17, R17, 0xffffffef, RZ, 0xc0, !PT ;  /* 0xffffffef11117812 */ /* 0x000fe400078ec0ff */
[----:B------:R-:W-:Y:S01]  /*18d00*/  FMUL R14, R14, R16 ;  /* 0x000000100e0e7220 */ /* 0x000fe20000400000 */
[----:B------:R-:W-:-:S08]  /*18d10*/  ISETP.GT.AND P1, PT, R0, RZ, P3 ;  /* 0x000000ff0000720c */ /* 0x000fd00001f24270 */
[----:B------:R-:W-:Y:S01]  /*18d20*/  @P3 LOP3.LUT R17, R17, 0x10, RZ, 0xfc, !PT ;  /* 0x0000001011113812 */ /* 0x000fe200078efcff */
[----:B--2---:R-:W-:-:S05]  /*18d30*/  FFMA R14, R15, R2, R14 ;  /* 0x000000020f0e7223 */ /* 0x004fca000000000e */
[----:B------:R-:W-:-:S05]  /*18d40*/  F2FP.F16.F32.PACK_AB R14, RZ, R14 ;  /* 0x0000000eff0e723e */ /* 0x000fca00000000ff */
[----:B------:R1:W-:Y:S01]  /*18d50*/  @P0 STG.E.U16 desc[UR46][R4.64+0x12], R14 ;  /* 0x0000120e04000986 */ /* 0x0003e2000c10152e */
[----:B------:R-:W-:Y:S05]  /*18d60*/  @!P1 BRA `(.L_x_47) ;  /* 0x0000000000049947 */ /* 0x000fea0003800000 */
[----:B------:R2:W5:Y:S02]  /*18d70*/  LDG.E.LTC128B.U16 R11, desc[UR46][R216.64+0x20] ;  /* 0x0000202ed80b7981 */ /* 0x000564000c1e1520 */
.L_x_47:
[----:B------:R-:W-:Y:S05]  /*18d80*/  BSYNC B1 ;  /* 0x0000000000017941 */ /* 0x000fea0003800000 */
.L_x_46:
        /* <DEDUP_REMOVED lines=8> */
[----:B---3--:R-:W-:Y:S01]  /*18e10*/  FFMA R14, R15, R2, R14 ;  /* 0x000000020f0e7223 */ /* 0x008fe2000000000e */
[----:B------:R-:W-:-:S04]  /*18e20*/  @P1 IMAD.MOV.U32 R15, RZ, RZ, R227 ;  /* 0x000000ffff0f1224 */ /* 0x000fc800078e00e3 */
[----:B------:R-:W-:-:S04]  /*18e30*/  F2FP.F16.F32.PACK_AB R14, RZ, R14 ;  /* 0x0000000eff0e723e */ /* 0x000fc800000000ff */
[----:B------:R-:W-:Y:S01]  /*18e40*/  PRMT R19, R14, 0x7610, R19 ;  /* 0x000076100e137816 */ /* 0x000fe20000000013 */
[----:B------:R-:W-:-:S05]  /*18e50*/  @P1 IMAD.MOV.U32 R14, RZ, RZ, R226 ;  /* 0x000000ffff0e1224 */ /* 0x000fca00078e00e2 */
[----:B------:R1:W-:Y:S01]  /*18e60*/  @P1 STG.E.U16 desc[UR46][R14.64+0x20], R19 ;  /* 0x000020130e001986 */ /* 0x0003e2000c10152e */
[----:B------:R-:W-:Y:S05]  /*18e70*/  @!P0 BRA `(.L_x_49) ;  /* 0x0000000000048947 */ /* 0x000fea0003800000 */
[----:B------:R3:W5:Y:S02]  /*18e80*/  LDG.E.LTC128B.U16 R11, desc[UR46][R216.64+0x22] ;  /* 0x0000222ed80b7981 */ /* 0x000764000c1e1520 */
.L_x_49:
[----:B------:R-:W-:Y:S05]  /*18e90*/  BSYNC B1 ;  /* 0x0000000000017941 */ /* 0x000fea0003800000 */
.L_x_48:
[----:B-1----:R-:W2:Y:S01]  /*18ea0*/  LDL.LU R15, [R1+0x7a4] ;  /* 0x0007a400010f7983 */ /* 0x002ea20000300800 */
[----:B-----5:R-:W-:Y:S01]  /*18eb0*/  HADD2.F32 R14, -RZ, R11.H0_H0 ;  /* 0x2000000bff0e7230 */ /* 0x020fe20000004100 */
[----:B------:R-:W-:Y:S04]  /*18ec0*/  BSSY B1, `(.L_x_50) ;  /* 0x000000b000017945 */ /* 0x000fe80003800000 */
[----:B------:R-:W-:-:S04]  /*18ed0*/  FMUL R14, R14, R16 ;  /* 0x000000100e0e7220 */ /* 0x000fc80000400000 */
[----:B--2---:R-:W-:Y:S01]  /*18ee0*/  FFMA R14, R15, R2, R14 ;  /* 0x000000020f0e7223 */ /* 0x004fe2000000000e */
[----:B------:R-:W-:-:S04]  /*18ef0*/  @P0 IMAD.MOV.U32 R15, RZ, RZ, R227 ;  /* 0x000000ffff0f0224 */ /* 0x000fc800078e00e3 */
[----:B------:R-:W-:-:S04]  /*18f00*/  F2FP.F16.F32.PACK_AB R14, RZ, R14 ;  /* 0x0000000eff0e723e */ /* 0x000fc800000000ff */
[----:B------:R-:W-:Y:S01]  /*18f10*/  PRMT R19, R14, 0x7610, R19 ;  /* 0x000076100e137816 */ /* 0x000fe20000000013 */
[----:B------:R-:W-:-:S05]  /*18f20*/  @P0 IMAD.MOV.U32 R14, RZ, RZ, R226 ;  /* 0x000000ffff0e0224 */ /* 0x000fca00078e00e2 */
[----:B------:R1:W-:Y:S01]  /*18f30*/  @P0 STG.E.U16 desc[UR46][R14.64+0x22], R19 ;  /* 0x000022130e000986 */ /* 0x0003e2000c10152e */
[----:B------:R-:W-:-:S13]  /*18f40*/  ISETP.GT.AND P0, PT, R0, 0x8, P3 ;  /* 0x000000080000780c */ /* 0x000fda0001f04270 */
[----:B-1----:R-:W-:Y:S05]  /*18f50*/  @!P0 BRA `(.L_x_51) ;  /* 0x0000000000048947 */ /* 0x002fea0003800000 */
[----:B------:R1:W5:Y:S02]  /*18f60*/  LDG.E.LTC128B.U16 R11, desc[UR46][R6.64+0x20] ;  /* 0x0000202e060b7981 */ /* 0x000364000c1e1520 */
.L_x_51:
[----:B------:R-:W-:Y:S05]  /*18f70*/  BSYNC B1 ;  /* 0x0000000000017941 */ /* 0x000fea0003800000 */
.L_x_50:
[----:B------:R-:W2:Y:S01]  /*18f80*/  LDL.LU R15, [R1+0x7a8] ;  /* 0x0007a800010f7983 */ /* 0x000ea20000300800 */
[----:B-----5:R-:W-:Y:S01]  /*18f90*/  HADD2.F32 R14, -RZ, R11.H0_H0 ;  /* 0x2000000bff0e7230 */ /* 0x020fe20000004100 */
[----:B------:R-:W-:Y:S04]  /*18fa0*/  BSSY B1, `(.L_x_52) ;  /* 0x0000008000017945 */ /* 0x000fe80003800000 */
[----:B------:R-:W-:-:S04]  /*18fb0*/  FMUL R14, R14, R16 ;  /* 0x000000100e0e7220 */ /* 0x000fc80000400000 */
[----:B--2---:R-:W-:-:S05]  /*18fc0*/  FFMA R14, R15, R2, R14 ;  /* 0x000000020f0e7223 */ /* 0x004fca000000000e */
[----:B------:R-:W-:-:S05]  /*18fd0*/  F2FP.F16.F32.PACK_AB R14, RZ, R14 ;  /* 0x0000000eff0e723e */ /* 0x000fca00000000ff */
[----:B------:R2:W-:Y:S01]  /*18fe0*/  @P0 STG.E.U16 desc[UR46][R4.64+0x20], R14 ;  /* 0x0000200e04000986 */ /* 0x0005e2000c10152e */
[----:B------:R-:W-:-:S13]  /*18ff0*/  ISETP.GT.AND P0, PT, R0, 0x8, P2 ;  /* 0x000000080000780c */ /* 0x000fda0001704270 */
[----:B--2---:R-:W-:Y:S05]  /*19000*/  @!P0 BRA `(.L_x_53) ;  /* 0x0000000000048947 */ /* 0x004fea0003800000 */
[----:B------:R2:W5:Y:S02]  /*19010*/  LDG.E.LTC128B.U16 R11, desc[UR46][R6.64+0x22] ;  /* 0x0000222e060b7981 */ /* 0x000564000c1e1520 */
.L_x_53:
[----:B------:R-:W-:Y:S05]  /*19020*/  BSYNC B1 ;  /* 0x0000000000017941 */ /* 0x000fea0003800000 */
.L_x_52:
[----:B------:R-:W3:Y:S01]  /*19030*/  LDL.LU R15, [R1+0x7ac] ;  /* 0x0007ac00010f7983 */ /* 0x000ee20000300800 */
[----:B-----5:R-:W-:Y:S01]  /*19040*/  HADD2.F32 R14, -RZ, R11.H0_H0 ;  /* 0x2000000bff0e7230 */ /* 0x020fe20000004100 */
[----:B------:R-:W-:Y:S01]  /*19050*/  ISETP.GT.AND P2, PT, R3, 0x18, PT ;  /* 0x000000180300780c */ /* 0x000fe20003f44270 */
[----:B------:R-:W-:Y:S01]  /*19060*/  BSSY B1, `(.L_x_54) ;  /* 0x000000a000017945 */ /* 0x000fe20003800000 */
[----:B------:R-:W-:Y:S02]  /*19070*/  LOP3.LUT R18, R18, 0xfffffbff, RZ, 0xc0, !PT ;  /* 0xfffffbff12127812 */ /* 0x000fe400078ec0ff */
[----:B------:R-:W-:-:S09]  /*19080*/  FMUL R14, R14, R16 ;  /* 0x000000100e0e7220 */ /* 0x000fd20000400000 */
[----:B------:R-:W-:Y:S01]  /*19090*/  @P2 LOP3.LUT R18, R18, 0x400, RZ, 0xfc, !PT ;  /* 0x0000040012122812 */ /* 0x000fe200078efcff */
[----:B---3--:R-:W-:-:S05]  /*190a0*/  FFMA R14, R15, R2, R14 ;  /* 0x000000020f0e7223 */ /* 0x008fca000000000e */
[----:B------:R-:W-:-:S05]  /*190b0*/  F2FP.F16.F32.PACK_AB R14, RZ, R14 ;  /* 0x0000000eff0e723e */ /* 0x000fca00000000ff */
[----:B------:R3:W-:Y:S01]  /*190c0*/  @P0 STG.E.U16 desc[UR46][R4.64+0x22], R14 ;  /* 0x0000220e04000986 */ /* 0x0007e2000c10152e */
[----:B------:R-:W-:-:S13]  /*190d0*/  ISETP.GT.AND P0, PT, R0, RZ, P2 ;  /* 0x000000ff0000720c */ /* 0x000fda0001704270 */
[----:B---3--:R-:W-:Y:S05]  /*190e0*/  @!P0 BRA `(.L_x_55) ;  /* 0x0000000000048947 */ /* 0x008fea0003800000 */
[----:B------:R3:W5:Y:S02]  /*190f0*/  LDG.E.LTC128B.U16 R11, desc[UR46][R216.64+0x30] ;  /* 0x0000302ed80b7981 */ /* 0x000764000c1e1520 */
.L_x_55:
[----:B------:R-:W-:Y:S05]  /*19100*/  BSYNC B1 ;  /* 0x0000000000017941 */ /* 0x000fea0003800000 */
.L_x_54:
[----:B------:R-:W2:Y:S01]  /*19110*/  LDL.LU R15, [R1+0x7b0] ;  /* 0x0007b000010f7983 */ /* 0x000ea20000300800 */
[----:B-----5:R-:W-:Y:S01]  /*19120*/  HADD2.F32 R14, -RZ, R11.H0_H0 ;  /* 0x2000000bff0e7230 */ /* 0x020fe20000004100 */
[----:B------:R-:W-:Y:S01]  /*19130*/  ISETP.GT.AND P1, PT, R3, 0x19, PT ;  /* 0x000000190300780c */ /* 0x000fe20003f24270 */
[----:B------:R-:W-:Y:S01]  /*19140*/  BSSY B1, `(.L_x_56) ;  /* 0x000000d000017945 */ /* 0x000fe20003800000 */
[----:B------:R-:W-:Y:S02]  /*19150*/  LOP3.LUT R18, R18, 0xfffffdff, RZ, 0xc0, !PT ;  /* 0xfffffdff12127812 */ /* 0x000fe400078ec0ff */
[----:B------:R-:W-:-:S09]  /*19160*/  FMUL R14, R14, R16 ;  /* 0x000000100e0e7220 */ /* 0x000fd20000400000 */
[----:B------:R-:W-:Y:S01]  /*19170*/  @P1 LOP3.LUT R18, R18, 0x200, RZ, 0xfc, !PT ;  /* 0x0000020012121812 */ /* 0x000fe200078efcff */
[----:B--2---:R-:W-:Y:S01]  /*19180*/  FFMA R14, R15, R2, R14 ;  /* 0x000000020f0e7223 */ /* 0x004fe2000000000e */
[----:B------:R-:W-:-:S04]  /*19190*/  @P0 IMAD.MOV.U32 R15, RZ, RZ, R227 ;  /* 0x000000ffff0f0224 */ /* 0x000fc800078e00e3 */
[----:B------:R-:W-:-:S04]  /*191a0*/  F2FP.F16.F32.PACK_AB R14, RZ, R14 ;  /* 0x0000000eff0e723e */ /* 0x000fc800000000ff */
[----:B------:R-:W-:Y:S01]  /*191b0*/  PRMT R19, R14, 0x7610, R19 ;  /* 0x000076100e137816 */ /* 0x000fe20000000013 */
[----:B------:R-:W-:-:S05]  /*191c0*/  @P0 IMAD.MOV.U32 R14, RZ, RZ, R226 ;  /* 0x000000ffff0e0224 */ /* 0x000fca00078e00e2 */
[----:B------:R2:W-:Y:S01]  /*191d0*/  @P0 STG.E.U16 desc[UR46][R14.64+0x30], R19 ;  /* 0x000030130e000986 */ /* 0x0005e2000c10152e */
[----:B------:R-:W-:-:S13]  /*191e0*/  ISETP.GT.AND P0, PT, R0, RZ, P1 ;  /* 0x000000ff0000720c */ /* 0x000fda0000f04270 */
[----:B--2---:R-:W-:Y:S05]  /*191f0*/  @!P0 BRA `(.L_x_57) ;  /* 0x0000000000048947 */ /* 0x004fea0003800000 */
[----:B------:R2:W5:Y:S02]  /*19200*/  LDG.E.LTC128B.U16 R11, desc[UR46][R216.64+0x32] ;  /* 0x0000322ed80b7981 */ /* 0x000564000c1e1520 */
.L_x_57:
[----:B------:R-:W-:Y:S05]  /*19210*/  BSYNC B1 ;  /* 0x0000000000017941 */ /* 0x000fea0003800000 */
.L_x_56:
[----:B------:R-:W3:Y:S01]  /*19220*/  LDL.LU R15, [R1+0x7b4] ;  /* 0x0007b400010f7983 */ /* 0x000ee20000300800 */
[----:B-----5:R-:W-:Y:S01]  /*19230*/  HADD2.F32 R14, -RZ, R11.H0_H0 ;  /* 0x2000000bff0e7230 */ /* 0x020fe20000004100 */
[----:B------:R-:W-:Y:S04]  /*19240*/  BSSY B1, `(.L_x_58) ;  /* 0x000000b000017945 */ /* 0x000fe80003800000 */
[----:B------:R-:W-:-:S04]  /*19250*/  FMUL R14, R14, R16 ;  /* 0x000000100e0e7220 */ /* 0x000fc80000400000 */
[----:B---3--:R-:W-:Y:S01]  /*19260*/  FFMA R14, R15, R2, R14 ;  /* 0x000000020f0e7223 */ /* 0x008fe2000000000e */
[----:B------:R-:W-:-:S04]  /*19270*/  @P0 IMAD.MOV.U32 R15, RZ, RZ, R227 ;  /* 0x000000ffff0f0224 */ /* 0x000fc800078e00e3 */
[----:B------:R-:W-:-:S04]  /*19280*/  F2FP.F16.F32.PACK_AB R14, RZ, R14 ;  /* 0x0000000eff0e723e */ /* 0x000fc800000000ff */
[----:B------:R-:W-:Y:S01]  /*19290*/  PRMT R19, R14, 0x7610, R19 ;  /* 0x000076100e137816 */ /* 0x000fe20000000013 */
[----:B------:R-:W-:-:S05]  /*192a0*/  @P0 IMAD.MOV.U32 R14, RZ, RZ, R226 ;  /* 0x000000ffff0e0224 */ /* 0x000fca00078e00e2 */
[----:B------:R3:W-:Y:S01]  /*192b0*/  @P0 STG.E.U16 desc[UR46][R14.64+0x32], R19 ;  /* 0x000032130e000986 */ /* 0x0007e2000c10152e */
[----:B------:R-:W-:-:S13]  /*192c0*/  ISETP.GT.AND P0, PT, R0, 0x8, P2 ;  /* 0x000000080000780c */ /* 0x000fda0001704270 */
[----:B---3--:R-:W-:Y:S05]  /*192d0*/  @!P0 BRA `(.L_x_59) ;  /* 0x0000000000048947 */ /* 0x008fea0003800000 */
[----:B------:R3:W5:Y:S02]  /*192e0*/  LDG.E.LTC128B.U16 R11, desc[UR46][R6.64+0x30] ;  /* 0x0000302e060b7981 */ /* 0x000764000c1e1520 */
.L_x_59:
[----:B------:R-:W-:Y:S05]  /*192f0*/  BSYNC B1 ;  /* 0x0000000000017941 */ /* 0x000fea0003800000 */
.L_x_58:
        /* <DEDUP_REMOVED lines=10> */
.L_x_61:
[----:B------:R-:W-:Y:S05]  /*193a0*/  BSYNC B1 ;  /* 0x0000000000017941 */ /* 0x000fea0003800000 */
.L_x_60:
        /* <DEDUP_REMOVED lines=13> */
.L_x_63:
[----:B------:R-:W-:Y:S05]  /*19480*/  BSYNC B1 ;  /* 0x0000000000017941 */ /* 0x000fea0003800000 */
.L_x_62:
        /* <DEDUP_REMOVED lines=8> */
[----:B------:R-:W-:-:S04]  /*19510*/  @P0 MOV R15, R227 ;  /* 0x000000e3000f0202 */ /* 0x000fc80000000f00 */
[----:B------:R-:W-:-:S04]  /*19520*/  F2FP.F16.F32.PACK_AB R14, RZ, R14 ;  /* 0x0000000eff0e723e */ /* 0x000fc800000000ff */
[----:B------:R-:W-:Y:S01]  /*19530*/  PRMT R19, R14, 0x7610, R19 ;  /* 0x000076100e137816 */ /* 0x000fe20000000013 */
[----:B------:R-:W-:-:S05]  /*19540*/  @P0 IMAD.MOV.U32 R14, RZ, RZ, R226 ;  /* 0x000000ffff0e0224 */ /* 0x000fca00078e00e2 */
[----:B------:R2:W-:Y:S01]  /*19550*/  @P0 STG.E.U16 desc[UR46][R14.64+0x40], R19 ;  /* 0x000040130e000986 */ /* 0x0005e2000c10152e */
[----:B------:R-:W-:-:S13]  /*19560*/  ISETP.GT.AND P0, PT, R0, RZ, P1 ;  /* 0x000000ff0000720c */ /* 0x000fda0000f04270 */
[----:B--2---:R-:W-:Y:S05]  /*19570*/  @!P0 BRA `(.L_x_65) ;  /* 0x0000000000048947 */ /* 0x004fea0003800000 */
[----:B------:R2:W5:Y:S02]  /*19580*/  LDG.E.LTC128B.U16 R11, desc[UR46][R216.64+0x42] ;  /* 0x0000422ed80b7981 */ /* 0x000564000c1e1520 */
.L_x_65:
[----:B------:R-:W-:Y:S05]  /*19590*/  BSYNC B1 ;  /* 0x0000000000017941 */ /* 0x000fea0003800000 */
.L_x_64:
        /* <DEDUP_REMOVED lines=13> */
.L_x_67:
[----:B------:R-:W-:Y:S05]  /*19670*/  BSYNC B1 ;  /* 0x0000000000017941 */ /* 0x000fea0003800000 */
.L_x_66:
        /* <DEDUP_REMOVED lines=10> */
.L_x_69:
[----:B------:R-:W-:Y:S05]  /*19720*/  BSYNC B1 ;  /* 0x0000000000017941 */ /* 0x000fea0003800000 */
.L_x_68:
        /* <DEDUP_REMOVED lines=13> */
.L_x_71:
[----:B------:R-:W-:Y:S05]  /*19800*/  BSYNC B1 ;  /* 0x0000000000017941 */ /* 0x000fea0003800000 */
.L_x_70:
        /* <DEDUP_REMOVED lines=16> */
.L_x_73:
[----:B------:R-:W-:Y:S05]  /*19910*/  BSYNC B1 ;  /* 0x0000000000017941 */ /* 0x000fea0003800000 */
.L_x_72:
        /* <DEDUP_REMOVED lines=13> */
.L_x_75:
[----:B------:R-:W-:Y:S05]  /*199f0*/  BSYNC B1 ;  /* 0x0000000000017941 */ /* 0x000fea0003800000 */
.L_x_74:
        /* <DEDUP_REMOVED lines=10> */
.L_x_77:
[----:B------:R-:W-:Y:S05]  /*19aa0*/  BSYNC B1 ;  /* 0x0000000000017941 */ /* 0x000fea0003800000 */
.L_x_76:
        /* <DEDUP_REMOVED lines=13> */
.L_x_79:
[----:B------:R-:W-:Y:S05]  /*19b80*/  BSYNC B1 ;  /* 0x0000000000017941 */ /* 0x000fea0003800000 */
.L_x_78:
        /* <DEDUP_REMOVED lines=16> */
.L_x_81:
[----:B------:R-:W-:Y:S05]  /*19c90*/  BSYNC B1 ;  /* 0x0000000000017941 */ /* 0x000fea0003800000 */
.L_x_80:
        /* <DEDUP_REMOVED lines=13> */
.L_x_83:
[----:B------:R-:W-:Y:S05]  /*19d70*/  BSYNC B1 ;  /* 0x0000000000017941 */ /* 0x000fea0003800000 */
.L_x_82:
        /* <DEDUP_REMOVED lines=10> */
.L_x_85:
[----:B------:R-:W-:Y:S05]  /*19e20*/  BSYNC B1 ;  /* 0x0000000000017941 */ /* 0x000fea0003800000 */
.L_x_84:
        /* <DEDUP_REMOVED lines=13> */
.L_x_87:
[----:B------:R-:W-:Y:S05]  /*19f00*/  BSYNC B1 ;  /* 0x0000000000017941 */ /* 0x000fea0003800000 */
.L_x_86:
        /* <DEDUP_REMOVED lines=16> */
.L_x_89:
[----:B------:R-:W-:Y:S05]  /*1a010*/  BSYNC B1 ;  /* 0x0000000000017941 */ /* 0x000fea0003800000 */
.L_x_88:
[----:B------:R-:W3:Y:S01]  /*1a020*/  LDL.LU R15, [R1+0x7f4] ;  /* 0x0007f400010f7983 */ /* 0x000ee20000300800 */
[----:B-----5:R-:W-:Y:S01]  /*1a030*/  HADD2.F32 R14, -RZ, R11.H0_H0 ;  /* 0x2000000bff0e7230 */ /* 0x020fe20000004100 */
[----:B------:R-:W-:Y:S04]  /*1a040*/  BSSY B1, `(.L_x_90) ;  /* 0x000000b000017945 */ /* 0x000fe80003800000 */
[----:B------:R-:W-:-:S04]  /*1a050*/  FMUL R14, R14, R16 ;  /* 0x000000100e0e7220 */ /* 0x000fc80000400000 */
[----:B---3--:R-:W-:Y:S01]  /*1a060*/  FFMA R14, R15, R2, R14 ;  /* 0x000000020f0e7223 */ /* 0x008fe2000000000e */
[----:B------:R-:W-:-:S04]  /*1a070*/  @P0 IMAD.MOV.U32 R15, RZ, RZ, R227 ;  /* 0x000000ffff0f0224 */ /* 0x000fc800078e00e3 */
[----:B------:R-:W-:-:S04]  /*1a080*/  F2FP.F16.F32.PACK_AB R14, RZ, R14 ;  /* 0x0000000eff0e723e */ /* 0x000fc800000000ff */
[----:B------:R-:W-:Y:S02]  /*1a090*/  PRMT R19, R14, 0x7610, R19 ;  /* 0x000076100e137816 */ /* 0x000fe40000000013 */
[----:B------:R-:W-:-:S05]  /*1a0a0*/  @P0 MOV R14, R226 ;  /* 0x000000e2000e0202 */ /* 0x000fca0000000f00 */
[----:B------:R3:W-:Y:S01]  /*1a0b0*/  @P0 STG.E.U16 desc[UR46][R14.64+0x72], R19 ;  /* 0x000072130e000986 */ /* 0x0007e2000c10152e */
[----:B------:R-:W-:-:S13]  /*1a0c0*/  ISETP.GT.AND P0, PT, R0, 0x8, P2 ;  /* 0x000000080000780c */ /* 0x000fda0001704270 */
[----:B---3--:R-:W-:Y:S05]  /*1a0d0*/  @!P0 BRA `(.L_x_91) ;  /* 0x0000000000048947 */ /* 0x008fea0003800000 */
[----:B------:R3:W5:Y:S02]  /*1a0e0*/  LDG.E.LTC128B.U16 R11, desc[UR46][R6.64+0x70] ;  /* 0x0000702e060b7981 */ /* 0x000764000c1e1520 */
.L_x_91:
[----:B------:R-:W-:Y:S05]  /*1a0f0*/  BSYNC B1 ;  /* 0x0000000000017941 */ /* 0x000fea0003800000 */
.L_x_90:
        /* <DEDUP_REMOVED lines=10> */
.L_x_93:
[----:B------:R-:W-:Y:S05]  /*1a1a0*/  BSYNC B1 ;  /* 0x0000000000017941 */ /* 0x000fea0003800000 */
.L_x_92:
        /* <DEDUP_REMOVED lines=13> */
.L_x_95:
[----:B------:R-:W-:Y:S05]  /*1a280*/  BSYNC B1 ;  /* 0x0000000000017941 */ /* 0x000fea0003800000 */
.L_x_94:
        /* <DEDUP_REMOVED lines=16> */
.L_x_97:
[----:B------:R-:W-:Y:S05]  /*1a390*/  BSYNC B1 ;  /* 0x0000000000017941 */ /* 0x000fea0003800000 */
.L_x_96:
        /* <DEDUP_REMOVED lines=13> */
.L_x_99:
[----:B------:R-:W-:Y:S05]  /*1a470*/  BSYNC B1 ;  /* 0x0000000000017941 */ /* 0x000fea0003800000 */
.L_x_98:
        /* <DEDUP_REMOVED lines=10> */
.L_x_101:
[----:B------:R-:W-:Y:S05]  /*1a520*/  BSYNC B1 ;  /* 0x0000000000017941 */ /* 0x000fea0003800000 */
.L_x_100:
        /* <DEDUP_REMOVED lines=13> */
.L_x_103:
[----:B------:R-:W-:Y:S05]  /*1a600*/  BSYNC B1 ;  /* 0x0000000000017941 */ /* 0x000fea0003800000 */
.L_x_102:
        /* <DEDUP_REMOVED lines=16> */
.L_x_105:
[----:B------:R-:W-:Y:S05]  /*1a710*/  BSYNC B1 ;  /* 0x0000000000017941 */ /* 0x000fea0003800000 */
.L_x_104:
        /* <DEDUP_REMOVED lines=13> */
.L_x_107:
[----:B------:R-:W-:Y:S05]  /*1a7f0*/  BSYNC B1 ;  /* 0x0000000000017941 */ /* 0x000fea0003800000 */
.L_x_106:
        /* <DEDUP_REMOVED lines=10> */
.L_x_109:
[----:B------:R-:W-:Y:S05]  /*1a8a0*/  BSYNC B1 ;  /* 0x0000000000017941 */ /* 0x000fea0003800000 */
.L_x_108:
        /* <DEDUP_REMOVED lines=13> */
.L_x_111:
[----:B------:R-:W-:Y:S05]  /*1a980*/  BSYNC B1 ;  /* 0x0000000000017941 */ /* 0x000fea0003800000 */
.L_x_110:
        /* <DEDUP_REMOVED lines=16> */
.L_x_113:
[----:B------:R-:W-:Y:S05]  /*1aa90*/  BSYNC B1 ;  /* 0x0000000000017941 */ /* 0x000fea0003800000 */
.L_x_112:
[----:B------:R-:W3:Y:S01]  /*1aaa0*/  LDL.LU R15, [R1+0x824] ;  /* 0x00082400010f7983 */ /* 0x000ee20000300800 */
[----:B-----5:R-:W-:Y:S01]  /*1aab0*/  HADD2.F32 R14, -RZ, R11.H0_H0 ;  /* 0x2000000bff0e7230 */ /* 0x020fe20000004100 */
[----:B------:R-:W-:Y:S04]  /*1aac0*/  BSSY B1, `(.L_x_114) ;  /* 0x000000b000017945 */ /* 0x000fe80003800000 */
[----:B------:R-:W-:-:S04]  /*1aad0*/  FMUL R14, R14, R16 ;  /* 0x000000100e0e7220 */ /* 0x000fc80000400000 */
[----:B---3--:R-:W-:Y:S01]  /*1aae0*/  FFMA R14, R15, R2, R14 ;  /* 0x000000020f0e7223 */ /* 0x008fe2000000000e */
[----:B------:R-:W-:-:S04]  /*1aaf0*/  @P0 MOV R15, R227 ;  /* 0x000000e3000f0202 */ /* 0x000fc80000000f00 */
[----:B------:R-:W-:-:S04]  /*1ab00*/  F2FP.F16.F32.PACK_AB R14, RZ, R14 ;  /* 0x0000000eff0e723e */ /* 0x000fc800000000ff */
[----:B------:R-:W-:Y:S01]  /*1ab10*/  PRMT R19, R14, 0x7610, R19 ;  /* 0x000076100e137816 */ /* 0x000fe20000000013 */
[----:B------:R-:W-:-:S05]  /*1ab20*/  @P0 IMAD.MOV.U32 R14, RZ, RZ, R226 ;  /* 0x000000ffff0e0224 */ /* 0x000fca00078e00e2 */
[----:B------:R3:W-:Y:S01]  /*1ab30*/  @P0 STG.E.U16 desc[UR46][R14.64+0xa2], R19 ;  /* 0x0000a2130e000986 */ /* 0x0007e2000c10152e */
[----:B------:R-:W-:-:S13]  /*1ab40*/  ISETP.GT.AND P0, PT, R0, 0x8, P2 ;  /* 0x000000080000780c */ /* 0x000fda0001704270 */
[----:B---3--:R-:W-:Y:S05]  /*1ab50*/  @!P0 BRA `(.L_x_115) ;  /* 0x0000000000048947 */ /* 0x008fea0003800000 */
[----:B------:R3:W5:Y:S02]  /*1ab60*/  LDG.E.LTC128B.U16 R11, desc[UR46][R6.64+0xa0] ;  /* 0x0000a02e060b7981 */ /* 0x000764000c1e1520 */
.L_x_115:
[----:B------:R-:W-:Y:S05]  /*1ab70*/  BSYNC B1 ;  /* 0x0000000000017941 */ /* 0x000fea0003800000 */
.L_x_114:
        /* <DEDUP_REMOVED lines=10> */
.L_x_117:
[----:B------:R-:W-:Y:S05]  /*1ac20*/  BSYNC B1 ;  /* 0x0000000000017941 */ /* 0x000fea0003800000 */
.L_x_116:
        /* <DEDUP_REMOVED lines=13> */
.L_x_119:
[----:B------:R-:W-:Y:S05]  /*1ad00*/  BSYNC B1 ;  /* 0x0000000000017941 */ /* 0x000fea0003800000 */
.L_x_118:
        /* <DEDUP_REMOVED lines=16> */
.L_x_121:
[----:B------:R-:W-:Y:S05]  /*1ae10*/  BSYNC B1 ;  /* 0x0000000000017941 */ /* 0x000fea0003800000 */
.L_x_120:
        /* <DEDUP_REMOVED lines=13> */
.L_x_123:
[----:B------:R-:W-:Y:S05]  /*1aef0*/  BSYNC B1 ;  /* 0x0000000000017941 */ /* 0x000fea0003800000 */
.L_x_122:
        /* <DEDUP_REMOVED lines=10> */
.L_x_125:
[----:B------:R-:W-:Y:S05]  /*1afa0*/  BSYNC B1 ;  /* 0x0000000000017941 */ /* 0x000fea0003800000 */
.L_x_124:
        /* <DEDUP_REMOVED lines=13> */
.L_x_127:
[----:B------:R-:W-:Y:S05]  /*1b080*/  BSYNC B1 ;  /* 0x0000000000017941 */ /* 0x000fea0003800000 */
.L_x_126:
        /* <DEDUP_REMOVED lines=16> */
.L_x_129:
[----:B------:R-:W-:Y:S05]  /*1b190*/  BSYNC B1 ;  /* 0x0000000000017941 */ /* 0x000fea0003800000 */
.L_x_128:
        /* <DEDUP_REMOVED lines=10> */
[----:B------:R-:W-:-:S05]  /*1b240*/  IADD3 R234, P0, R10, 0x80, RZ ;  /* 0x000000800aea7810 */ /* 0x000fca0007f1e0ff */
[----:B------:R-:W-:Y:S01]  /*1b250*/  IMAD.X R20, RZ, RZ, UR7, P0 ;  /* 0x00000007ff147e24 */ /* 0x000fe200080e06ff */
[----:B------:R-:W-:-:S13]  /*1b260*/  ISETP.GT.AND P0, PT, R0, 0x8, P2 ;  /* 0x000000080000780c */ /* 0x000fda0001704270 */
[----:B---3--:R-:W-:Y:S05]  /*1b270*/  @!P0 BRA `(.L_x_131) ;  /* 0x0000000000048947 */ /* 0x008fea0003800000 */
[----:B------:R3:W5:Y:S02]  /*1b280*/  LDG.E.LTC128B.U16 R11, desc[UR46][R6.64+0xc0] ;  /* 0x0000c02e060b7981 */ /* 0x000764000c1e1520 */
.L_x_131:
[----:B------:R-:W-:Y:S05]  /*1b290*/  BSYNC B1 ;  /* 0x0000000000017941 */ /* 0x000fea0003800000 */
.L_x_130:
        /* <DEDUP_REMOVED lines=10> */
.L_x_133:
[----:B------:R-:W-:Y:S05]  /*1b340*/  BSYNC B1 ;  /* 0x0000000000017941 */ /* 0x000fea0003800000 */
.L_x_132:
        /* <DEDUP_REMOVED lines=10> */
[----:B------:R-:W-:-:S05]  /*1b3f0*/  IADD3 R232, P0, R10, 0x100, RZ ;  /* 0x000001000ae87810 */ /* 0x000fca0007f1e0ff */
[----:B------:R-:W-:Y:S01]  /*1b400*/  IMAD.X R19, RZ, RZ, UR7, P0 ;  /* 0x00000007ff137e24 */ /* 0x000fe200080e06ff */
[----:B------:R-:W-:-:S13]  /*1b410*/  ISETP.GT.AND P0, PT, R0, RZ, P2 ;  /* 0x000000ff0000720c */ /* 0x000fda0001704270 */
[----:B---3--:R-:W-:Y:S05]  /*1b420*/  @!P0 BRA `(.L_x_135) ;  /* 0x0000000000048947 */ /* 0x008fea0003800000 */
[----:B------:R3:W5:Y:S02]  /*1b430*/  LDG.E.LTC128B.U16 R11, desc[UR46][R216.64+0xd0] ;  /* 0x0000d02ed80b7981 */ /* 0x000764000c1e1520 */
.L_x_135:
[----:B------:R-:W-:Y:S05]  /*1b440*/  BSYNC B1 ;  /* 0x0000000000017941 */ /* 0x000fea0003800000 */
.L_x_134:
[----:B------:R-:W2:Y:S01]  /*1b450*/  LDL.LU R15, [R1+0x850] ;  /* 0x00085000010f7983 */ /* 0x000ea20000300800 */
[----:B-----5:R-:W-:Y:S01]  /*1b460*/  HADD2.F32 R14, -RZ, R11.H0_H0 ;  /* 0x2000000bff0e7230 */ /* 0x020fe20000004100 */
[----:B------:R-:W-:Y:S01]  /*1b470*/  ISETP.GT.AND P1, PT, R3, 0x69, PT ;  /* 0x000000690300780c */ /* 0x000fe20003f24270 */
[----:B------:R-:W-:Y:S01]  /*1b480*/  BSSY B1, `(.L_x_136) ;  /* 0x000000f000017945 */ /* 0x000fe20003800000 */
[----:B------:R0:W-:Y:S01]  /*1b490*/  STL.S16 [R1+0x780], R11 ;  /* 0x0007800b01007387 */ /* 0x0001e20000100600 */
[----:B------:R-:W-:Y:S01]  /*1b4a0*/  LOP3.LUT R17, R17, 0xffdfffff, RZ, 0xc0, !PT ;  /* 0xffdfffff11117812 */ /* 0x000fe200078ec0ff */
        /* <DEDUP_REMOVED lines=9> */
[----:B0-----:R-:W-:Y:S05]  /*1b540*/  @!P0 BRA `(.L_x_137) ;  /* 0x0000000000088947 */ /* 0x001fea0003800000 */
[----:B------:R-:W2:Y:S04]  /*1b550*/  LDG.E.LTC128B.U16 R11, desc[UR46][R216.64+0xd2] ;  /* 0x0000d22ed80b7981 */ /* 0x000ea8000c1e1520 */
[----:B--2---:R0:W-:Y:S02]  /*1b560*/  STL [R1+0x780], R11 ;  /* 0x0007800b01007387 */ /* 0x0041e40000100800 */
.L_x_137:
[----:B------:R-:W-:Y:S05]  /*1b570*/  BSYNC B1 ;  /* 0x0000000000017941 */ /* 0x000fea0003800000 */
.L_x_136:
[----:B------:R-:W2:Y:S01]  /*1b580*/  LDL.LU R14, [R1+0x854] ;  /* 0x00085400010e7983 */ /* 0x000ea20000300800 */
[----:B0-----:R-:W-:Y:S02]  /*1b590*/  HADD2.F32 R11, -RZ, R11.H0_H0 ;  /* 0x2000000bff0b7230 */ /* 0x001fe40000004100 */
[----:B------:R-:W-:Y:S02]  /*1b5a0*/  @P0 IMAD.MOV.U32 R15, RZ, RZ, R227 ;  /* 0x000000ffff0f0224 */ /* 0x000fe400078e00e3 */
[----:B------:R-:W-:Y:S02]  /*1b5b0*/  IMAD R225, R20, R8, RZ ;  /* 0x0000000814e17224 */ /* 0x000fe400078e02ff */
[----:B------:R-:W-:Y:S02]  /*1b5c0*/  FMUL R11, R11, R16 ;  /* 0x000000100b0b7220 */ /* 0x000fe40000400000 */
[----:B------:R-:W-:Y:S02]  /*1b5d0*/  IMAD R225, R234, R9, R225 ;  /* 0x00000009eae17224 */ /* 0x000fe400078e02e1 */
[----:B--2---:R-:W-:Y:S01]  /*1b5e0*/  FFMA R11, R14, R2, R11 ;  /* 0x000000020e0b7223 */ /* 0x004fe2000000000b */
[----:B------:R-:W-:-:S04]  /*1b5f0*/  @P0 MOV R14, R226 ;  /* 0x000000e2000e0202 */ /* 0x000fc80000000f00 */
[----:B------:R-:W-:-:S05]  /*1b600*/  F2FP.F16.F32.PACK_AB R11, RZ, R11 ;  /* 0x0000000bff0b723e */ /* 0x000fca00000000ff */
[----:B------:R0:W-:Y:S02]  /*1b610*/  @P0 STG.E.U16 desc[UR46][R14.64+0xd2], R11 ;  /* 0x0000d20b0e000986 */ /* 0x0001e4000c10152e */
[----:B0-----:R-:W-:-:S04]  /*1b620*/  IMAD.WIDE.U32 R14, R234, R8, R220 ;  /* 0x00000008ea0e7225 */ /* 0x001fc800078e00dc */
[----:B------:R-:W-:Y:S01]  /*1b630*/  IMAD.IADD R11, R15, 0x1, R225 ;  /* 0x000000010f0b7824 */ /* 0x000fe200078e02e1 */
[----:B------:R-:W-:-:S04]  /*1b640*/  LEA R236, P0, R14, R218, 0x1 ;  /* 0x000000da0eec7211 */ /* 0x000fc800078008ff */
[----:B------:R-:W-:Y:S01]  /*1b650*/  LEA.HI.X R237, R14, R219, R11, 0x1, P0 ;  /* 0x000000db0eed7211 */ /* 0x000fe200000f0c0b */
[-C--:B------:R-:W-:Y:S02]  /*1b660*/  IMAD R11, R19, R8.reuse, RZ ;  /* 0x00000008130b7224 */ /* 0x080fe400078e02ff */
[----:B------:R-:W-:-:S04]  /*1b670*/  IMAD.WIDE.U32 R14, R232, R8, R220 ;  /* 0x00000008e80e7225 */ /* 0x000fc800078e00dc */
[----:B------:R-:W-:Y:S01]  /*1b680*/  IMAD R21, R232, R9, R11 ;  /* 0x00000009e8157224 */ /* 0x000fe200078e020b */
[----:B------:R-:W-:-:S03]  /*1b690*/  LEA R22, P0, R14, R218, 0x1 ;  /* 0x000000da0e167211 */ /* 0x000fc600078008ff */
[----:B------:R-:W-:-:S05]  /*1b6a0*/  IMAD.IADD R11, R15, 0x1, R21 ;  /* 0x000000010f0b7824 */ /* 0x000fca00078e0215 */
[----:B------:R-:W-:Y:S02]  /*1b6b0*/  LEA.HI.X R23, R14, R219, R11, 0x1, P0 ;  /* 0x000000db0e177211 */ /* 0x000fe400000f0c0b */
[----:B------:R-:W-:-:S03]  /*1b6c0*/  IADD3 R19, P0, R10, 0x180, RZ ;  /* 0x000001800a137810 */ /* 0x000fc60007f1e0ff */
[----:B------:R0:W-:Y:S02]  /*1b6d0*/  STL.64 [R1+0x790], R22 ;  /* 0x0007901601007387 */ /* 0x0001e40000100a00 */
[----:B------:R-:W-:-:S04]  /*1b6e0*/  IMAD.X R10, RZ, RZ, UR7, P0 ;  /* 0x00000007ff0a7e24 */ /* 0x000fc800080e06ff */
[----:B------:R-:W-:-:S04]  /*1b6f0*/  IMAD R10, R10, R8, RZ ;  /* 0x000000080a0a7224 */ /* 0x000fc800078e02ff */
[C---:B------:R-:W-:Y:S02]  /*1b700*/  IMAD R9, R19.reuse, R9, R10 ;  /* 0x0000000913097224 */ /* 0x040fe400078e020a */
[----:B------:R-:W-:-:S04]  /*1b710*/  IMAD.WIDE.U32 R10, R19, R8, R220 ;  /* 0x00000008130a7225 */ /* 0x000fc800078e00dc */
[----:B------:R-:W-:Y:S01]  /*1b720*/  IMAD.IADD R11, R11, 0x1, R9 ;  /* 0x000000010b0b7824 */ /* 0x000fe200078e0209 */
[----:B------:R-:W-:Y:S01]  /*1b730*/  LEA R14, P0, R10, R218, 0x1 ;  /* 0x000000da0a0e7211 */ /* 0x000fe200078008ff */
[----:B------:R-:W-:-:S03]  /*1b740*/  IMAD.MOV.U32 R220, RZ, RZ, R21 ;  /* 0x000000ffffdc7224 */ /* 0x000fc600078e0015 */
[----:B------:R-:W-:Y:S01]  /*1b750*/  LEA.HI.X R15, R10, R219, R11, 0x1, P0 ;  /* 0x000000db0a0f7211 */ /* 0x000fe200000f0c0b */
[----:B------:R-:W-:-:S04]  /*1b760*/  IMAD.WIDE.U32 R10, R234, R8, R12 ;  /* 0x00000008ea0a7225 */ /* 0x000fc800078e000c */
[----:B------:R-:W-:Y:S01]  /*1b770*/  IMAD.IADD R11, R225, 0x1, R11 ;  /* 0x00000001e10b7824 */ /* 0x000fe200078e020b */
[----:B------:R2:W-:Y:S01]  /*1b780*/  STL.64 [R1+0x798], R14 ;  /* 0x0007980e01007387 */ /* 0x0005e20000100a00 */
[----:B------:R-:W-:-:S04]  /*1b790*/  IMAD.WIDE.U32 R234, R234, R8, R228 ;  /* 0x00000008eaea7225 */ /* 0x000fc800078e00e4 */
[----:B------:R-:W-:Y:S01]  /*1b7a0*/  IMAD.WIDE.U32 R10, R222, UR42, R10 ;  /* 0x0000002ade0a7c25 */ /* 0x000fe2000f8e000a */
[----:B------:R-:W-:-:S03]  /*1b7b0*/  IADD3 R225, R225, R235, RZ ;  /* 0x000000ebe1e17210 */ /* 0x000fc60007ffe0ff */
[----:B------:R-:W-:Y:S01]  /*1b7c0*/  IMAD.IADD R11, R223, 0x1, R11 ;  /* 0x00000001df0b7824 */ /* 0x000fe200078e020b */
[----:B0-----:R-:W-:-:S04]  /*1b7d0*/  LEA R22, P0, R10, R218, 0x1 ;  /* 0x000000da0a167211 */ /* 0x001fc800078008ff */
[----:B------:R-:W-:Y:S01]  /*1b7e0*/  LEA.HI.X R23, R10, R219, R11, 0x1, P0 ;  /* 0x000000db0a177211 */ /* 0x000fe200000f0c0b */
[----:B------:R-:W-:-:S04]  /*1b7f0*/  IMAD.WIDE.U32 R10, R232, R8, R12 ;  /* 0x00000008e80a7225 */ /* 0x000fc800078e000c */
[----:B------:R-:W-:Y:S02]  /*1b800*/  IMAD.IADD R11, R220, 0x1, R11 ;  /* 0x00000001dc0b7824 */ /* 0x000fe400078e020b */
[----:B------:R-:W-:-:S04]  /*1b810*/  IMAD.WIDE.U32 R232, R232, R8, R228 ;  /* 0x00000008e8e87225 */ /* 0x000fc800078e00e4 */
[----:B------:R-:W-:-:S04]  /*1b820*/  IMAD.WIDE.U32 R10, R222, UR42, R10 ;  /* 0x0000002ade0a7c25 */ /* 0x000fc8000f8e000a */
[----:B------:R-:W-:Y:S01]  /*1b830*/  IMAD.IADD R11, R223, 0x1, R11 ;  /* 0x00000001df0b7824 */ /* 0x000fe200078e020b */
[----:B--2---:R-:W-:Y:S01]  /*1b840*/  LEA R14, P0, R10, R218, 0x1 ;  /* 0x000000da0a0e7211 */ /* 0x004fe200078008ff */
[----:B------:R-:W-:-:S03]  /*1b850*/  IMAD.WIDE.U32 R228, R19, R8, R228 ;  /* 0x0000000813e47225 */ /* 0x000fc600078e00e4 */
[----:B------:R-:W-:Y:S01]  /*1b860*/  LEA.HI.X R15, R10, R219, R11, 0x1, P0 ;  /* 0x000000db0a0f7211 */ /* 0x000fe200000f0c0b */
[----:B------:R-:W-:-:S04]  /*1b870*/  IMAD.WIDE.U32 R10, R19, R8, R12 ;  /* 0x00000008130a7225 */ /* 0x000fc800078e000c */
[----:B------:R-:W-:Y:S02]  /*1b880*/  IMAD.IADD R11, R9, 0x1, R11 ;  /* 0x00000001090b7824 */ /* 0x000fe400078e020b */
[----:B------:R-:W-:Y:S02]  /*1b890*/  IMAD.IADD R220, R220, 0x1, R233 ;  /* 0x00000001dcdc7824 */ /* 0x000fe400078e02e9 */
[----:B------:R-:W-:-:S04]  /*1b8a0*/  IMAD.WIDE.U32 R20, R222, UR42, R10 ;  /* 0x0000002ade147c25 */ /* 0x000fc8000f8e000a */
[----:B------:R-:W-:Y:S01]  /*1b8b0*/  IMAD.IADD R11, R223, 0x1, R21 ;  /* 0x00000001df0b7824 */ /* 0x000fe200078e0215 */
[C---:B------:R-:W-:Y:S01]  /*1b8c0*/  LEA R10, P0, R20.reuse, R218, 0x1 ;  /* 0x000000da140a7211 */ /* 0x040fe200078008ff */
[----:B------:R-:W-:Y:S02]  /*1b8d0*/  IMAD.MOV.U32 R8, RZ, RZ, R228 ;  /* 0x000000ffff087224 */ /* 0x000fe400078e00e4 */
[----:B------:R-:W-:Y:S01]  /*1b8e0*/  IMAD.IADD R19, R9, 0x1, R229 ;  /* 0x0000000109137824 */ /* 0x000fe200078e02e5 */
[----:B------:R-:W-:Y:S01]  /*1b8f0*/  LEA.HI.X R11, R20, R219, R11, 0x1, P0 ;  /* 0x000000db140b7211 */ /* 0x000fe200000f0c0b */
[----:B------:R-:W-:Y:S01]  /*1b900*/  IMAD.MOV.U32 R9, RZ, RZ, R229 ;  /* 0x000000ffff097224 */ /* 0x000fe200078e00e5 */
[----:B------:R-:W-:-:S05]  /*1b910*/  IADD3 R230, P0, R12, R234, RZ ;  /* 0x000000ea0ce67210 */ /* 0x000fca0007f1e0ff */
[----:B------:R-:W-:Y:S02]  /*1b920*/  IMAD.X R231, R13, 0x1, R225, P0 ;  /* 0x000000010de77824 */ /* 0x000fe400000e06e1 */
[----:B------:R-:W-:-:S04]  /*1b930*/  IMAD.WIDE.U32 R230, R222, UR42, R230 ;  /* 0x0000002adee67c25 */ /* 0x000fc8000f8e00e6 */
[----:B------:R-:W-:Y:S01]  /*1b940*/  IMAD.IADD R21, R223, 0x1, R231 ;  /* 0x00000001df157824 */ /* 0x000fe200078e02e7 */
[----:B------:R-:W-:-:S04]  /*1b950*/  LEA R20, P0, R230, R218, 0x1 ;  /* 0x000000dae6147211 */ /* 0x000fc800078008ff */
[----:B------:R-:W-:Y:S02]  /*1b960*/  LEA.HI.X R21, R230, R219, R21, 0x1, P0 ;  /* 0x000000dbe6157211 */ /* 0x000fe400000f0c15 */
[----:B------:R-:W-:-:S05]  /*1b970*/  IADD3 R230, P0, R12, R232, RZ ;  /* 0x000000e80ce67210 */ /* 0x000fca0007f1e0ff */
[----:B------:R-:W-:Y:S01]  /*1b980*/  IMAD.X R231, R13, 0x1, R220, P0 ;  /* 0x000000010de77824 */ /* 0x000fe200000e06dc */
[----:B------:R-:W-:Y:S01]  /*1b990*/  IADD3 R228, P0, R12, R8, RZ ;  /* 0x000000080ce47210 */ /* 0x000fe20007f1e0ff */
[----:B------:R-:W-:-:S04]  /*1b9a0*/  IMAD.MOV.U32 R12, RZ, RZ, R8 ;  /* 0x000000ffff0c7224 */ /* 0x000fc800078e0008 */
[----:B------:R-:W-:Y:S02]  /*1b9b0*/  IMAD.X R229, R13, 0x1, R19, P0 ;  /* 0x000000010de57824 */ /* 0x000fe400000e0613 */
[----:B------:R-:W-:Y:S02]  /*1b9c0*/  IMAD.MOV.U32 R13, RZ, RZ, R9 ;  /* 0x000000ffff0d7224 */ /* 0x000fe400078e0009 */
[----:B------:R-:W-:-:S04]  /*1b9d0*/  IMAD.WIDE.U32 R8, R222, UR42, R230 ;  /* 0x0000002ade087c25 */ /* 0x000fc8000f8e00e6 */
[----:B------:R-:W-:Y:S01]  /*1b9e0*/  IMAD.MOV.U32 R230, RZ, RZ, R12 ;  /* 0x000000ffffe67224 */ /* 0x000fe200078e000c */
[----:B------:R-:W-:Y:S01]  /*1b9f0*/  IADD3 R9, R223, R9, RZ ;  /* 0x00000009df097210 */ /* 0x000fe20007ffe0ff */
[----:B------:R-:W-:Y:S01]  /*1ba00*/  IMAD.WIDE.U32 R228, R222, UR42, R228 ;  /* 0x0000002adee47c25 */ /* 0x000fe2000f8e00e4 */
[----:B------:R-:W-:-:S03]  /*1ba10*/  LEA R12, P0, R8, R218, 0x1 ;  /* 0x000000da080c7211 */ /* 0x000fc600078008ff */
[----:B------:R-:W-:Y:S01]  /*1ba20*/  IMAD.MOV.U32 R231, RZ, RZ, R13 ;  /* 0x000000ffffe77224 */ /* 0x000fe200078e000d */
[----:B------:R-:W-:Y:S01]  /*1ba30*/  LEA.HI.X R13, R8, R219, R9, 0x1, P0 ;  /* 0x000000db080d7211 */ /* 0x000fe200000f0c09 */
[----:B------:R-:W-:Y:S01]  /*1ba40*/  IMAD.IADD R223, R223, 0x1, R229 ;  /* 0x00000001dfdf7824 */ /* 0x000fe200078e02e5 */
[----:B------:R-:W-:-:S04]  /*1ba50*/  LEA R8, P0, R228, R218, 0x1 ;  /* 0x000000dae4087211 */ /* 0x000fc800078008ff */
[----:B------:R-:W-:Y:S02]  /*1ba60*/  LEA.HI.X R9, R228, R219, R223, 0x1, P0 ;  /* 0x000000dbe4097211 */ /* 0x000fe400000f0cdf */
[----:B------:R-:W2:Y:S01]  /*1ba70*/  LDL.LU R223, [R1+0x780] ;  /* 0x0007800001df7983 */ /* 0x000ea20000300800 */
[C---:B------:R-:W-:Y:S01]  /*1ba80*/  IADD3 R234, P0, R224.reuse, R234, RZ ;  /* 0x000000eae0ea7210 */ /* 0x040fe20007f1e0ff */
[----:B------:R-:W-:Y:S04]  /*1ba90*/  BSSY B1, `(.L_x_138) ;  /* 0x0000010000017945 */ /* 0x000fe80003800000 */
[----:B------:R-:W-:Y:S01]  /*1baa0*/  IMAD.X R225, R225, 0x1, R221, P0 ;  /* 0x00000001e1e17824 */ /* 0x000fe200000e06dd */
[----:B------:R-:W-:-:S05]  /*1bab0*/  IADD3 R232, P0, R224, R232, RZ ;  /* 0x000000e8e0e87210 */ /* 0x000fca0007f1e0ff */
[----:B------:R-:W-:Y:S01]  /*1bac0*/  IMAD.X R222, R220, 0x1, R221, P0 ;  /* 0x00000001dcde7824 */ /* 0x000fe200000e06dd */
[----:B------:R-:W-:-:S05]  /*1bad0*/  IADD3 R224, P0, R224, R230, RZ ;  /* 0x000000e6e0e07210 */ /* 0x000fca0007f1e0ff */
[----:B------:R-:W-:Y:S01]  /*1bae0*/  IMAD.X R19, R19, 0x1, R221, P0 ;  /* 0x0000000113137824 */ /* 0x000fe200000e06dd */
[----:B------:R-:W-:-:S04]  /*1baf0*/  LEA R220, P0, R234, R218, 0x1 ;  /* 0x000000daeadc7211 */ /* 0x000fc800078008ff */
[----:B------:R-:W-:Y:S02]  /*1bb00*/  LEA.HI.X R221, R234, R219, R225, 0x1, P0 ;  /* 0x000000dbeadd7211 */ /* 0x000fe400000f0ce1 */
[----:B------:R-:W-:-:S04]  /*1bb10*/  LEA R230, P0, R232, R218, 0x1 ;  /* 0x000000dae8e67211 */ /* 0x000fc800078008ff */
[----:B------:R-:W-:Y:S02]  /*1bb20*/  LEA.HI.X R231, R232, R219, R222, 0x1, P0 ;  /* 0x000000dbe8e77211 */ /* 0x000fe400000f0cde */
[----:B------:R-:W-:-:S04]  /*1bb30*/  LEA R234, P0, R224, R218, 0x1 ;  /* 0x000000dae0ea7211 */ /* 0x000fc800078008ff */
[--C-:B------:R-:W-:Y:S02]  /*1bb40*/  LEA.HI.X R235, R224, R219, R19.reuse, 0x1, P0 ;  /* 0x000000dbe0eb7211 */ /* 0x100fe400000f0c13 */
[----:B------:R-:W-:Y:S02]  /*1bb50*/  ISETP.GT.AND P0, PT, R0, 0x8, P2 ;  /* 0x000000080000780c */ /* 0x000fe40001704270 */
[----:B--2---:R-:W-:-:S11]  /*1bb60*/  PRMT R19, R223, 0x7610, R19 ;  /* 0x00007610df137816 */ /* 0x004fd60000000013 */
[----:B------:R-:W-:Y:S05]  /*1bb70*/  @!P0 BRA `(.L_x_139) ;  /* 0x0000000000048947 */ /* 0x000fea0003800000 */
[----:B------:R0:W5:Y:S02]  /*1bb80*/  LDG.E.LTC128B.U16 R19, desc[UR46][R6.64+0xd0] ;  /* 0x0000d02e06137981 */ /* 0x000164000c1e1520 */
.L_x_139:
[----:B------:R-:W-:Y:S05]  /*1bb90*/  BSYNC B1 ;  /* 0x0000000000017941 */ /* 0x000fea0003800000 */
.L_x_138:
        /* <DEDUP_REMOVED lines=10> */
.L_x_141:
[----:B------:R-:W-:Y:S05]  /*1bc40*/  BSYNC B1 ;  /* 0x0000000000017941 */ /* 0x000fea0003800000 */
.L_x_140:
        /* <DEDUP_REMOVED lines=13> */
.L_x_143:
[----:B------:R-:W-:Y:S05]  /*1bd20*/  BSYNC B1 ;  /* 0x0000000000017941 */ /* 0x000fea0003800000 */
.L_x_142:
        /* <DEDUP_REMOVED lines=16> */
.L_x_145:
[----:B------:R-:W-:Y:S05]  /*1be30*/  BSYNC B1 ;  /* 0x0000000000017941 */ /* 0x000fea0003800000 */
.L_x_144:
        /* <DEDUP_REMOVED lines=13> */
.L_x_147:
[----:B------:R-:W-:Y:S05]  /*1bf10*/  BSYNC B1 ;  /* 0x0000000000017941 */ /* 0x000fea0003800000 */
.L_x_146:
        /* <DEDUP_REMOVED lines=10> */
.L_x_149:
[----:B------:R-:W-:Y:S05]  /*1bfc0*/  BSYNC B1 ;  /* 0x0000000000017941 */ /* 0x000fea0003800000 */
.L_x_148:
        /* <DEDUP_REMOVED lines=13> */
.L_x_151:
[----:B------:R-:W-:Y:S05]  /*1c0a0*/  BSYNC B1 ;  /* 0x0000000000017941 */ /* 0x000fea0003800000 */
.L_x_150:
        /* <DEDUP_REMOVED lines=16> */
.L_x_153:
[----:B------:R-:W-:Y:S05]  /*1c1b0*/  BSYNC B1 ;  /* 0x0000000000017941 */ /* 0x000fea0003800000 */
.L_x_152:
        /* <DEDUP_REMOVED lines=13> */
.L_x_155:
[----:B------:R-:W-:Y:S05]  /*1c290*/  BSYNC B1 ;  /* 0x0000000000017941 */ /* 0x000fea0003800000 */
.L_x_154:
        /* <DEDUP_REMOVED lines=10> */
.L_x_157:
[----:B------:R-:W-:Y:S05]  /*1c340*/  BSYNC B1 ;  /* 0x0000000000017941 */ /* 0x000fea0003800000 */
.L_x_156:
        /* <DEDUP_REMOVED lines=13> */
.L_x_159:
[----:B------:R-:W-:Y:S05]  /*1c420*/  BSYNC B1 ;  /* 0x0000000000017941 */ /* 0x000fea0003800000 */
.L_x_158:
        /* <DEDUP_REMOVED lines=10> */
[----:B------:R-:W-:Y:S02]  /*1c4d0*/  PRMT R222, R218, 0x7610, R222 ;  /* 0x00007610dade7816 */ /* 0x000fe400000000de */
[----:B------:R-:W-:-:S05]  /*1c4e0*/  @P0 MOV R218, R226 ;  /* 0x000000e200da0202 */ /* 0x000fca0000000f00 */
[----:B------:R2:W-:Y:S01]  /*1c4f0*/  @P0 STG.E.U16 desc[UR46][R218.64+0x100], R222 ;  /* 0x000100deda000986 */ /* 0x0005e2000c10152e */
[----:B------:R-:W-:-:S13]  /*1c500*/  ISETP.GT.AND P0, PT, R0, RZ, P1 ;  /* 0x000000ff0000720c */ /* 0x000fda0000f04270 */
[----:B--2---:R-:W-:Y:S05]  /*1c510*/  @!P0 BRA `(.L_x_161) ;  /* 0x0000000000048947 */ /* 0x004fea0003800000 */
[----:B------:R2:W5:Y:S02]  /*1c520*/  LDG.E.LTC128B.U16 R19, desc[UR46][R216.64+0x102] ;  /* 0x0001022ed8137981 */ /* 0x000564000c1e1520 */
.L_x_161:
[----:B------:R-:W-:Y:S05]  /*1c530*/  BSYNC B1 ;  /* 0x0000000000017941 */ /* 0x000fea0003800000 */
.L_x_160:
        /* <DEDUP_REMOVED lines=13> */
.L_x_163:
[----:B------:R-:W-:Y:S05]  /*1c610*/  BSYNC B1 ;  /* 0x0000000000017941 */ /* 0x000fea0003800000 */
.L_x_162:
        /* <DEDUP_REMOVED lines=10> */
.L_x_165:
[----:B------:R-:W-:Y:S05]  /*1c6c0*/  BSYNC B1 ;  /* 0x0000000000017941 */ /* 0x000fea0003800000 */
.L_x_164:
        /* <DEDUP_REMOVED lines=13> */
.L_x_167:
[----:B------:R-:W-:Y:S05]  /*1c7a0*/  BSYNC B1 ;  /* 0x0000000000017941 */ /* 0x000fea0003800000 */
.L_x_166:
        /* <DEDUP_REMOVED lines=16> */
.L_x_169:
[----:B------:R-:W-:Y:S05]  /*1c8b0*/  BSYNC B1 ;  /* 0x0000000000017941 */ /* 0x000fea0003800000 */
.L_x_168:
        /* <DEDUP_REMOVED lines=13> */
.L_x_171:
[----:B------:R-:W-:Y:S05]  /*1c990*/  BSYNC B1 ;  /* 0x0000000000017941 */ /* 0x000fea0003800000 */
.L_x_170:
        /* <DEDUP_REMOVED lines=10> */
.L_x_173:
[----:B------:R-:W-:Y:S05]  /*1ca40*/  BSYNC B1 ;  /* 0x0000000000017941 */ /* 0x000fea0003800000 */
.L_x_172:
        /* <DEDUP_REMOVED lines=13> */
.L_x_175:
[----:B------:R-:W-:Y:S05]  /*1cb20*/  BSYNC B1 ;  /* 0x0000000000017941 */ /* 0x000fea0003800000 */
.L_x_174:
        /* <DEDUP_REMOVED lines=16> */
.L_x_177:
[----:B------:R-:W-:Y:S05]  /*1cc30*/  BSYNC B1 ;  /* 0x0000000000017941 */ /* 0x000fea0003800000 */
.L_x_176:
        /* <DEDUP_REMOVED lines=13> */
.L_x_179:
[----:B------:R-:W-:Y:S05]  /*1cd10*/  BSYNC B1 ;  /* 0x0000000000017941 */ /* 0x000fea0003800000 */
.L_x_178:
        /* <DEDUP_REMOVED lines=10> */
.L_x_181:
[----:B------:R-:W-:Y:S05]  /*1cdc0*/  BSYNC B1 ;  /* 0x0000000000017941 */ /* 0x000fea0003800000 */
.L_x_180:
        /* <DEDUP_REMOVED lines=13> */
.L_x_183:
[----:B------:R-:W-:Y:S05]  /*1cea0*/  BSYNC B1 ;  /* 0x0000000000017941 */ /* 0x000fea0003800000 */
.L_x_182:
        /* <DEDUP_REMOVED lines=16> */
.L_x_185:
[----:B------:R-:W-:Y:S05]  /*1cfb0*/  BSYNC B1 ;  /* 0x0000000000017941 */ /* 0x000fea0003800000 */
.L_x_184:
        /* <DEDUP_REMOVED lines=13> */
.L_x_187:
[----:B------:R-:W-:Y:S05]  /*1d090*/  BSYNC B1 ;  /* 0x0000000000017941 */ /* 0x000fea0003800000 */
.L_x_186:
        /* <DEDUP_REMOVED lines=10> */
.L_x_189:
[----:B------:R-:W-:Y:S05]  /*1d140*/  BSYNC B1 ;  /* 0x0000000000017941 */ /* 0x000fea0003800000 */
.L_x_188:
        /* <DEDUP_REMOVED lines=13> */
.L_x_191:
[----:B------:R-:W-:Y:S05]  /*1d220*/  BSYNC B1 ;  /* 0x0000000000017941 */ /* 0x000fea0003800000 */
.L_x_190:
        /* <DEDUP_REMOVED lines=16> */
.L_x_193:
[----:B------:R-:W-:Y:S05]  /*1d330*/  BSYNC B1 ;  /* 0x0000000000017941 */ /* 0x000fea0003800000 */
.L_x_192:
        /* <DEDUP_REMOVED lines=13> */
.L_x_195:
[----:B------:R-:W-:Y:S05]  /*1d410*/  BSYNC B1 ;  /* 0x0000000000017941 */ /* 0x000fea0003800000 */
.L_x_194:
        /* <DEDUP_REMOVED lines=10> */
.L_x_197:
[----:B------:R-:W-:Y:S05]  /*1d4c0*/  BSYNC B1 ;  /* 0x0000000000017941 */ /* 0x000fea0003800000 */
.L_x_196:
        /* <DEDUP_REMOVED lines=13> */
.L_x_199:
[----:B------:R-:W-:Y:S05]  /*1d5a0*/  BSYNC B1 ;  /* 0x0000000000017941 */ /* 0x000fea0003800000 */
.L_x_198:
        /* <DEDUP_REMOVED lines=16> */
.L_x_201:
[----:B------:R-:W-:Y:S05]  /*1d6b0*/  BSYNC B1 ;  /* 0x0000000000017941 */ /* 0x000fea0003800000 */
.L_x_200:
        /* <DEDUP_REMOVED lines=13> */
.L_x_203:
[----:B------:R-:W-:Y:S05]  /*1d790*/  BSYNC B1 ;  /* 0x0000000000017941 */ /* 0x000fea0003800000 */
.L_x_202:
        /* <DEDUP_REMOVED lines=10> */
.L_x_205:
[----:B------:R-:W-:Y:S05]  /*1d840*/  BSYNC B1 ;  /* 0x0000000000017941 */ /* 0x000fea0003800000 */
.L_x_204:
[----:B------:R-:W3:Y:S01]  /*1d850*/  LDL.LU R219, [R1+0x8dc] ;  /* 0x0008dc0001db7983 */ /* 0x000ee20000300800 */
[----:B-----5:R-:W-:Y:S01]  /*1d860*/  HADD2.F32 R218, -RZ, R19.H0_H0 ;  /* 0x20000013ffda7230 */ /* 0x020fe20000004100 */
[----:B------:R-:W-:Y:S01]  /*1d870*/  ISETP.GT.AND P3, PT, R3, 0xb0, PT ;  /* 0x000000b00300780c */ /* 0x000fe20003f64270 */
[----:B------:R-:W-:Y:S03]  /*1d880*/  BSSY B1, `(.L_x_206) ;  /* 0x0000008000017945 */ /* 0x000fe60003800000 */
[----:B------:R-:W-:-:S04]  /*1d890*/  FMUL R218, R218, R16 ;  /* 0x00000010dada7220 */ /* 0x000fc80000400000 */
[----:B---3--:R-:W-:-:S05]  /*1d8a0*/  FFMA R218, R219, R2, R218 ;  /* 0x00000002dbda7223 */ /* 0x008fca00000000da */
[----:B------:R-:W-:-:S05]  /*1d8b0*/  F2FP.F16.F32.PACK_AB R218, RZ, R218 ;  /* 0x000000daffda723e */ /* 0x000fca00000000ff */
[----:B------:R3:W-:Y:S01]  /*1d8c0*/  @P0 STG.E.U16 desc[UR46][R4.64+0x152], R218 ;  /* 0x000152da04000986 */ /* 0x0007e2000c10152e */
[----:B------:R-:W-:-:S13]  /*1d8d0*/  ISETP.GT.AND P0, PT, R0, RZ, P3 ;  /* 0x000000ff0000720c */ /* 0x000fda0001f04270 */
[----:B---3--:R-:W-:Y:S05]  /*1d8e0*/  @!P0 BRA `(.L_x_207) ;  /* 0x0000000000048947 */ /* 0x008fea0003800000 */
[----:B------:R3:W5:Y:S02]  /*1d8f0*/  LDG.E.LTC128B.U16 R19, desc[UR46][R216.64+0x160] ;  /* 0x0001602ed8137981 */ /* 0x000764000c1e1520 */
.L_x_207:
[----:B------:R-:W-:Y:S05]  /*1d900*/  BSYNC B1 ;  /* 0x0000000000017941 */ /* 0x000fea0003800000 */
.L_x_206:
[----:B------:R-:W2:Y:S01]  /*1d910*/  LDL.LU R219, [R1+0x8e0] ;  /* 0x0008e00001db7983 */ /* 0x000ea20000300800 */
[----:B-----5:R-:W-:Y:S01]  /*1d920*/  HADD2.F32 R218, -RZ, R19.H0_H0 ;  /* 0x20000013ffda7230 */ /* 0x020fe20000004100 */
[----:B------:R-:W-:Y:S01]  /*1d930*/  ISETP.GT.AND P2, PT, R3, 0xb1, PT ;  /* 0x000000b10300780c */ /* 0x000fe20003f44270 */
        /* <DEDUP_REMOVED lines=11> */
.L_x_209:
[----:B------:R-:W-:Y:S05]  /*1d9f0*/  BSYNC B1 ;  /* 0x0000000000017941 */ /* 0x000fea0003800000 */
.L_x_208:
        /* <DEDUP_REMOVED lines=13> */
.L_x_211:
[----:B------:R-:W-:Y:S05]  /*1dad0*/  BSYNC B1 ;  /* 0x0000000000017941 */ /* 0x000fea0003800000 */
.L_x_210:
        /* <DEDUP_REMOVED lines=10> */
.L_x_213:
[----:B------:R-:W-:Y:S05]  /*1db80*/  BSYNC B1 ;  /* 0x0000000000017941 */ /* 0x000fea0003800000 */
.L_x_212:
        /* <DEDUP_REMOVED lines=11> */
.L_x_215:
[----:B------:R-:W-:Y:S05]  /*1dc40*/  BSYNC B1 ;  /* 0x0000000000017941 */ /* 0x000fea0003800000 */
.L_x_214:
[----:B------:R-:W2:Y:S01]  /*1dc50*/  LDL.LU R219, [R1+0x8f0] ;  /* 0x0008f00001db7983 */ /* 0x000ea20000300800 */
        /* <DEDUP_REMOVED lines=9> */
[----:B------:R-:W-:-:S04]  /*1dcf0*/  ISETP.GT.AND P0, PT, R3, 0xb9, PT ;  /* 0x000000b90300780c */ /* 0x000fc80003f04270 */
[----:B------:R-:W-:-:S13]  /*1dd00*/  ISETP.GT.AND P4, PT, R0, RZ, P0 ;  /* 0x000000ff0000720c */ /* 0x000fda0000784270 */
[----:B--2---:R-:W-:Y:S05]  /*1dd10*/  @!P4 BRA `(.L_x_217) ;  /* 0x000000000004c947 */ /* 0x004fea0003800000 */
[----:B------:R2:W5:Y:S02]  /*1dd20*/  LDG.E.LTC128B.U16 R19, desc[UR46][R216.64+0x172] ;  /* 0x0001722ed8137981 */ /* 0x000564000c1e1520 */
.L_x_217:
[----:B------:R-:W-:Y:S05]  /*1dd30*/  BSYNC B1 ;  /* 0x0000000000017941 */ /* 0x000fea0003800000 */
.L_x_216:
        /* <DEDUP_REMOVED lines=13> */
.L_x_219:
[----:B------:R-:W-:Y:S05]  /*1de10*/  BSYNC B1 ;  /* 0x0000000000017941 */ /* 0x000fea0003800000 */
.L_x_218:
        /* <DEDUP_REMOVED lines=10> */
.L_x_221:
[----:B------:R-:W-:Y:S05]  /*1dec0*/  BSYNC B1 ;  /* 0x0000000000017941 */ /* 0x000fea0003800000 */
.L_x_220:
[----:B------:R-:W3:Y:S01]  /*1ded0*/  LDL.LU R222, [R1+0x8fc] ;  /* 0x0008fc0001de7983 */ /* 0x000ee20000300800 */
[----:B-----5:R-:W-:Y:S02]  /*1dee0*/  HADD2.F32 R218, -RZ, R19.H0_H0 ;  /* 0x20000013ffda7230 */ /* 0x020fe40000004100 */
[----:B------:R-:W-:Y:S01]  /*1def0*/  IMAD.U32 R228, RZ, RZ, UR8 ;  /* 0x00000008ffe47e24 */ /* 0x000fe2000f8e00ff */
[----:B------:R-:W-:Y:S01]  /*1df00*/  USHF.L.U64.HI UR4, UR8, 0x8, UR9 ;  /* 0x0000000808047899 */ /* 0x000fe20008010209 */
[----:B------:R-:W4:Y:S01]  /*1df10*/  LDL.LU R219, [R1+0x600] ;  /* 0x0006000001db7983 */ /* 0x000f220000300800 */
[----:B------:R-:W-:-:S04]  /*1df20*/  FMUL R218, R218, R16 ;  /* 0x00000010dada7220 */ /* 0x000fc80000400000 */
[----:B---3--:R-:W-:-:S05]  /*1df30*/  FFMA R218, R222, R2, R218 ;  /* 0x00000002deda7223 */ /* 0x008fca00000000da */
[----:B------:R-:W-:-:S05]  /*1df40*/  F2FP.F16.F32.PACK_AB R218, RZ, R218 ;  /* 0x000000daffda723e */ /* 0x000fca00000000ff */
[----:B------:R3:W-:Y:S01]  /*1df50*/  @P4 STG.E.U16 desc[UR46][R4.64+0x172], R218 ;  /* 0x000172da04004986 */ /* 0x0007e2000c10152e */
[----:B------:R-:W-:-:S04]  /*1df60*/  LEA R228, P4, R228, R226, 0x8 ;  /* 0x000000e2e4e47211 */ /* 0x000fc800078840ff */
[----:B------:R-:W-:Y:S02]  /*1df70*/  IADD3.X R229, R227, UR4, RZ, P4, !PT ;  /* 0x00000004e3e57c10 */ /* 0x000fe4000a7fe4ff */
[----:B------:R-:W-:-:S13]  /*1df80*/  ISETP.GT.AND P4, PT, R0, 0x80, P5 ;  /* 0x000000800000780c */ /* 0x000fda0002f84270 */
[----:B------:R-:W3:Y:S01]  /*1df90*/  @P4 LDG.E.LTC128B.U16 R19, desc[UR46][R236.64] ;  /* 0x0000002eec134981 */ /* 0x000ee2000c1e1520 */
[----:B------:R-:W-:Y:S01]  /*1dfa0*/  BSSY B1, `(.L_x_222) ;  /* 0x000000a000017945 */ /* 0x000fe20003800000 */
[----:B---3--:R-:W-:-:S05]  /*1dfb0*/  HADD2.F32 R218, -RZ, R19.H0_H0 ;  /* 0x20000013ffda7230 */ /* 0x008fca0000004100 */
[----:B------:R-:W-:-:S04]  /*1dfc0*/  FMUL R218, R218, R16 ;  /* 0x00000010dada7220 */ /* 0x000fc80000400000 */
[----:B----4-:R-:W-:-:S05]  /*1dfd0*/  FFMA R218, R219, R2, R218 ;  /* 0x00000002dbda7223 */ /* 0x010fca00000000da */
[----:B------:R-:W-:-:S05]  /*1dfe0*/  F2FP.F16.F32.PACK_AB R218, RZ, R218 ;  /* 0x000000daffda723e */ /* 0x000fca00000000ff */
[----:B------:R3:W-:Y:S01]  /*1dff0*/  @P4 STG.E.U16 desc[UR46][R228.64], R218 ;  /* 0x000000dae4004986 */ /* 0x0007e2000c10152e */
[----:B------:R-:W-:-:S04]  /*1e000*/  LOP3.LUT P4, RZ, R17, 0x2, RZ, 0xc0, !PT ;  /* 0x0000000211ff7812 */ /* 0x000fc8000788c0ff */
[----:B------:R-:W-:-:S13]  /*1e010*/  ISETP.GT.AND P4, PT, R0, 0x80, P4 ;  /* 0x000000800000780c */ /* 0x000fda0002784270 */
[----:B---3--:R-:W-:Y:S05]  /*1e020*/  @!P4 BRA `(.L_x_223) ;  /* 0x000000000004c947 */ /* 0x008fea0003800000 */
[----:B------:R3:W5:Y:S02]  /*1e030*/  LDG.E.LTC128B.U16 R19, desc[UR46][R22.64+0x2] ;  /* 0x0000022e16137981 */ /* 0x000764000c1e1520 */
.L_x_223:
[----:B------:R-:W-:Y:S05]  /*1e040*/  BSYNC B1 ;  /* 0x0000000000017941 */ /* 0x000fea0003800000 */
.L_x_222:
[----:B------:R-:W4:Y:S04]  /*1e050*/  LDL.LU R219, [R1+0x604] ;  /* 0x0006040001db7983 */ /* 0x000f280000300800 */
[----:B------:R-:W2:Y:S01]  /*1e060*/  LDL R233, [R1+0x90c] ;  /* 0x00090c0001e97983 */ /* 0x000ea20000100800 */
[----:B-----5:R-:W-:Y:S01]  /*1e070*/  HADD2.F32 R218, -RZ, R19.H0_H0 ;  /* 0x20000013ffda7230 */ /* 0x020fe20000004100 */
[----:B------:R-:W-:Y:S01]  /*1e080*/  BSSY B1, `(.L_x_224) ;  /* 0x000000f000017945 */ /* 0x000fe20003800000 */
[----:B------:R-:W-:-:S03]  /*1e090*/  IMAD.U32 R223, RZ, RZ, UR8 ;  /* 0x00000008ffdf7e24 */ /* 0x000fc6000f8e00ff */
[----:B------:R-:W-:Y:S01]  /*1e0a0*/  FMUL R218, R218, R16 ;  /* 0x00000010dada7220 */ /* 0x000fe20000400000 */
[----:B------:R-:W-:-:S03]  /*1e0b0*/  IMAD.SHL.U32 R223, R223, 0x10, RZ ;  /* 0x00000010dfdf7824 */ /* 0x000fc600078e00ff */
[----:B----4-:R-:W-:Y:S01]  /*1e0c0*/  FFMA R218, R219, R2, R218 ;  /* 0x00000002dbda7223 */ /* 0x010fe200000000da */
[----:B------:R-:W-:-:S04]  /*1e0d0*/  @P4 IMAD.MOV.U32 R219, RZ, RZ, R229 ;  /* 0x000000ffffdb4224 */ /* 0x000fc800078e00e5 */
[----:B------:R-:W-:-:S04]  /*1e0e0*/  F2FP.F16.F32.PACK_AB R218, RZ, R218 ;  /* 0x000000daffda723e */ /* 0x000fc800000000ff */
[----:B------:R-:W-:Y:S01]  /*1e0f0*/  PRMT R222, R218, 0x7610, R222 ;  /* 0x00007610dade7816 */ /* 0x000fe200000000de */
[----:B------:R-:W-:-:S05]  /*1e100*/  @P4 IMAD.MOV.U32 R218, RZ, RZ, R228 ;  /* 0x000000ffffda4224 */ /* 0x000fca00078e00e4 */
[----:B------:R4:W-:Y:S02]  /*1e110*/  @P4 STG.E.U16 desc[UR46][R218.64+0x2], R222 ;  /* 0x000002deda004986 */ /* 0x0009e4000c10152e */
[----:B----4-:R-:W-:-:S05]  /*1e120*/  IADD3 R218, P4, R228, R223, RZ ;  /* 0x000000dfe4da7210 */ /* 0x010fca0007f9e0ff */
[----:B--2---:R-:W-:Y:S01]  /*1e130*/  IMAD.X R219, R229, 0x1, R233, P4 ;  /* 0x00000001e5db7824 */ /* 0x004fe200020e06e9 */
[----:B------:R-:W-:-:S13]  /*1e140*/  ISETP.GT.AND P4, PT, R0, 0x88, P5 ;  /* 0x000000880000780c */ /* 0x000fda0002f84270 */
[----:B------:R-:W-:Y:S05]  /*1e150*/  @!P4 BRA `(.L_x_225) ;  /* 0x000000000004c947 */ /* 0x000fea0003800000 */
[----:B------:R2:W5:Y:S02]  /*1e160*/  LDG.E.LTC128B.U16 R19, desc[UR46][R220.64] ;  /* 0x0000002edc137981 */ /* 0x000564000c1e1520 */
.L_x_225:
[----:B------:R-:W-:Y:S05]  /*1e170*/  BSYNC B1 ;  /* 0x0000000000017941 */ /* 0x000fea0003800000 */
.L_x_224:
[----:B--2---:R-:W2:Y:S01]  /*1e180*/  LDL.LU R221, [R1+0x608] ;  /* 0x0006080001dd7983 */ /* 0x004ea20000300800 */
[----:B-----5:R-:W-:Y:S01]  /*1e190*/  HADD2.F32 R220, -RZ, R19.H0_H0 ;  /* 0x20000013ffdc7230 */ /* 0x020fe20000004100 */
[----:B------:R-:W-:Y:S04]  /*1e1a0*/  BSSY B1, `(.L_x_226) ;  /* 0x0000009000017945 */ /* 0x000fe80003800000 */
[----:B------:R-:W-:-:S04]  /*1e1b0*/  FMUL R220, R220, R16 ;  /* 0x00000010dcdc7220 */ /* 0x000fc80000400000 */
[----:B--2---:R-:W-:-:S05]  /*1e1c0*/  FFMA R220, R221, R2, R220 ;  /* 0x00000002dddc7223 */ /* 0x004fca00000000dc */
[----:B------:R-:W-:-:S05]  /*1e1d0*/  F2FP.F16.F32.PACK_AB R220, RZ, R220 ;  /* 0x000000dcffdc723e */ /* 0x000fca00000000ff */
[----:B------:R2:W-:Y:S01]  /*1e1e0*/  @P4 STG.E.U16 desc[UR46][R218.64], R220 ;  /* 0x000000dcda004986 */ /* 0x0005e2000c10152e */
[----:B------:R-:W-:-:S04]  /*1e1f0*/  LOP3.LUT P4, RZ, R17, 0x2, RZ, 0xc0, !PT ;  /* 0x0000000211ff7812 */ /* 0x000fc8000788c0ff */
[----:B------:R-:W-:-:S13]  /*1e200*/  ISETP.GT.AND P4, PT, R0, 0x88, P4 ;  /* 0x000000880000780c */ /* 0x000fda0002784270 */
[----:B--2---:R-:W-:Y:S05]  /*1e210*/  @!P4 BRA `(.L_x_227) ;  /* 0x000000000004c947 */ /* 0x004fea0003800000 */
[----:B------:R2:W5:Y:S02]  /*1e220*/  LDG.E.LTC128B.U16 R19, desc[UR46][R20.64+0x2] ;  /* 0x0000022e14137981 */ /* 0x000564000c1e1520 */
.L_x_227:
[----:B------:R-:W-:Y:S05]  /*1e230*/  BSYNC B1 ;  /* 0x0000000000017941 */ /* 0x000fea0003800000 */
.L_x_226:
[----:B------:R-:W4:Y:S01]  /*1e240*/  LDL.LU R221, [R1+0x60c] ;  /* 0x00060c0001dd7983 */ /* 0x000f220000300800 */
[----:B-----5:R-:W-:Y:S01]  /*1e250*/  HADD2.F32 R220, -RZ, R19.H0_H0 ;  /* 0x20000013ffdc7230 */ /* 0x020fe20000004100 */
[----:B------:R-:W-:Y:S04]  /*1e260*/  BSSY B1, `(.L_x_228) ;  /* 0x0000009000017945 */ /* 0x000fe80003800000 */
[----:B------:R-:W-:-:S04]  /*1e270*/  FMUL R220, R220, R16 ;  /* 0x00000010dcdc7220 */ /* 0x000fc80000400000 */
[----:B----4-:R-:W-:-:S05]  /*1e280*/  FFMA R220, R221, R2, R220 ;  /* 0x00000002dddc7223 */ /* 0x010fca00000000dc */
[----:B------:R-:W-:-:S05]  /*1e290*/  F2FP.F16.F32.PACK_AB R220, RZ, R220 ;  /* 0x000000dcffdc723e */ /* 0x000fca00000000ff */
[----:B------:R4:W-:Y:S01]  /*1e2a0*/  @P4 STG.E.U16 desc[UR46][R218.64+0x2], R220 ;  /* 0x000002dcda004986 */ /* 0x0009e2000c10152e */
[----:B------:R-:W-:-:S04]  /*1e2b0*/  LOP3.LUT P4, RZ, R17, 0x4, RZ, 0xc0, !PT ;  /* 0x0000000411ff7812 */ /* 0x000fc8000788c0ff */
[----:B------:R-:W-:-:S13]  /*1e2c0*/  ISETP.GT.AND P4, PT, R0, 0x80, P4 ;  /* 0x000000800000780c */ /* 0x000fda0002784270 */
[----:B----4-:R-:W-:Y:S05]  /*1e2d0*/  @!P4 BRA `(.L_x_229) ;  /* 0x000000000004c947 */ /* 0x010fea0003800000 */
[----:B------:R4:W5:Y:S02]  /*1e2e0*/  LDG.E.LTC128B.U16 R19, desc[UR46][R22.64+0x10] ;  /* 0x0000102e16137981 */ /* 0x000964000c1e1520 */
.L_x_229:
[----:B------:R-:W-:Y:S05]  /*1e2f0*/  BSYNC B1 ;  /* 0x0000000000017941 */ /* 0x000fea0003800000 */
.L_x_228:
[----:B------:R-:W2:Y:S01]  /*1e300*/  LDL.LU R221, [R1+0x610] ;  /* 0x0006100001dd7983 */ /* 0x000ea20000300800 */
[----:B-----5:R-:W-:Y:S01]  /*1e310*/  HADD2.F32 R220, -RZ, R19.H0_H0 ;  /* 0x20000013ffdc7230 */ /* 0x020fe20000004100 */
[----:B------:R-:W-:Y:S04]  /*1e320*/  BSSY B1, `(.L_x_230) ;  /* 0x000000c000017945 */ /* 0x000fe80003800000 */
[----:B------:R-:W-:-:S04]  /*1e330*/  FMUL R220, R220, R16 ;  /* 0x00000010dcdc7220 */ /* 0x000fc80000400000 */
[----:B--2---:R-:W-:Y:S01]  /*1e340*/  FFMA R220, R221, R2, R220 ;  /* 0x00000002dddc7223 */ /* 0x004fe200000000dc */
[----:B------:R-:W-:-:S04]  /*1e350*/  @P4 MOV R221, R229 ;  /* 0x000000e500dd4202 */ /* 0x000fc80000000f00 */
[----:B------:R-:W-:-:S04]  /*1e360*/  F2FP.F16.F32.PACK_AB R220, RZ, R220 ;  /* 0x000000dcffdc723e */ /* 0x000fc800000000ff */
[----:B------:R-:W-:Y:S01]  /*1e370*/  PRMT R222, R220, 0x7610, R222 ;  /* 0x00007610dcde7816 */ /* 0x000fe200000000de */
[----:B------:R-:W-:-:S05]  /*1e380*/  @P4 IMAD.MOV.U32 R220, RZ, RZ, R228 ;  /* 0x000000ffffdc4224 */ /* 0x000fca00078e00e4 */
[----:B------:R2:W-:Y:S01]  /*1e390*/  @P4 STG.E.U16 desc[UR46][R220.64+0x10], R222 ;  /* 0x000010dedc004986 */ /* 0x0005e2000c10152e */
[----:B------:R-:W-:-:S04]  /*1e3a0*/  LOP3.LUT P4, RZ, R17, 0x8, RZ, 0xc0, !PT ;  /* 0x0000000811ff7812 */ /* 0x000fc8000788c0ff */
[----:B------:R-:W-:-:S13]  /*1e3b0*/  ISETP.GT.AND P4, PT, R0, 0x80, P4 ;  /* 0x000000800000780c */ /* 0x000fda0002784270 */
[----:B--2---:R-:W-:Y:S05]  /*1e3c0*/  @!P4 BRA `(.L_x_231) ;  /* 0x000000000004c947 */ /* 0x004fea0003800000 */
[----:B------:R2:W5:Y:S02]  /*1e3d0*/  LDG.E.LTC128B.U16 R19, desc[UR46][R22.64+0x12] ;  /* 0x0000122e16137981 */ /* 0x000564000c1e1520 */
.L_x_231:
[----:B------:R-:W-:Y:S05]  /*1e3e0*/  BSYNC B1 ;  /* 0x0000000000017941 */ /* 0x000fea0003800000 */
.L_x_230:
        /* <DEDUP_REMOVED lines=10> */
[----:B------:R-:W-:-:S04]  /*1e490*/  LOP3.LUT P4, RZ, R17, 0x4, RZ, 0xc0, !PT ;  /* 0x0000000411ff7812 */ /* 0x000fc8000788c0ff */
[----:B------:R-:W-:-:S13]  /*1e4a0*/  ISETP.GT.AND P4, PT, R0, 0x88, P4 ;  /* 0x000000880000780c */ /* 0x000fda0002784270 */
[----:B---3--:R-:W-:Y:S05]  /*1e4b0*/  @!P4 BRA `(.L_x_233) ;  /* 0x000000000004c947 */ /* 0x008fea0003800000 */
[----:B------:R3:W5:Y:S02]  /*1e4c0*/  LDG.E.LTC128B.U16 R19, desc[UR46][R20.64+0x10] ;  /* 0x0000102e14137981 */ /* 0x000764000c1e1520 */
.L_x_233:
[----:B------:R-:W-:Y:S05]  /*1e4d0*/  BSYNC B1 ;  /* 0x0000000000017941 */ /* 0x000fea0003800000 */
.L_x_232:
[----:B------:R-:W2:Y:S01]  /*1e4e0*/  LDL.LU R221, [R1+0x618] ;  /* 0x0006180001dd7983 */ /* 0x000ea20000300800 */
        /* <DEDUP_REMOVED lines=10> */
.L_x_235:
[----:B------:R-:W-:Y:S05]  /*1e590*/  BSYNC B1 ;  /* 0x0000000000017941 */ /* 0x000fea0003800000 */
.L_x_234:
[----:B------:R-:W3:Y:S01]  /*1e5a0*/  LDL.LU R221, [R1+0x61c] ;  /* 0x00061c0001dd7983 */ /* 0x000ee20000300800 */
[----:B-----5:R-:W-:Y:S01]  /*1e5b0*/  HADD2.F32 R220, -RZ, R19.H0_H0 ;  /* 0x20000013ffdc7230 */ /* 0x020fe20000004100 */
[----:B------:R-:W-:Y:S04]  /*1e5c0*/  BSSY B1, `(.L_x_236) ;  /* 0x0000009000017945 */ /* 0x000fe80003800000 */
[----:B------:R-:W-:-:S04]  /*1e5d0*/  FMUL R220, R220, R16 ;  /* 0x00000010dcdc7220 */ /* 0x000fc80000400000 */
[----:B---3--:R-:W-:-:S05]  /*1e5e0*/  FFMA R220, R221, R2, R220 ;  /* 0x00000002dddc7223 */ /* 0x008fca00000000dc */
[----:B------:R-:W-:-:S05]  /*1e5f0*/  F2FP.F16.F32.PACK_AB R220, RZ, R220 ;  /* 0x000000dcffdc723e */ /* 0x000fca00000000ff */
[----:B------:R3:W-:Y:S01]  /*1e600*/  @P4 STG.E.U16 desc[UR46][R218.64+0x12], R220 ;  /* 0x000012dcda004986 */ /* 0x0007e2000c10152e */
[----:B------:R-:W-:-:S04]  /*1e610*/  LOP3.LUT P4, RZ, R17, 0x10, RZ, 0xc0, !PT ;  /* 0x0000001011ff7812 */ /* 0x000fc8000788c0ff */
[----:B------:R-:W-:-:S13]  /*1e620*/  ISETP.GT.AND P4, PT, R0, 0x80, P4 ;  /* 0x000000800000780c */ /* 0x000fda0002784270 */
[----:B---3--:R-:W-:Y:S05]  /*1e630*/  @!P4 BRA `(.L_x_237) ;  /* 0x000000000004c947 */ /* 0x008fea0003800000 */
[----:B------:R3:W5:Y:S02]  /*1e640*/  LDG.E.LTC128B.U16 R19, desc[UR46][R22.64+0x20] ;  /* 0x0000202e16137981 */ /* 0x000764000c1e1520 */
.L_x_237:
[----:B------:R-:W-:Y:S05]  /*1e650*/  BSYNC B1 ;  /* 0x0000000000017941 */ /* 0x000fea0003800000 */
.L_x_236:
        /* <DEDUP_REMOVED lines=14> */
.L_x_239:
[----:B------:R-:W-:Y:S05]  /*1e740*/  BSYNC B1 ;  /* 0x0000000000017941 */ /* 0x000fea0003800000 */
.L_x_238:
        /* <DEDUP_REMOVED lines=14> */
.L_x_241:
[----:B------:R-:W-:Y:S05]  /*1e830*/  BSYNC B1 ;  /* 0x0000000000017941 */ /* 0x000fea0003800000 */
.L_x_240:
        /* <DEDUP_REMOVED lines=11> */
.L_x_243:
[----:B------:R-:W-:Y:S05]  /*1e8f0*/  BSYNC B1 ;  /* 0x0000000000017941 */ /* 0x000fea0003800000 */
.L_x_242:
        /* <DEDUP_REMOVED lines=11> */
.L_x_245:
[----:B------:R-:W-:Y:S05]  /*1e9b0*/  BSYNC B1 ;  /* 0x0000000000017941 */ /* 0x000fea0003800000 */
.L_x_244:
        /* <DEDUP_REMOVED lines=14> */
.L_x_247:
[----:B------:R-:W-:Y:S05]  /*1eaa0*/  BSYNC B1 ;  /* 0x0000000000017941 */ /* 0x000fea0003800000 */
.L_x_246:
        /* <DEDUP_REMOVED lines=14> */
.L_x_249:
[----:B------:R-:W-:Y:S05]  /*1eb90*/  BSYNC B1 ;  /* 0x0000000000017941 */ /* 0x000fea0003800000 */
.L_x_248:
        /* <DEDUP_REMOVED lines=11> */
.L_x_251:
[----:B------:R-:W-:Y:S05]  /*1ec50*/  BSYNC B1 ;  /* 0x0000000000017941 */ /* 0x000fea0003800000 */
.L_x_250:
        /* <DEDUP_REMOVED lines=11> */
.L_x_253:
[----:B------:R-:W-:Y:S05]  /*1ed10*/  BSYNC B1 ;  /* 0x0000000000017941 */ /* 0x000fea0003800000 */
.L_x_252:
        /* <DEDUP_REMOVED lines=14> */
.L_x_255:
[----:B------:R-:W-:Y:S05]  /*1ee00*/  BSYNC B1 ;  /* 0x0000000000017941 */ /* 0x000fea0003800000 */
.L_x_254:
        /* <DEDUP_REMOVED lines=10> */
[----:B------:R-:W-:-:S04]  /*1eeb0*/  LOP3.LUT P4, RZ, R18, 0x100, RZ, 0xc0, !PT ;  /* 0x0000010012ff7812 */ /* 0x000fc8000788c0ff */
[----:B------:R-:W-:-:S13]  /*1eec0*/  ISETP.GT.AND P4, PT, R0, 0x88, P4 ;  /* 0x000000880000780c */ /* 0x000fda0002784270 */
[----:B---3--:R-:W-:Y:S05]  /*1eed0*/  @!P4 BRA `(.L_x_257) ;  /* 0x000000000004c947 */ /* 0x008fea0003800000 */
[----:B------:R3:W5:Y:S02]  /*1eee0*/  LDG.E.LTC128B.U16 R19, desc[UR46][R20.64+0x40] ;  /* 0x0000402e14137981 */ /* 0x000764000c1e1520 */
.L_x_257:
[----:B------:R-:W-:Y:S05]  /*1eef0*/  BSYNC B1 ;  /* 0x0000000000017941 */ /* 0x000fea0003800000 */
.L_x_256:
        /* <DEDUP_REMOVED lines=11> */
.L_x_259:
[----:B------:R-:W-:Y:S05]  /*1efb0*/  BSYNC B1 ;  /* 0x0000000000017941 */ /* 0x000fea0003800000 */
.L_x_258:
        /* <DEDUP_REMOVED lines=11> */
.L_x_261:
[----:B------:R-:W-:Y:S05]  /*1f070*/  BSYNC B1 ;  /* 0x0000000000017941 */ /* 0x000fea0003800000 */
.L_x_260:
        /* <DEDUP_REMOVED lines=14> */
.L_x_263:
[----:B------:R-:W-:Y:S05]  /*1f160*/  BSYNC B1 ;  /* 0x0000000000017941 */ /* 0x000fea0003800000 */
.L_x_262:
        /* <DEDUP_REMOVED lines=14> */
.L_x_265:
[----:B------:R-:W-:Y:S05]  /*1f250*/  BSYNC B1 ;  /* 0x0000000000017941 */ /* 0x000fea0003800000 */
.L_x_264:
        /* <DEDUP_REMOVED lines=11> */
.L_x_267:
[----:B------:R-:W-:Y:S05]  /*1f310*/  BSYNC B1 ;  /* 0x0000000000017941 */ /* 0x000fea0003800000 */
.L_x_266:
        /* <DEDUP_REMOVED lines=11> */
.L_x_269:
[----:B------:R-:W-:Y:S05]  /*1f3d0*/  BSYNC B1 ;  /* 0x0000000000017941 */ /* 0x000fea0003800000 */
.L_x_268:
        /* <DEDUP_REMOVED lines=14> */
.L_x_271:
[----:B------:R-:W-:Y:S05]  /*1f4c0*/  BSYNC B1 ;  /* 0x0000000000017941 */ /* 0x000fea0003800000 */
.L_x_270:
        /* <DEDUP_REMOVED lines=14> */
.L_x_273:
[----:B------:R-:W-:Y:S05]  /*1f5b0*/  BSYNC B1 ;  /* 0x0000000000017941 */ /* 0x000fea0003800000 */
.L_x_272:
        /* <DEDUP_REMOVED lines=11> */
.L_x_275:
[----:B------:R-:W-:Y:S05]  /*1f670*/  BSYNC B1 ;  /* 0x0000000000017941 */ /* 0x000fea0003800000 */
.L_x_274:
        /* <DEDUP_REMOVED lines=11> */
.L_x_277:
[----:B------:R-:W-:Y:S05]  /*1f730*/  BSYNC B1 ;  /* 0x0000000000017941 */ /* 0x000fea0003800000 */
.L_x_276:
        /* <DEDUP_REMOVED lines=14> */
.L_x_279:
[----:B------:R-:W-:Y:S05]  /*1f820*/  BSYNC B1 ;  /* 0x0000000000017941 */ /* 0x000fea0003800000 */
.L_x_278:
        /* <DEDUP_REMOVED lines=14> */
.L_x_281:
[----:B------:R-:W-:Y:S05]  /*1f910*/  BSYNC B1 ;  /* 0x0000000000017941 */ /* 0x000fea0003800000 */
.L_x_280:
        /* <DEDUP_REMOVED lines=11> */
.L_x_283:
[----:B------:R-:W-:Y:S05]  /*1f9d0*/  BSYNC B1 ;  /* 0x0000000000017941 */ /* 0x000fea0003800000 */
.L_x_282:
        /* <DEDUP_REMOVED lines=11> */
.L_x_285:
[----:B------:R-:W-:Y:S05]  /*1fa90*/  BSYNC B1 ;  /* 0x0000000000017941 */ /* 0x000fea0003800000 */
.L_x_284:
        /* <DEDUP_REMOVED lines=14> */
.L_x_287:
[----:B------:R-:W-:Y:S05]  /*1fb80*/  BSYNC B1 ;  /* 0x0000000000017941 */ /* 0x000fea0003800000 */
.L_x_286:
        /* <DEDUP_REMOVED lines=14> */
.L_x_289:
[----:B------:R-:W-:Y:S05]  /*1fc70*/  BSYNC B1 ;  /* 0x0000000000017941 */ /* 0x000fea0003800000 */
.L_x_288:
        /* <DEDUP_REMOVED lines=11> */
.L_x_291:
[----:B------:R-:W-:Y:S05]  /*1fd30*/  BSYNC B1 ;  /* 0x0000000000017941 */ /* 0x000fea0003800000 */
.L_x_290:
        /* <DEDUP_REMOVED lines=11> */
.L_x_293:
[----:B------:R-:W-:Y:S05]  /*1fdf0*/  BSYNC B1 ;  /* 0x0000000000017941 */ /* 0x000fea0003800000 */
.L_x_292:
        /* <DEDUP_REMOVED lines=14> */
.L_x_295:
[----:B------:R-:W-:Y:S05]  /*1fee0*/  BSYNC B1 ;  /* 0x0000000000017941 */ /* 0x000fea0003800000 */
.L_x_294:
        /* <DEDUP_REMOVED lines=14> */
.L_x_297:
[----:B------:R-:W-:Y:S05]  /*1ffd0*/  BSYNC B1 ;  /* 0x0000000000017941 */ /* 0x000fea0003800000 */
.L_x_296:
        /* <DEDUP_REMOVED lines=11> */
.L_x_299:
[----:B------:R-:W-:Y:S05]  /*20090*/  BSYNC B1 ;  /* 0x0000000000017941 */ /* 0x000fea0003800000 */
.L_x_298:
        /* <DEDUP_REMOVED lines=11> */
.L_x_301:
[----:B------:R-:W-:Y:S05]  /*20150*/  BSYNC B1 ;  /* 0x0000000000017941 */ /* 0x000fea0003800000 */
.L_x_300:
        /* <DEDUP_REMOVED lines=14> */
.L_x_303:
[----:B------:R-:W-:Y:S05]  /*20240*/  BSYNC B1 ;  /* 0x0000000000017941 */ /* 0x000fea0003800000 */
.L_x_302:
        /* <DEDUP_REMOVED lines=14> */
.L_x_305:
[----:B------:R-:W-:Y:S05]  /*20330*/  BSYNC B1 ;  /* 0x0000000000017941 */ /* 0x000fea0003800000 */
.L_x_304:
        /* <DEDUP_REMOVED lines=11> */
.L_x_307:
[----:B------:R-:W-:Y:S05]  /*203f0*/  BSYNC B1 ;  /* 0x0000000000017941 */ /* 0x000fea0003800000 */
.L_x_306:
        /* <DEDUP_REMOVED lines=11> */
.L_x_309:
[----:B------:R-:W-:Y:S05]  /*204b0*/  BSYNC B1 ;  /* 0x0000000000017941 */ /* 0x000fea0003800000 */
.L_x_308:
[----:B------:R-:W2:Y:S01]  /*204c0*/  LDL.LU R221, [R1+0x6b0] ;  /* 0x0006b00001dd7983 */ /* 0x000ea20000300800 */
[----:B-----5:R-:W-:Y:S01]  /*204d0*/  HADD2.F32 R220, -RZ, R19.H0_H0 ;  /* 0x20000013ffdc7230 */ /* 0x020fe20000004100 */
[----:B------:R-:W-:Y:S04]  /*204e0*/  BSSY B1, `(.L_x_310) ;  /* 0x000000c000017945 */ /* 0x000fe80003800000 */
[----:B------:R-:W-:-:S04]  /*204f0*/  FMUL R220, R220, R16 ;  /* 0x00000010dcdc7220 */ /* 0x000fc80000400000 */
[----:B--2---:R-:W-:Y:S01]  /*20500*/  FFMA R220, R221, R2, R220 ;  /* 0x00000002dddc7223 */ /* 0x004fe200000000dc */
[----:B------:R-:W-:-:S04]  /*20510*/  @P4 IMAD.MOV.U32 R221, RZ, RZ, R229 ;  /* 0x000000ffffdd4224 */ /* 0x000fc800078e00e5 */
[----:B------:R-:W-:-:S04]  /*20520*/  F2FP.F16.F32.PACK_AB R220, RZ, R220 ;  /* 0x000000dcffdc723e */ /* 0x000fc800000000ff */
[----:B------:R-:W-:Y:S02]  /*20530*/  PRMT R222, R220, 0x7610, R222 ;  /* 0x00007610dcde7816 */ /* 0x000fe400000000de */
[----:B------:R-:W-:-:S05]  /*20540*/  @P4 MOV R220, R228 ;  /* 0x000000e400dc4202 */ /* 0x000fca0000000f00 */
[----:B------:R2:W-:Y:S01]  /*20550*/  @P4 STG.E.U16 desc[UR46][R220.64+0xb0], R222 ;  /* 0x0000b0dedc004986 */ /* 0x0005e2000c10152e */
[----:B------:R-:W-:-:S04]  /*20560*/  LOP3.LUT P4, RZ, R17, 0x2000000, RZ, 0xc0, !PT ;  /* 0x0200000011ff7812 */ /* 0x000fc8000788c0ff */
[----:B------:R-:W-:-:S13]  /*20570*/  ISETP.GT.AND P4, PT, R0, 0x80, P4 ;  /* 0x000000800000780c */ /* 0x000fda0002784270 */
[----:B--2---:R-:W-:Y:S05]  /*20580*/  @!P4 BRA `(.L_x_311) ;  /* 0x000000000004c947 */ /* 0x004fea0003800000 */
[----:B------:R2:W5:Y:S02]  /*20590*/  LDG.E.LTC128B.U16 R19, desc[UR46][R22.64+0xb2] ;  /* 0x0000b22e16137981 */ /* 0x000564000c1e1520 */
.L_x_311:
[----:B------:R-:W-:Y:S05]  /*205a0*/  BSYNC B1 ;  /* 0x0000000000017941 */ /* 0x000fea0003800000 */
.L_x_310:
        /* <DEDUP_REMOVED lines=14> */
.L_x_313:
[----:B------:R-:W-:Y:S05]  /*20690*/  BSYNC B1 ;  /* 0x0000000000017941 */ /* 0x000fea0003800000 */
.L_x_312:
        /* <DEDUP_REMOVED lines=11> */
.L_x_315:
[----:B------:R-:W-:Y:S05]  /*20750*/  BSYNC B1 ;  /* 0x0000000000017941 */ /* 0x000fea0003800000 */
.L_x_314:
        /* <DEDUP_REMOVED lines=11> */
.L_x_317:
[----:B------:R-:W-:Y:S05]  /*20810*/  BSYNC B1 ;  /* 0x0000000000017941 */ /* 0x000fea0003800000 */
.L_x_316:
        /* <DEDUP_REMOVED lines=14> */
.L_x_319:
[----:B------:R-:W-:Y:S05]  /*20900*/  BSYNC B1 ;  /* 0x0000000000017941 */ /* 0x000fea0003800000 */
.L_x_318:
        /* <DEDUP_REMOVED lines=14> */
.L_x_321:
[----:B------:R-:W-:Y:S05]  /*209f0*/  BSYNC B1 ;  /* 0x0000000000017941 */ /* 0x000fea0003800000 */
.L_x_320:
        /* <DEDUP_REMOVED lines=11> */
.L_x_323:
[----:B------:R-:W-:Y:S05]  /*20ab0*/  BSYNC B1 ;  /* 0x0000000000017941 */ /* 0x000fea0003800000 */
.L_x_322:
        /* <DEDUP_REMOVED lines=11> */
.L_x_325:
[----:B------:R-:W-:Y:S05]  /*20b70*/  BSYNC B1 ;  /* 0x0000000000017941 */ /* 0x000fea0003800000 */
.L_x_324:
        /* <DEDUP_REMOVED lines=14> */
.L_x_327:
[----:B------:R-:W-:Y:S05]  /*20c60*/  BSYNC B1 ;  /* 0x0000000000017941 */ /* 0x000fea0003800000 */
.L_x_326:
        /* <DEDUP_REMOVED lines=14> */
.L_x_329:
[----:B------:R-:W-:Y:S05]  /*20d50*/  BSYNC B1 ;  /* 0x0000000000017941 */ /* 0x000fea0003800000 */
.L_x_328:
        /* <DEDUP_REMOVED lines=11> */
.L_x_331:
[----:B------:R-:W-:Y:S05]  /*20e10*/  BSYNC B1 ;  /* 0x0000000000017941 */ /* 0x000fea0003800000 */
.L_x_330:
        /* <DEDUP_REMOVED lines=11> */
.L_x_333:
[----:B------:R-:W-:Y:S05]  /*20ed0*/  BSYNC B1 ;  /* 0x0000000000017941 */ /* 0x000fea0003800000 */
.L_x_332:
        /* <DEDUP_REMOVED lines=14> */
.L_x_335:
[----:B------:R-:W-:Y:S05]  /*20fc0*/  BSYNC B1 ;  /* 0x0000000000017941 */ /* 0x000fea0003800000 */
.L_x_334:
        /* <DEDUP_REMOVED lines=14> */
.L_x_337:
[----:B------:R-:W-:Y:S05]  /*210b0*/  BSYNC B1 ;  /* 0x0000000000017941 */ /* 0x000fea0003800000 */
.L_x_336:
        /* <DEDUP_REMOVED lines=11> */
.L_x_339:
[----:B------:R-:W-:Y:S05]  /*21170*/  BSYNC B1 ;  /* 0x0000000000017941 */ /* 0x000fea0003800000 */
.L_x_338:
        /* <DEDUP_REMOVED lines=11> */
.L_x_341:
[----:B------:R-:W-:Y:S05]  /*21230*/  BSYNC B1 ;  /* 0x0000000000017941 */ /* 0x000fea0003800000 */
.L_x_340:
        /* <DEDUP_REMOVED lines=14> */
.L_x_343:
[----:B------:R-:W-:Y:S05]  /*21320*/  BSYNC B1 ;  /* 0x0000000000017941 */ /* 0x000fea0003800000 */
.L_x_342:
        /* <DEDUP_REMOVED lines=14> */
.L_x_345:
[----:B------:R-:W-:Y:S05]  /*21410*/  BSYNC B1 ;  /* 0x0000000000017941 */ /* 0x000fea0003800000 */
.L_x_344:
        /* <DEDUP_REMOVED lines=11> */
.L_x_347:
[----:B------:R-:W-:Y:S05]  /*214d0*/  BSYNC B1 ;  /* 0x0000000000017941 */ /* 0x000fea0003800000 */
.L_x_346:
        /* <DEDUP_REMOVED lines=11> */
.L_x_349:
[----:B------:R-:W-:Y:S05]  /*21590*/  BSYNC B1 ;  /* 0x0000000000017941 */ /* 0x000fea0003800000 */
.L_x_348:
        /* <DEDUP_REMOVED lines=14> */
.L_x_351:
[----:B------:R-:W-:Y:S05]  /*21680*/  BSYNC B1 ;  /* 0x0000000000017941 */ /* 0x000fea0003800000 */
.L_x_350:
        /* <DEDUP_REMOVED lines=14> */
.L_x_353:
[----:B------:R-:W-:Y:S05]  /*21770*/  BSYNC B1 ;  /* 0x0000000000017941 */ /* 0x000fea0003800000 */
.L_x_352:
        /* <DEDUP_REMOVED lines=11> */
.L_x_355:
[----:B------:R-:W-:Y:S05]  /*21830*/  BSYNC B1 ;  /* 0x0000000000017941 */ /* 0x000fea0003800000 */
.L_x_354:
        /* <DEDUP_REMOVED lines=11> */
.L_x_357:
[----:B------:R-:W-:Y:S05]  /*218f0*/  BSYNC B1 ;  /* 0x0000000000017941 */ /* 0x000fea0003800000 */
.L_x_356:
        /* <DEDUP_REMOVED lines=14> */
.L_x_359:
[----:B------:R-:W-:Y:S05]  /*219e0*/  BSYNC B1 ;  /* 0x0000000000017941 */ /* 0x000fea0003800000 */
.L_x_358:
        /* <DEDUP_REMOVED lines=14> */
.L_x_361:
[----:B------:R-:W-:Y:S05]  /*21ad0*/  BSYNC B1 ;  /* 0x0000000000017941 */ /* 0x000fea0003800000 */
.L_x_360:
        /* <DEDUP_REMOVED lines=11> */
.L_x_363:
[----:B------:R-:W-:Y:S05]  /*21b90*/  BSYNC B1 ;  /* 0x0000000000017941 */ /* 0x000fea0003800000 */
.L_x_362:
        /* <DEDUP_REMOVED lines=11> */
.L_x_365:
[----:B------:R-:W-:Y:S05]  /*21c50*/  BSYNC B1 ;  /* 0x0000000000017941 */ /* 0x000fea0003800000 */
.L_x_364:
        /* <DEDUP_REMOVED lines=14> */
.L_x_367:
[----:B------:R-:W-:Y:S05]  /*21d40*/  BSYNC B1 ;  /* 0x0000000000017941 */ /* 0x000fea0003800000 */
.L_x_366:
        /* <DEDUP_REMOVED lines=14> */
.L_x_369:
[----:B------:R-:W-:Y:S05]  /*21e30*/  BSYNC B1 ;  /* 0x0000000000017941 */ /* 0x000fea0003800000 */
.L_x_368:
        /* <DEDUP_REMOVED lines=11> */
.L_x_371:
[----:B------:R-:W-:Y:S05]  /*21ef0*/  BSYNC B1 ;  /* 0x0000000000017941 */ /* 0x000fea0003800000 */
.L_x_370:
        /* <DEDUP_REMOVED lines=11> */
.L_x_373:
[----:B------:R-:W-:Y:S05]  /*21fb0*/  BSYNC B1 ;  /* 0x0000000000017941 */ /* 0x000fea0003800000 */
.L_x_372:
        /* <DEDUP_REMOVED lines=14> */
.L_x_375:
[----:B------:R-:W-:Y:S05]  /*220a0*/  BSYNC B1 ;  /* 0x0000000000017941 */ /* 0x000fea0003800000 */
.L_x_374:
        /* <DEDUP_REMOVED lines=14> */
.L_x_377:
[----:B------:R-:W-:Y:S05]  /*22190*/  BSYNC B1 ;  /* 0x0000000000017941 */ /* 0x000fea0003800000 */
.L_x_376:
        /* <DEDUP_REMOVED lines=11> */
.L_x_379:
[----:B------:R-:W-:Y:S05]  /*22250*/  BSYNC B1 ;  /* 0x0000000000017941 */ /* 0x000fea0003800000 */
.L_x_378:
        /* <DEDUP_REMOVED lines=11> */
.L_x_381:
[----:B------:R-:W-:Y:S05]  /*22310*/  BSYNC B1 ;  /* 0x0000000000017941 */ /* 0x000fea0003800000 */
.L_x_380:
        /* <DEDUP_REMOVED lines=14> */
.L_x_383:
[----:B------:R-:W-:Y:S05]  /*22400*/  BSYNC B1 ;  /* 0x0000000000017941 */ /* 0x000fea0003800000 */
.L_x_382:
        /* <DEDUP_REMOVED lines=14> */
.L_x_385:
[----:B------:R-:W-:Y:S05]  /*224f0*/  BSYNC B1 ;  /* 0x0000000000017941 */ /* 0x000fea0003800000 */
.L_x_384:
        /* <DEDUP_REMOVED lines=11> */
.L_x_387:
[----:B------:R-:W-:Y:S05]  /*225b0*/  BSYNC B1 ;  /* 0x0000000000017941 */ /* 0x000fea0003800000 */
.L_x_386:
        /* <DEDUP_REMOVED lines=11> */
.L_x_389:
[----:B------:R-:W-:Y:S05]  /*22670*/  BSYNC B1 ;  /* 0x0000000000017941 */ /* 0x000fea0003800000 */
.L_x_388:
        /* <DEDUP_REMOVED lines=11> */
[----:B--2---:R-:W-:Y:S05]  /*22730*/  @!P4 BRA `(.L_x_391) ;  /* 0x000000000004c947 */ /* 0x004fea0003800000 */
[----:B------:R2:W5:Y:S02]  /*22740*/  LDG.E.LTC128B.U16 R19, desc[UR46][R22.64+0x152] ;  /* 0x0001522e16137981 */ /* 0x000564000c1e1520 */
.L_x_391:
[----:B------:R-:W-:Y:S05]  /*22750*/  BSYNC B1 ;  /* 0x0000000000017941 */ /* 0x000fea0003800000 */
.L_x_390:
        /* <DEDUP_REMOVED lines=14> */
.L_x_393:
[----:B------:R-:W-:Y:S05]  /*22840*/  BSYNC B1 ;  /* 0x0000000000017941 */ /* 0x000fea0003800000 */
.L_x_392:
        /* <DEDUP_REMOVED lines=10> */
.L_x_395:
[----:B------:R-:W-:Y:S05]  /*228f0*/  BSYNC B1 ;  /* 0x0000000000017941 */ /* 0x000fea0003800000 */
.L_x_394:
[----:B------:R-:W3:Y:S01]  /*22900*/  LDL.LU R221, [R1+0x75c] ;  /* 0x00075c0001dd7983 */ /* 0x000ee20000300800 */
[----:B-----5:R-:W-:Y:S01]  /*22910*/  HADD2.F32 R220, -RZ, R19.H0_H0 ;  /* 0x20000013ffdc7230 */ /* 0x020fe20000004100 */
[----:B------:R-:W-:Y:S04]  /*22920*/  BSSY B1, `(.L_x_396) ;  /* 0x0000008000017945 */ /* 0x000fe80003800000 */
[----:B------:R-:W-:-:S04]  /*22930*/  FMUL R220, R220, R16 ;  /* 0x00000010dcdc7220 */ /* 0x000fc80000400000 */
[----:B---3--:R-:W-:-:S05]  /*22940*/  FFMA R220, R221, R2, R220 ;  /* 0x00000002dddc7223 */ /* 0x008fca00000000dc */
[----:B------:R-:W-:-:S05]  /*22950*/  F2FP.F16.F32.PACK_AB R220, RZ, R220 ;  /* 0x000000dcffdc723e */ /* 0x000fca00000000ff */
[----:B------:R3:W-:Y:S01]  /*22960*/  @P4 STG.E.U16 desc[UR46][R218.64+0x152], R220 ;  /* 0x000152dcda004986 */ /* 0x0007e2000c10152e */
[----:B------:R-:W-:-:S13]  /*22970*/  ISETP.GT.AND P4, PT, R0, 0x80, P3 ;  /* 0x000000800000780c */ /* 0x000fda0001f84270 */
[----:B---3--:R-:W-:Y:S05]  /*22980*/  @!P4 BRA `(.L_x_397) ;  /* 0x000000000004c947 */ /* 0x008fea0003800000 */
[----:B------:R3:W5:Y:S02]  /*22990*/  LDG.E.LTC128B.U16 R19, desc[UR46][R22.64+0x160] ;  /* 0x0001602e16137981 */ /* 0x000764000c1e1520 */
.L_x_397:
[----:B------:R-:W-:Y:S05]  /*229a0*/  BSYNC B1 ;  /* 0x0000000000017941 */ /* 0x000fea0003800000 */
.L_x_396:
        /* <DEDUP_REMOVED lines=13> */
.L_x_399:
[----:B------:R-:W-:Y:S05]  /*22a80*/  BSYNC B1 ;  /* 0x0000000000017941 */ /* 0x000fea0003800000 */
.L_x_398:
        /* <DEDUP_REMOVED lines=13> */
.L_x_401:
[----:B------:R-:W-:Y:S05]  /*22b60*/  BSYNC B1 ;  /* 0x0000000000017941 */ /* 0x000fea0003800000 */
.L_x_400:
        /* <DEDUP_REMOVED lines=10> */
.L_x_403:
[----:B------:R-:W-:Y:S05]  /*22c10*/  BSYNC B1 ;  /* 0x0000000000017941 */ /* 0x000fea0003800000 */
.L_x_402:
        /* <DEDUP_REMOVED lines=10> */
.L_x_405:
[----:B------:R-:W-:Y:S05]  /*22cc0*/  BSYNC B1 ;  /* 0x0000000000017941 */ /* 0x000fea0003800000 */
.L_x_404:
        /* <DEDUP_REMOVED lines=13> */
.L_x_407:
[----:B------:R-:W-:Y:S05]  /*22da0*/  BSYNC B1 ;  /* 0x0000000000017941 */ /* 0x000fea0003800000 */
.L_x_406:
        /* <DEDUP_REMOVED lines=13> */
.L_x_409:
[----:B------:R-:W-:Y:S05]  /*22e80*/  BSYNC B1 ;  /* 0x0000000000017941 */ /* 0x000fea0003800000 */
.L_x_408:
        /* <DEDUP_REMOVED lines=10> */
.L_x_411:
[----:B------:R-:W-:Y:S05]  /*22f30*/  BSYNC B1 ;  /* 0x0000000000017941 */ /* 0x000fea0003800000 */
.L_x_410:
[----:B------:R-:W3:Y:S01]  /*22f40*/  LDL.LU R222, [R1+0x77c] ;  /* 0x00077c0001de7983 */ /* 0x000ee20000300800 */
[----:B-----5:R-:W-:-:S03]  /*22f50*/  HADD2.F32 R220, -RZ, R19.H0_H0 ;  /* 0x20000013ffdc7230 */ /* 0x020fc60000004100 */
[----:B------:R-:W4:Y:S02]  /*22f60*/  LDL.LU R221, [R1+0x480] ;  /* 0x0004800001dd7983 */ /* 0x000f240000300800 */
[----:B------:R-:W-:Y:S01]  /*22f70*/  FMUL R220, R220, R16 ;  /* 0x00000010dcdc7220 */ /* 0x000fe20000400000 */
[----:B------:R-:W-:Y:S01]  /*22f80*/  MOV R224, UR8 ;  /* 0x0000000800e07c02 */ /* 0x000fe20008000f00 */
[----:B------:R-:W-:Y:S02]  /*22f90*/  USHF.L.U64.HI UR4, UR8, 0x9, UR9 ;  /* 0x0000000908047899 */ /* 0x000fe40008010209 */
[----:B---3--:R-:W-:-:S05]  /*22fa0*/  FFMA R220, R222, R2, R220 ;  /* 0x00000002dedc7223 */ /* 0x008fca00000000dc */
[----:B------:R-:W-:-:S05]  /*22fb0*/  F2FP.F16.F32.PACK_AB R220, RZ, R220 ;  /* 0x000000dcffdc723e */ /* 0x000fca00000000ff */
[----:B------:R3:W-:Y:S04]  /*22fc0*/  @P4 STG.E.U16 desc[UR46][R218.64+0x172], R220 ;  /* 0x000172dcda004986 */ /* 0x0007e8000c10152e */
[----:B---3--:R-:W3:Y:S01]  /*22fd0*/  LDL.LU.64 R218, [R1+0x790] ;  /* 0x0007900001da7983 */ /* 0x008ee20000300a00 */
[----:B------:R-:W-:-:S04]  /*22fe0*/  LEA R224, P4, R224, R226, 0x9 ;  /* 0x000000e2e0e07211 */ /* 0x000fc800078848ff */
[----:B------:R-:W-:Y:S02]  /*22ff0*/  IADD3.X R225, R227, UR4, RZ, P4, !PT ;  /* 0x00000004e3e17c10 */ /* 0x000fe4000a7fe4ff */
[----:B------:R-:W-:-:S13]  /*23000*/  ISETP.GT.AND P4, PT, R0, 0x100, P5 ;  /* 0x000001000000780c */ /* 0x000fda0002f84270 */
[----:B---3--:R-:W3:Y:S01]  /*23010*/  @P4 LDG.E.LTC128B.U16 R19, desc[UR46][R218.64] ;  /* 0x0000002eda134981 */ /* 0x008ee2000c1e1520 */
        /* <DEDUP_REMOVED lines=10> */
.L_x_413:
[----:B------:R-:W-:Y:S05]  /*230c0*/  BSYNC B1 ;  /* 0x0000000000017941 */ /* 0x000fea0003800000 */
.L_x_412:
[----:B------:R-:W4:Y:S01]  /*230d0*/  LDL.LU R219, [R1+0x484] ;  /* 0x0004840001db7983 */ /* 0x000f220000300800 */
[----:B-----5:R-:W-:Y:S01]  /*230e0*/  HADD2.F32 R218, -RZ, R19.H0_H0 ;  /* 0x20000013ffda7230 */ /* 0x020fe20000004100 */
[----:B------:R-:W-:Y:S04]  /*230f0*/  BSSY B1, `(.L_x_414) ;  /* 0x000000d000017945 */ /* 0x000fe80003800000 */
[----:B------:R-:W-:-:S04]  /*23100*/  FMUL R218, R218, R16 ;  /* 0x00000010dada7220 */ /* 0x000fc80000400000 */
[----:B----4-:R-:W-:Y:S01]  /*23110*/  FFMA R218, R219, R2, R218 ;  /* 0x00000002dbda7223 */ /* 0x010fe200000000da */
[----:B------:R-:W-:-:S04]  /*23120*/  @P4 IMAD.MOV.U32 R219, RZ, RZ, R225 ;  /* 0x000000ffffdb4224 */ /* 0x000fc800078e00e1 */
[----:B------:R-:W-:-:S04]  /*23130*/  F2FP.F16.F32.PACK_AB R218, RZ, R218 ;  /* 0x000000daffda723e */ /* 0x000fc800000000ff */
[----:B------:R-:W-:Y:S01]  /*23140*/  PRMT R220, R218, 0x7610, R220 ;  /* 0x00007610dadc7816 */ /* 0x000fe200000000dc */
[----:B------:R-:W-:-:S05]  /*23150*/  @P4 IMAD.MOV.U32 R218, RZ, RZ, R224 ;  /* 0x000000ffffda4224 */ /* 0x000fca00078e00e0 */
[----:B------:R4:W-:Y:S02]  /*23160*/  @P4 STG.E.U16 desc[UR46][R218.64+0x2], R220 ;  /* 0x000002dcda004986 */ /* 0x0009e4000c10152e */
[----:B----4-:R-:W-:-:S05]  /*23170*/  IADD3 R218, P4, R224, R223, RZ ;  /* 0x000000dfe0da7210 */ /* 0x010fca0007f9e0ff */
[----:B------:R-:W-:Y:S01]  /*23180*/  IMAD.X R219, R225, 0x1, R233, P4 ;  /* 0x00000001e1db7824 */ /* 0x000fe200020e06e9 */
[----:B------:R-:W-:-:S13]  /*23190*/  ISETP.GT.AND P4, PT, R0, 0x108, P5 ;  /* 0x000001080000780c */ /* 0x000fda0002f84270 */
[----:B------:R-:W-:Y:S05]  /*231a0*/  @!P4 BRA `(.L_x_415) ;  /* 0x000000000004c947 */ /* 0x000fea0003800000 */
[----:B------:R4:W5:Y:S02]  /*231b0*/  LDG.E.LTC128B.U16 R19, desc[UR46][R230.64] ;  /* 0x0000002ee6137981 */ /* 0x000964000c1e1520 */
.L_x_415:
[----:B------:R-:W-:Y:S05]  /*231c0*/  BSYNC B1 ;  /* 0x0000000000017941 */ /* 0x000fea0003800000 */
.L_x_414:
        /* <DEDUP_REMOVED lines=11> */
.L_x_417:
[----:B------:R-:W-:Y:S05]  /*23280*/  BSYNC B1 ;  /* 0x0000000000017941 */ /* 0x000fea0003800000 */
.L_x_416:
        /* <DEDUP_REMOVED lines=11> */
.L_x_419:
[----:B------:R-:W-:Y:S05]  /*23340*/  BSYNC B1 ;  /* 0x0000000000017941 */ /* 0x000fea0003800000 */
.L_x_418:
        /* <DEDUP_REMOVED lines=14> */
.L_x_421:
[----:B------:R-:W-:Y:S05]  /*23430*/  BSYNC B1 ;  /* 0x0000000000017941 */ /* 0x000fea0003800000 */
.L_x_420:
        /* <DEDUP_REMOVED lines=14> */
.L_x_423:
[----:B------:R-:W-:Y:S05]  /*23520*/  BSYNC B1 ;  /* 0x0000000000017941 */ /* 0x000fea0003800000 */
.L_x_422:
        /* <DEDUP_REMOVED lines=11> */
.L_x_425:
[----:B------:R-:W-:Y:S05]  /*235e0*/  BSYNC B1 ;  /* 0x0000000000017941 */ /* 0x000fea0003800000 */
.L_x_424:
        /* <DEDUP_REMOVED lines=11> */
.L_x_427:
[----:B------:R-:W-:Y:S05]  /*236a0*/  BSYNC B1 ;  /* 0x0000000000017941 */ /* 0x000fea0003800000 */
.L_x_426:
        /* <DEDUP_REMOVED lines=14> */
.L_x_429:
[----:B------:R-:W-:Y:S05]  /*23790*/  BSYNC B1 ;  /* 0x0000000000017941 */ /* 0x000fea0003800000 */
.L_x_428:
        /* <DEDUP_REMOVED lines=14> */
.L_x_431:
[----:B------:R-:W-:Y:S05]  /*23880*/  BSYNC B1 ;  /* 0x0000000000017941 */ /* 0x000fea0003800000 */
.L_x_430:
        /* <DEDUP_REMOVED lines=11> */
.L_x_433:
[----:B------:R-:W-:Y:S05]  /*23940*/  BSYNC B1 ;  /* 0x0000000000017941 */ /* 0x000fea0003800000 */
.L_x_432:
        /* <DEDUP_REMOVED lines=11> */
.L_x_435:
[----:B------:R-:W-:Y:S05]  /*23a00*/  BSYNC B1 ;  /* 0x0000000000017941 */ /* 0x000fea0003800000 */
.L_x_434:
        /* <DEDUP_REMOVED lines=14> */
.L_x_437:
[----:B------:R-:W-:Y:S05]  /*23af0*/  BSYNC B1 ;  /* 0x0000000000017941 */ /* 0x000fea0003800000 */
.L_x_436:
        /* <DEDUP_REMOVED lines=14> */
.L_x_439:
[----:B------:R-:W-:Y:S05]  /*23be0*/  BSYNC B1 ;  /* 0x0000000000017941 */ /* 0x000fea0003800000 */
.L_x_438:
        /* <DEDUP_REMOVED lines=11> */
.L_x_441:
[----:B------:R-:W-:Y:S05]  /*23ca0*/  BSYNC B1 ;  /* 0x0000000000017941 */ /* 0x000fea0003800000 */
.L_x_440:
        /* <DEDUP_REMOVED lines=11> */
.L_x_443:
[----:B------:R-:W-:Y:S05]  /*23d60*/  BSYNC B1 ;  /* 0x0000000000017941 */ /* 0x000fea0003800000 */
.L_x_442:
        /* <DEDUP_REMOVED lines=14> */
.L_x_445:
[----:B------:R-:W-:Y:S05]  /*23e50*/  BSYNC B1 ;  /* 0x0000000000017941 */ /* 0x000fea0003800000 */
.L_x_444:
        /* <DEDUP_REMOVED lines=14> */
.L_x_447:
[----:B------:R-:W-:Y:S05]  /*23f40*/  BSYNC B1 ;  /* 0x0000000000017941 */ /* 0x000fea0003800000 */
.L_x_446:
        /* <DEDUP_REMOVED lines=11> */
.L_x_449:
[----:B------:R-:W-:Y:S05]  /*24000*/  BSYNC B1 ;  /* 0x0000000000017941 */ /* 0x000fea0003800000 */
.L_x_448:
        /* <DEDUP_REMOVED lines=11> */
.L_x_451:
[----:B------:R-:W-:Y:S05]  /*240c0*/  BSYNC B1 ;  /* 0x0000000000017941 */ /* 0x000fea0003800000 */
.L_x_450:
        /* <DEDUP_REMOVED lines=14> */
.L_x_453:
[----:B------:R-:W-:Y:S05]  /*241b0*/  BSYNC B1 ;  /* 0x0000000000017941 */ /* 0x000fea0003800000 */
.L_x_452:
        /* <DEDUP_REMOVED lines=14> */
.L_x_455:
[----:B------:R-:W-:Y:S05]  /*242a0*/  BSYNC B1 ;  /* 0x0000000000017941 */ /* 0x000fea0003800000 */
.L_x_454:
        /* <DEDUP_REMOVED lines=11> */
.L_x_457:
[----:B------:R-:W-:Y:S05]  /*24360*/  BSYNC B1 ;  /* 0x0000000000017941 */ /* 0x000fea0003800000 */
.L_x_456:
        /* <DEDUP_REMOVED lines=11> */
.L_x_459:
[----:B------:R-:W-:Y:S05]  /*24420*/  BSYNC B1 ;  /* 0x0000000000017941 */ /* 0x000fea0003800000 */
.L_x_458:
        /* <DEDUP_REMOVED lines=14> */
.L_x_461:
[----:B------:R-:W-:Y:S05]  /*24510*/  BSYNC B1 ;  /* 0x0000000000017941 */ /* 0x000fea0003800000 */
.L_x_460:
        /* <DEDUP_REMOVED lines=14> */
.L_x_463:
[----:B------:R-:W-:Y:S05]  /*24600*/  BSYNC B1 ;  /* 0x0000000000017941 */ /* 0x000fea0003800000 */
.L_x_462:
        /* <DEDUP_REMOVED lines=11> */
.L_x_465:
[----:B------:R-:W-:Y:S05]  /*246c0*/  BSYNC B1 ;  /* 0x0000000000017941 */ /* 0x000fea0003800000 */
.L_x_464:
        /* <DEDUP_REMOVED lines=11> */
.L_x_467:
[----:B------:R-:W-:Y:S05]  /*24780*/  BSYNC B1 ;  /* 0x0000000000017941 */ /* 0x000fea0003800000 */
.L_x_466:
        /* <DEDUP_REMOVED lines=14> */
.L_x_469:
[----:B------:R-:W-:Y:S05]  /*24870*/  BSYNC B1 ;  /* 0x0000000000017941 */ /* 0x000fea0003800000 */
.L_x_468:
        /* <DEDUP_REMOVED lines=14> */
.L_x_471:
[----:B------:R-:W-:Y:S05]  /*24960*/  BSYNC B1 ;  /* 0x0000000000017941 */ /* 0x000fea0003800000 */
.L_x_470:
        /* <DEDUP_REMOVED lines=11> */
.L_x_473:
[----:B------:R-:W-:Y:S05]  /*24a20*/  BSYNC B1 ;  /* 0x0000000000017941 */ /* 0x000fea0003800000 */
.L_x_472:
        /* <DEDUP_REMOVED lines=11> */
.L_x_475:
[----:B------:R-:W-:Y:S05]  /*24ae0*/  BSYNC B1 ;  /* 0x0000000000017941 */ /* 0x000fea0003800000 */
.L_x_474:
        /* <DEDUP_REMOVED lines=14> */
.L_x_477:
[----:B------:R-:W-:Y:S05]  /*24bd0*/  BSYNC B1 ;  /* 0x0000000000017941 */ /* 0x000fea0003800000 */
.L_x_476:
        /* <DEDUP_REMOVED lines=14> */
.L_x_479:
[----:B------:R-:W-:Y:S05]  /*24cc0*/  BSYNC B1 ;  /* 0x0000000000017941 */ /* 0x000fea0003800000 */
.L_x_478:
        /* <DEDUP_REMOVED lines=11> */
.L_x_481:
[----:B------:R-:W-:Y:S05]  /*24d80*/  BSYNC B1 ;  /* 0x0000000000017941 */ /* 0x000fea0003800000 */
.L_x_480:
        /* <DEDUP_REMOVED lines=11> */
.L_x_483:
[----:B------:R-:W-:Y:S05]  /*24e40*/  BSYNC B1 ;  /* 0x0000000000017941 */ /* 0x000fea0003800000 */
.L_x_482:
        /* <DEDUP_REMOVED lines=14> */
.L_x_485:
[----:B------:R-:W-:Y:S05]  /*24f30*/  BSYNC B1 ;  /* 0x0000000000017941 */ /* 0x000fea0003800000 */
.L_x_484:
        /* <DEDUP_REMOVED lines=14> */
.L_x_487:
[----:B------:R-:W-:Y:S05]  /*25020*/  BSYNC B1 ;  /* 0x0000000000017941 */ /* 0x000fea0003800000 */
.L_x_486:
        /* <DEDUP_REMOVED lines=11> */
.L_x_489:
[----:B------:R-:W-:Y:S05]  /*250e0*/  BSYNC B1 ;  /* 0x0000000000017941 */ /* 0x000fea0003800000 */
.L_x_488:
        /* <DEDUP_REMOVED lines=11> */
.L_x_491:
[----:B------:R-:W-:Y:S05]  /*251a0*/  BSYNC B1 ;  /* 0x0000000000017941 */ /* 0x000fea0003800000 */
.L_x_490:
        /* <DEDUP_REMOVED lines=14> */
.L_x_493:
[----:B------:R-:W-:Y:S05]  /*25290*/  BSYNC B1 ;  /* 0x0000000000017941 */ /* 0x000fea0003800000 */
.L_x_492:
        /* <DEDUP_REMOVED lines=14> */
.L_x_495:
[----:B------:R-:W-:Y:S05]  /*25380*/  BSYNC B1 ;  /* 0x0000000000017941 */ /* 0x000fea0003800000 */
.L_x_494:
        /* <DEDUP_REMOVED lines=11> */
.L_x_497:
[----:B------:R-:W-:Y:S05]  /*25440*/  BSYNC B1 ;  /* 0x0000000000017941 */ /* 0x000fea0003800000 */
.L_x_496:
        /* <DEDUP_REMOVED lines=11> */
.L_x_499:
[----:B------:R-:W-:Y:S05]  /*25500*/  BSYNC B1 ;  /* 0x0000000000017941 */ /* 0x000fea0003800000 */
.L_x_498:
        /* <DEDUP_REMOVED lines=14> */
.L_x_501:
[----:B------:R-:W-:Y:S05]  /*255f0*/  BSYNC B1 ;  /* 0x0000000000017941 */ /* 0x000fea0003800000 */
.L_x_500:
        /* <DEDUP_REMOVED lines=14> */
.L_x_503:
[----:B------:R-:W-:Y:S05]  /*256e0*/  BSYNC B1 ;  /* 0x0000000000017941 */ /* 0x000fea0003800000 */
.L_x_502:
        /* <DEDUP_REMOVED lines=11> */
.L_x_505:
[----:B------:R-:W-:Y:S05]  /*257a0*/  BSYNC B1 ;  /* 0x0000000000017941 */ /* 0x000fea0003800000 */
.L_x_504:
        /* <DEDUP_REMOVED lines=11> */
.L_x_507:
[----:B------:R-:W-:Y:S05]  /*25860*/  BSYNC B1 ;  /* 0x0000000000017941 */ /* 0x000fea0003800000 */
.L_x_506:
        /* <DEDUP_REMOVED lines=14> */
.L_x_509:
[----:B------:R-:W-:Y:S05]  /*25950*/  BSYNC B1 ;  /* 0x0000000000017941 */ /* 0x000fea0003800000 */
.L_x_508:
        /* <DEDUP_REMOVED lines=14> */
.L_x_511:
[----:B------:R-:W-:Y:S05]  /*25a40*/  BSYNC B1 ;  /* 0x0000000000017941 */ /* 0x000fea0003800000 */
.L_x_510:
        /* <DEDUP_REMOVED lines=11> */
.L_x_513:
[----:B------:R-:W-:Y:S05]  /*25b00*/  BSYNC B1 ;  /* 0x0000000000017941 */ /* 0x000fea0003800000 */
.L_x_512:
        /* <DEDUP_REMOVED lines=11> */
.L_x_515:
[----:B------:R-:W-:Y:S05]  /*25bc0*/  BSYNC B1 ;  /* 0x0000000000017941 */ /* 0x000fea0003800000 */
.L_x_514:
        /* <DEDUP_REMOVED lines=14> */
.L_x_517:
[----:B------:R-:W-:Y:S05]  /*25cb0*/  BSYNC B1 ;  /* 0x0000000000017941 */ /* 0x000fea0003800000 */
.L_x_516:
        /* <DEDUP_REMOVED lines=14> */
.L_x_519:
[----:B------:R-:W-:Y:S05]  /*25da0*/  BSYNC B1 ;  /* 0x0000000000017941 */ /* 0x000fea0003800000 */
.L_x_518:
        /* <DEDUP_REMOVED lines=11> */
.L_x_521:
[----:B------:R-:W-:Y:S05]  /*25e60*/  BSYNC B1 ;  /* 0x0000000000017941 */ /* 0x000fea0003800000 */
.L_x_520:
        /* <DEDUP_REMOVED lines=11> */
.L_x_523:
[----:B------:R-:W-:Y:S05]  /*25f20*/  BSYNC B1 ;  /* 0x0000000000017941 */ /* 0x000fea0003800000 */
.L_x_522:
        /* <DEDUP_REMOVED lines=14> */
.L_x_525:
[----:B------:R-:W-:Y:S05]  /*26010*/  BSYNC B1 ;  /* 0x0000000000017941 */ /* 0x000fea0003800000 */
.L_x_524:
        /* <DEDUP_REMOVED lines=14> */
.L_x_527:
[----:B------:R-:W-:Y:S05]  /*26100*/  BSYNC B1 ;  /* 0x0000000000017941 */ /* 0x000fea0003800000 */
.L_x_526:
        /* <DEDUP_REMOVED lines=11> */
.L_x_529:
[----:B------:R-:W-:Y:S05]  /*261c0*/  BSYNC B1 ;  /* 0x0000000000017941 */ /* 0x000fea0003800000 */
.L_x_528:
        /* <DEDUP_REMOVED lines=11> */
.L_x_531:
[----:B------:R-:W-:Y:S05]  /*26280*/  BSYNC B1 ;  /* 0x0000000000017941 */ /* 0x000fea0003800000 */
.L_x_530:
        /* <DEDUP_REMOVED lines=14> */
.L_x_533:
[----:B------:R-:W-:Y:S05]  /*26370*/  BSYNC B1 ;  /* 0x0000000000017941 */ /* 0x000fea0003800000 */
.L_x_532:
        /* <DEDUP_REMOVED lines=14> */
.L_x_535:
[----:B------:R-:W-:Y:S05]  /*26460*/  BSYNC B1 ;  /* 0x0000000000017941 */ /* 0x000fea0003800000 */
.L_x_534:
        /* <DEDUP_REMOVED lines=11> */
.L_x_537:
[----:B------:R-:W-:Y:S05]  /*26520*/  BSYNC B1 ;  /* 0x0000000000017941 */ /* 0x000fea0003800000 */
.L_x_536:
        /* <DEDUP_REMOVED lines=11> */
.L_x_539:
[----:B------:R-:W-:Y:S05]  /*265e0*/  BSYNC B1 ;  /* 0x0000000000017941 */ /* 0x000fea0003800000 */
.L_x_538:
        /* <DEDUP_REMOVED lines=14> */
.L_x_541:
[----:B------:R-:W-:Y:S05]  /*266d0*/  BSYNC B1 ;  /* 0x0000000000017941 */ /* 0x000fea0003800000 */
.L_x_540:
        /* <DEDUP_REMOVED lines=14> */
.L_x_543:
[----:B------:R-:W-:Y:S05]  /*267c0*/  BSYNC B1 ;  /* 0x0000000000017941 */ /* 0x000fea0003800000 */
.L_x_542:
        /* <DEDUP_REMOVED lines=11> */
.L_x_545:
[----:B------:R-:W-:Y:S05]  /*26880*/  BSYNC B1 ;  /* 0x0000000000017941 */ /* 0x000fea0003800000 */
.L_x_544:
        /* <DEDUP_REMOVED lines=11> */
.L_x_547:
[----:B------:R-:W-:Y:S05]  /*26940*/  BSYNC B1 ;  /* 0x0000000000017941 */ /* 0x000fea0003800000 */
.L_x_546:
        /* <DEDUP_REMOVED lines=14> */
.L_x_549:
[----:B------:R-:W-:Y:S05]  /*26a30*/  BSYNC B1 ;  /* 0x0000000000017941 */ /* 0x000fea0003800000 */
.L_x_548:
        /* <DEDUP_REMOVED lines=14> */
.L_x_551:
[----:B------:R-:W-:Y:S05]  /*26b20*/  BSYNC B1 ;  /* 0x0000000000017941 */ /* 0x000fea0003800000 */
.L_x_550:
        /* <DEDUP_REMOVED lines=11> */
.L_x_553:
[----:B------:R-:W-:Y:S05]  /*26be0*/  BSYNC B1 ;  /* 0x0000000000017941 */ /* 0x000fea0003800000 */
.L_x_552:
        /* <DEDUP_REMOVED lines=11> */
.L_x_555:
[----:B------:R-:W-:Y:S05]  /*26ca0*/  BSYNC B1 ;  /* 0x0000000000017941 */ /* 0x000fea0003800000 */
.L_x_554:
        /* <DEDUP_REMOVED lines=14> */
.L_x_557:
[----:B------:R-:W-:Y:S05]  /*26d90*/  BSYNC B1 ;  /* 0x0000000000017941 */ /* 0x000fea0003800000 */
.L_x_556:
        /* <DEDUP_REMOVED lines=14> */
.L_x_559:
[----:B------:R-:W-:Y:S05]  /*26e80*/  BSYNC B1 ;  /* 0x0000000000017941 */ /* 0x000fea0003800000 */
.L_x_558:
        /* <DEDUP_REMOVED lines=11> */
.L_x_561:
[----:B------:R-:W-:Y:S05]  /*26f40*/  BSYNC B1 ;  /* 0x0000000000017941 */ /* 0x000fea0003800000 */
.L_x_560:
        /* <DEDUP_REMOVED lines=11> */
.L_x_563:
[----:B------:R-:W-:Y:S05]  /*27000*/  BSYNC B1 ;  /* 0x0000000000017941 */ /* 0x000fea0003800000 */
.L_x_562:
        /* <DEDUP_REMOVED lines=14> */
.L_x_565:
[----:B------:R-:W-:Y:S05]  /*270f0*/  BSYNC B1 ;  /* 0x0000000000017941 */ /* 0x000fea0003800000 */
.L_x_564:
        /* <DEDUP_REMOVED lines=14> */
.L_x_567:
[----:B------:R-:W-:Y:S05]  /*271e0*/  BSYNC B1 ;  /* 0x0000000000017941 */ /* 0x000fea0003800000 */
.L_x_566:
        /* <DEDUP_REMOVED lines=11> */
.L_x_569:
[----:B------:R-:W-:Y:S05]  /*272a0*/  BSYNC B1 ;  /* 0x0000000000017941 */ /* 0x000fea0003800000 */
.L_x_568:
        /* <DEDUP_REMOVED lines=11> */
.L_x_571:
[----:B------:R-:W-:Y:S05]  /*27360*/  BSYNC B1 ;  /* 0x0000000000017941 */ /* 0x000fea0003800000 */
.L_x_570:
        /* <DEDUP_REMOVED lines=14> */
.L_x_573:
[----:B------:R-:W-:Y:S05]  /*27450*/  BSYNC B1 ;  /* 0x0000000000017941 */ /* 0x000fea0003800000 */
.L_x_572:
        /* <DEDUP_REMOVED lines=14> */
.L_x_575:
[----:B------:R-:W-:Y:S05]  /*27540*/  BSYNC B1 ;  /* 0x0000000000017941 */ /* 0x000fea0003800000 */
.L_x_574:
        /* <DEDUP_REMOVED lines=11> */
.L_x_577:
[----:B------:R-:W-:Y:S05]  /*27600*/  BSYNC B1 ;  /* 0x0000000000017941 */ /* 0x000fea0003800000 */
.L_x_576:
        /* <DEDUP_REMOVED lines=11> */
.L_x_579:
[----:B------:R-:W-:Y:S05]  /*276c0*/  BSYNC B1 ;  /* 0x0000000000017941 */ /* 0x000fea0003800000 */
.L_x_578:
        /* <DEDUP_REMOVED lines=13> */
.L_x_581:
[----:B------:R-:W-:Y:S05]  /*277a0*/  BSYNC B1 ;  /* 0x0000000000017941 */ /* 0x000fea0003800000 */
.L_x_580:
        /* <DEDUP_REMOVED lines=14> */
.L_x_583:
[----:B------:R-:W-:Y:S05]  /*27890*/  BSYNC B1 ;  /* 0x0000000000017941 */ /* 0x000fea0003800000 */
.L_x_582:
        /* <DEDUP_REMOVED lines=10> */
.L_x_585:
[----:B------:R-:W-:Y:S05]  /*27940*/  BSYNC B1 ;  /* 0x0000000000017941 */ /* 0x000fea0003800000 */
.L_x_584:
        /* <DEDUP_REMOVED lines=10> */
.L_x_587:
[----:B------:R-:W-:Y:S05]  /*279f0*/  BSYNC B1 ;  /* 0x0000000000017941 */ /* 0x000fea0003800000 */
.L_x_586:
        /* <DEDUP_REMOVED lines=13> */
.L_x_589:
[----:B------:R-:W-:Y:S05]  /*27ad0*/  BSYNC B1 ;  /* 0x0000000000017941 */ /* 0x000fea0003800000 */
.L_x_588:
        /* <DEDUP_REMOVED lines=13> */
.L_x_591:
[----:B------:R-:W-:Y:S05]  /*27bb0*/  BSYNC B1 ;  /* 0x0000000000017941 */ /* 0x000fea0003800000 */
.L_x_590:
        /* <DEDUP_REMOVED lines=10> */
.L_x_593:
[----:B------:R-:W-:Y:S05]  /*27c60*/  BSYNC B1 ;  /* 0x0000000000017941 */ /* 0x000fea0003800000 */
.L_x_592:
        /* <DEDUP_REMOVED lines=10> */
.L_x_595:
[----:B------:R-:W-:Y:S05]  /*27d10*/  BSYNC B1 ;  /* 0x0000000000017941 */ /* 0x000fea0003800000 */
.L_x_594:
        /* <DEDUP_REMOVED lines=13> */
.L_x_597:
[----:B------:R-:W-:Y:S05]  /*27df0*/  BSYNC B1 ;  /* 0x0000000000017941 */ /* 0x000fea0003800000 */
.L_x_596:
        /* <DEDUP_REMOVED lines=13> */
.L_x_599:
[----:B------:R-:W-:Y:S05]  /*27ed0*/  BSYNC B1 ;  /* 0x0000000000017941 */ /* 0x000fea0003800000 */
.L_x_598:
        /* <DEDUP_REMOVED lines=10> */
.L_x_601:
[----:B------:R-:W-:Y:S05]  /*27f80*/  BSYNC B1 ;  /* 0x0000000000017941 */ /* 0x000fea0003800000 */
.L_x_600:
[----:B------:R-:W3:Y:S04]  /*27f90*/  LDL.LU R223, [R1+0x5fc] ;  /* 0x0005fc0001df7983 */ /* 0x000ee80000300800 */
[----:B----4-:R-:W4:Y:S01]  /*27fa0*/  LDL.LU.64 R230, [R1+0x798] ;  /* 0x0007980001e67983 */ /* 0x010f220000300a00 */
[----:B-----5:R-:W-:-:S03]  /*27fb0*/  HADD2.F32 R220, -RZ, R19.H0_H0 ;  /* 0x20000013ffdc7230 */ /* 0x020fc60000004100 */
[----:B------:R-:W2:Y:S02]  /*27fc0*/  LDL.LU R221, [R1+0x300] ;  /* 0x0003000001dd7983 */ /* 0x000ea40000300800 */
[----:B------:R-:W-:-:S04]  /*27fd0*/  FMUL R220, R220, R16 ;  /* 0x00000010dcdc7220 */ /* 0x000fc80000400000 */
[----:B---3--:R-:W-:-:S05]  /*27fe0*/  FFMA R220, R223, R2, R220 ;  /* 0x00000002dfdc7223 */ /* 0x008fca00000000dc */
[----:B------:R-:W-:-:S05]  /*27ff0*/  F2FP.F16.F32.PACK_AB R220, RZ, R220 ;  /* 0x000000dcffdc723e */ /* 0x000fca00000000ff */
[----:B------:R3:W-:Y:S01]  /*28000*/  @P4 STG.E.U16 desc[UR46][R218.64+0x172], R220 ;  /* 0x000172dcda004986 */ /* 0x0007e2000c10152e */
[----:B------:R-:W-:-:S13]  /*28010*/  ISETP.GT.AND P4, PT, R0, 0x180, P5 ;  /* 0x000001800000780c */ /* 0x000fda0002f84270 */
[----:B----4-:R-:W4:Y:S01]  /*28020*/  @P4 LDG.E.LTC128B.U16 R19, desc[UR46][R230.64] ;  /* 0x0000002ee6134981 */ /* 0x010f22000c1e1520 */
[----:B------:R-:W-:Y:S01]  /*28030*/  IMAD.U32 R232, RZ, RZ, UR9 ;  /* 0x00000009ffe87e24 */ /* 0x000fe2000f8e00ff */
[----:B------:R-:W-:Y:S01]  /*28040*/  BSSY B1, `(.L_x_602) ;  /* 0x000000f000017945 */ /* 0x000fe20003800000 */
[----:B---3--:R-:W-:Y:S02]  /*28050*/  IMAD.U32 R219, RZ, RZ, UR8 ;  /* 0x00000008ffdb7e24 */ /* 0x008fe4000f8e00ff */
[----:B------:R-:W-:Y:S02]  /*28060*/  IMAD R232, R232, 0x300, RZ ;  /* 0x00000300e8e87824 */ /* 0x000fe400078e02ff */
[----:B----4-:R-:W-:-:S05]  /*28070*/  HADD2.F32 R218, -RZ, R19.H0_H0 ;  /* 0x20000013ffda7230 */ /* 0x010fca0000004100 */
[----:B------:R-:W-:-:S04]  /*28080*/  FMUL R218, R218, R16 ;  /* 0x00000010dada7220 */ /* 0x000fc80000400000 */
[----:B--2---:R-:W-:Y:S01]  /*28090*/  FFMA R220, R221, R2, R218 ;  /* 0x00000002dddc7223 */ /* 0x004fe200000000da */
[----:B------:R-:W-:-:S04]  /*280a0*/  IMAD.WIDE.U32 R218, R219, 0x300, R226 ;  /* 0x00000300dbda7825 */ /* 0x000fc800078e00e2 */
[----:B------:R-:W-:Y:S01]  /*280b0*/  F2FP.F16.F32.PACK_AB R220, RZ, R220 ;  /* 0x000000dcffdc723e */ /* 0x000fe200000000ff */
[----:B------:R-:W-:Y:S02]  /*280c0*/  IMAD.IADD R223, R219, 0x1, R232 ;  /* 0x00000001dbdf7824 */ /* 0x000fe400078e02e8 */
[----:B------:R-:W-:-:S05]  /*280d0*/  @P4 IMAD.MOV.U32 R222, RZ, RZ, R218 ;  /* 0x000000ffffde4224 */ /* 0x000fca00078e00da */
[----:B------:R2:W-:Y:S01]  /*280e0*/  @P4 STG.E.U16 desc[UR46][R222.64], R220 ;  /* 0x000000dcde004986 */ /* 0x0005e2000c10152e */
[----:B------:R-:W-:-:S04]  /*280f0*/  LOP3.LUT P4, RZ, R17, 0x2, RZ, 0xc0, !PT ;  /* 0x0000000211ff7812 */ /* 0x000fc8000788c0ff */
[----:B------:R-:W-:-:S13]  /*28100*/  ISETP.GT.AND P4, PT, R0, 0x180, P4 ;  /* 0x000001800000780c */ /* 0x000fda0002784270 */
[----:B--2---:R-:W-:Y:S05]  /*28110*/  @!P4 BRA `(.L_x_603) ;  /* 0x000000000004c947 */ /* 0x004fea0003800000 */
[----:B------:R2:W5:Y:S02]  /*28120*/  LDG.E.LTC128B.U16 R19, desc[UR46][R10.64+0x2] ;  /* 0x0000022e0a137981 */ /* 0x000564000c1e1520 */
.L_x_603:
[----:B------:R-:W-:Y:S05]  /*28130*/  BSYNC B1 ;  /* 0x0000000000017941 */ /* 0x000fea0003800000 */
.L_x_602:
[----:B------:R-:W3:Y:S01]  /*28140*/  LDL.LU R221, [R1+0x304] ;  /* 0x0003040001dd7983 */ /* 0x000ee20000300800 */
[----:B-----5:R-:W-:Y:S01]  /*28150*/  HADD2.F32 R220, -RZ, R19.H0_H0 ;  /* 0x20000013ffdc7230 */ /* 0x020fe20000004100 */
[----:B------:R-:W-:Y:S01]  /*28160*/  ISETP.GT.AND P5, PT, R0, 0x188, P5 ;  /* 0x000001880000780c */ /* 0x000fe20002fa4270 */
[----:B------:R-:W-:Y:S01]  /*28170*/  IMAD.U32 R231, RZ, RZ, UR8 ;  /* 0x00000008ffe77e24 */ /* 0x000fe2000f8e00ff */
[----:B------:R-:W-:Y:S02]  /*28180*/  BSSY B1, `(.L_x_604) ;  /* 0x000000d000017945 */ /* 0x000fe40003800000 */
[----:B------:R-:W-:Y:S01]  /*28190*/  FMUL R220, R220, R16 ;  /* 0x00000010dcdc7220 */ /* 0x000fe20000400000 */
[----:B------:R-:W-:-:S03]  /*281a0*/  IMAD.SHL.U32 R231, R231, 0x10, RZ ;  /* 0x00000010e7e77824 */ /* 0x000fc600078e00ff */
[----:B---3--:R-:W-:Y:S01]  /*281b0*/  FFMA R220, R221, R2, R220 ;  /* 0x00000002dddc7223 */ /* 0x008fe200000000dc */
[----:B------:R-:W-:-:S04]  /*281c0*/  @P4 IMAD.MOV.U32 R221, RZ, RZ, R223 ;  /* 0x000000ffffdd4224 */ /* 0x000fc800078e00df */
[----:B------:R-:W-:-:S04]  /*281d0*/  F2FP.F16.F32.PACK_AB R220, RZ, R220 ;  /* 0x000000dcffdc723e */ /* 0x000fc800000000ff */
[----:B------:R-:W-:Y:S01]  /*281e0*/  PRMT R230, R220, 0x7610, R230 ;  /* 0x00007610dce67816 */ /* 0x000fe200000000e6 */
[----:B------:R-:W-:-:S05]  /*281f0*/  @P4 IMAD.MOV.U32 R220, RZ, RZ, R218 ;  /* 0x000000ffffdc4224 */ /* 0x000fca00078e00da */
[----:B------:R3:W-:Y:S02]  /*28200*/  @P4 STG.E.U16 desc[UR46][R220.64+0x2], R230 ;  /* 0x000002e6dc004986 */ /* 0x0007e4000c10152e */
[----:B---3--:R-:W-:-:S04]  /*28210*/  IADD3 R220, P4, R231, R218, RZ ;  /* 0x000000dae7dc7210 */ /* 0x008fc80007f9e0ff */
[----:B------:R-:W-:Y:S01]  /*28220*/  IADD3.X R221, R223, R233, RZ, P4, !PT ;  /* 0x000000e9dfdd7210 */ /* 0x000fe200027fe4ff */
[----:B------:R-:W-:Y:S08]  /*28230*/  @!P5 BRA `(.L_x_605) ;  /* 0x000000000004d947 */ /* 0x000ff00003800000 */
[----:B------:R3:W5:Y:S02]  /*28240*/  LDG.E.LTC128B.U16 R19, desc[UR46][R234.64] ;  /* 0x0000002eea137981 */ /* 0x000764000c1e1520 */
.L_x_605:
[----:B------:R-:W-:Y:S05]  /*28250*/  BSYNC B1 ;  /* 0x0000000000017941 */ /* 0x000fea0003800000 */
.L_x_604:
[----:B------:R-:W4:Y:S01]  /*28260*/  LDL.LU R231, [R1+0x308] ;  /* 0x0003080001e77983 */ /* 0x000f220000300800 */
[----:B-----5:R-:W-:Y:S01]  /*28270*/  HADD2.F32 R230, -RZ, R19.H0_H0 ;  /* 0x20000013ffe67230 */ /* 0x020fe20000004100 */
[----:B------:R-:W-:Y:S01]  /*28280*/  LOP3.LUT P4, RZ, R17, 0x2, RZ, 0xc0, !PT ;  /* 0x0000000211ff7812 */ /* 0x000fe2000788c0ff */
[----:B------:R-:W-:Y:S03]  /*28290*/  BSSY B1, `(.L_x_606) ;  /* 0x0000008000017945 */ /* 0x000fe60003800000 */
[----:B------:R-:W-:Y:S01]  /*282a0*/  FMUL R230, R230, R16 ;  /* 0x00000010e6e67220 */ /* 0x000fe20000400000 */
[----:B------:R-:W-:-:S03]  /*282b0*/  ISETP.GT.AND P4, PT, R0, 0x188, P4 ;  /* 0x000001880000780c */ /* 0x000fc60002784270 */
[----:B----4-:R-:W-:-:S05]  /*282c0*/  FFMA R230, R231, R2, R230 ;  /* 0x00000002e7e67223 */ /* 0x010fca00000000e6 */
[----:B------:R-:W-:-:S05]  /*282d0*/  F2FP.F16.F32.PACK_AB R230, RZ, R230 ;  /* 0x000000e6ffe6723e */ /* 0x000fca00000000ff */
[----:B------:R4:W-:Y:S01]  /*282e0*/  @P5 STG.E.U16 desc[UR46][R220.64], R230 ;  /* 0x000000e6dc005986 */ /* 0x0009e2000c10152e */
[----:B------:R-:W-:Y:S05]  /*282f0*/  @!P4 BRA `(.L_x_607) ;  /* 0x000000000004c947 */ /* 0x000fea0003800000 */
[----:B------:R0:W5:Y:S02]  /*28300*/  LDG.E.LTC128B.U16 R19, desc[UR46][R8.64+0x2] ;  /* 0x0000022e08137981 */ /* 0x000164000c1e1520 */
.L_x_607:
[----:B------:R-:W-:Y:S05]  /*28310*/  BSYNC B1 ;  /* 0x0000000000017941 */ /* 0x000fea0003800000 */
.L_x_606:
[----:B------:R-:W2:Y:S01]  /*28320*/  LDL.LU R231, [R1+0x30c] ;  /* 0x00030c0001e77983 */ /* 0x000ea20000300800 */
[----:B----45:R-:W-:Y:S01]  /*28330*/  HADD2.F32 R230, -RZ, R19.H0_H0 ;  /* 0x20000013ffe67230 */ /* 0x030fe20000004100 */
[----:B------:R-:W-:Y:S01]  /*28340*/  LOP3.LUT P5, RZ, R17, 0x4, RZ, 0xc0, !PT ;  /* 0x0000000411ff7812 */ /* 0x000fe200078ac0ff */
[----:B------:R-:W-:Y:S03]  /*28350*/  BSSY B1, `(.L_x_608) ;  /* 0x0000008000017945 */ /* 0x000fe60003800000 */
[----:B------:R-:W-:-:S04]  /*28360*/  FMUL R230, R230, R16 ;  /* 0x00000010e6e67220 */ /* 0x000fc80000400000 */
[----:B--2---:R-:W-:-:S05]  /*28370*/  FFMA R230, R231, R2, R230 ;  /* 0x00000002e7e67223 */ /* 0x004fca00000000e6 */
[----:B------:R-:W-:-:S05]  /*28380*/  F2FP.F16.F32.PACK_AB R230, RZ, R230 ;  /* 0x000000e6ffe6723e */ /* 0x000fca00000000ff */
[----:B------:R2:W-:Y:S01]  /*28390*/  @P4 STG.E.U16 desc[UR46][R220.64+0x2], R230 ;  /* 0x000002e6dc004986 */ /* 0x0005e2000c10152e */
[----:B------:R-:W-:-:S13]  /*283a0*/  ISETP.GT.AND P4, PT, R0, 0x180, P5 ;  /* 0x000001800000780c */ /* 0x000fda0002f84270 */
[----:B--2---:R-:W-:Y:S05]  /*283b0*/  @!P4 BRA `(.L_x_609) ;  /* 0x000000000004c947 */ /* 0x004fea0003800000 */
[----:B------:R2:W5:Y:S02]  /*283c0*/  LDG.E.LTC128B.U16 R19, desc[UR46][R10.64+0x10] ;  /* 0x0000102e0a137981 */ /* 0x000564000c1e1520 */
.L_x_609:
[----:B------:R-:W-:Y:S05]  /*283d0*/  BSYNC B1 ;  /* 0x0000000000017941 */ /* 0x000fea0003800000 */
.L_x_608:
[----:B------:R-:W4:Y:S01]  /*283e0*/  LDL.LU R231, [R1+0x310] ;  /* 0x0003100001e77983 */ /* 0x000f220000300800 */
[----:B-----5:R-:W-:Y:S01]  /*283f0*/  HADD2.F32 R230, -RZ, R19.H0_H0 ;  /* 0x20000013ffe67230 */ /* 0x020fe20000004100 */
[----:B------:R-:W-:Y:S01]  /*28400*/  LOP3.LUT P5, RZ, R17, 0x8, RZ, 0xc0, !PT ;  /* 0x0000000811ff7812 */ /* 0x000fe200078ac0ff */
[----:B------:R-:W-:Y:S03]  /*28410*/  BSSY B1, `(.L_x_610) ;  /* 0x000000b000017945 */ /* 0x000fe60003800000 */
[----:B------:R-:W-:-:S04]  /*28420*/  FMUL R230, R230, R16 ;  /* 0x00000010e6e67220 */ /* 0x000fc80000400000 */
[----:B----4-:R-:W-:Y:S01]  /*28430*/  FFMA R230, R231, R2, R230 ;  /* 0x00000002e7e67223 */ /* 0x010fe200000000e6 */
[----:B------:R-:W-:-:S04]  /*28440*/  @P4 IMAD.MOV.U32 R231, RZ, RZ, R223 ;  /* 0x000000ffffe74224 */ /* 0x000fc800078e00df */
[----:B------:R-:W-:-:S04]  /*28450*/  F2FP.F16.F32.PACK_AB R230, RZ, R230 ;  /* 0x000000e6ffe6723e */ /* 0x000fc800000000ff */
[----:B------:R-:W-:Y:S01]  /*28460*/  PRMT R233, R230, 0x7610, R233 ;  /* 0x00007610e6e97816 */ /* 0x000fe200000000e9 */
[----:B------:R-:W-:-:S05]  /*28470*/  @P4 IMAD.MOV.U32 R230, RZ, RZ, R218 ;  /* 0x000000ffffe64224 */ /* 0x000fca00078e00da */
[----:B------:R4:W-:Y:S01]  /*28480*/  @P4 STG.E.U16 desc[UR46][R230.64+0x10], R233 ;  /* 0x000010e9e6004986 */ /* 0x0009e2000c10152e */
[----:B------:R-:W-:-:S13]  /*28490*/  ISETP.GT.AND P4, PT, R0, 0x180, P5 ;  /* 0x000001800000780c */ /* 0x000fda0002f84270 */
[----:B----4-:R-:W-:Y:S05]  /*284a0*/  @!P4 BRA `(.L_x_611) ;  /* 0x000000000004c947 */ /* 0x010fea0003800000 */
[----:B------:R4:W5:Y:S02]  /*284b0*/  LDG.E.LTC128B.U16 R19, desc[UR46][R10.64+0x12] ;  /* 0x0000122e0a137981 */ /* 0x000964000c1e1520 */
.L_x_611:
[----:B------:R-:W-:Y:S05]  /*284c0*/  BSYNC B1 ;  /* 0x0000000000017941 */ /* 0x000fea0003800000 */
.L_x_610:
        /* <DEDUP_REMOVED lines=14> */
.L_x_613:
[----:B------:R-:W-:Y:S05]  /*285b0*/  BSYNC B1 ;  /* 0x0000000000017941 */ /* 0x000fea0003800000 */
.L_x_612:
        /* <DEDUP_REMOVED lines=10> */
.L_x_615:
[----:B------:R-:W-:Y:S05]  /*28660*/  BSYNC B1 ;  /* 0x0000000000017941 */ /* 0x000fea0003800000 */
.L_x_614:
[----:B------:R-:W2:Y:S01]  /*28670*/  LDL.LU R231, [R1+0x31c] ;  /* 0x00031c0001e77983 */ /* 0x000ea20000300800 */
[----:B-----5:R-:W-:Y:S01]  /*28680*/  HADD2.F32 R230, -RZ, R19.H0_H0 ;  /* 0x20000013ffe67230 */ /* 0x020fe20000004100 */
        /* <DEDUP_REMOVED lines=9> */
.L_x_617:
[----:B------:R-:W-:Y:S05]  /*28720*/  BSYNC B1 ;  /* 0x0000000000017941 */ /* 0x000fea0003800000 */
.L_x_616:
[----:B------:R-:W3:Y:S01]  /*28730*/  LDL.LU R231, [R1+0x320] ;  /* 0x0003200001e77983 */ /* 0x000ee20000300800 */
[----:B-----5:R-:W-:Y:S01]  /*28740*/  HADD2.F32 R230, -RZ, R19.H0_H0 ;  /* 0x20000013ffe67230 */ /* 0x020fe20000004100 */
[----:B------:R-:W-:Y:S01]  /*28750*/  LOP3.LUT P5, RZ, R17, 0x40, RZ, 0xc0, !PT ;  /* 0x0000004011ff7812 */ /* 0x000fe200078ac0ff */
[----:B------:R-:W-:Y:S03]  /*28760*/  BSSY B1, `(.L_x_618) ;  /* 0x000000b000017945 */ /* 0x000fe60003800000 */
        /* <DEDUP_REMOVED lines=10> */
.L_x_619:
[----:B------:R-:W-:Y:S05]  /*28810*/  BSYNC B1 ;  /* 0x0000000000017941 */ /* 0x000fea0003800000 */
.L_x_618:
        /* <DEDUP_REMOVED lines=14> */
.L_x_621:
[----:B------:R-:W-:Y:S05]  /*28900*/  BSYNC B1 ;  /* 0x0000000000017941 */ /* 0x000fea0003800000 */
.L_x_620:
        /* <DEDUP_REMOVED lines=10> */
.L_x_623:
[----:B------:R-:W-:Y:S05]  /*289b0*/  BSYNC B1 ;  /* 0x0000000000017941 */ /* 0x000fea0003800000 */
.L_x_622:
        /* <DEDUP_REMOVED lines=11> */
.L_x_625:
[----:B------:R-:W-:Y:S05]  /*28a70*/  BSYNC B1 ;  /* 0x0000000000017941 */ /* 0x000fea0003800000 */
.L_x_624:
        /* <DEDUP_REMOVED lines=14> */
.L_x_627:
[----:B------:R-:W-:Y:S05]  /*28b60*/  BSYNC B1 ;  /* 0x0000000000017941 */ /* 0x000fea0003800000 */
.L_x_626:
        /* <DEDUP_REMOVED lines=14> */
.L_x_629:
[----:B------:R-:W-:Y:S05]  /*28c50*/  BSYNC B1 ;  /* 0x0000000000017941 */ /* 0x000fea0003800000 */
.L_x_628:
        /* <DEDUP_REMOVED lines=10> */
.L_x_631:
[----:B------:R-:W-:Y:S05]  /*28d00*/  BSYNC B1 ;  /* 0x0000000000017941 */ /* 0x000fea0003800000 */
.L_x_630:
        /* <DEDUP_REMOVED lines=11> */
.L_x_633:
[----:B------:R-:W-:Y:S05]  /*28dc0*/  BSYNC B1 ;  /* 0x0000000000017941 */ /* 0x000fea0003800000 */
.L_x_632:
        /* <DEDUP_REMOVED lines=14> */
.L_x_635:
[----:B------:R-:W-:Y:S05]  /*28eb0*/  BSYNC B1 ;  /* 0x0000000000017941 */ /* 0x000fea0003800000 */
.L_x_634:
        /* <DEDUP_REMOVED lines=14> */
.L_x_637:
[----:B------:R-:W-:Y:S05]  /*28fa0*/  BSYNC B1 ;  /* 0x0000000000017941 */ /* 0x000fea0003800000 */
.L_x_636:
        /* <DEDUP_REMOVED lines=10> */
.L_x_639:
[----:B------:R-:W-:Y:S05]  /*29050*/  BSYNC B1 ;  /* 0x0000000000017941 */ /* 0x000fea0003800000 */
.L_x_638:
        /* <DEDUP_REMOVED lines=11> */
.L_x_641:
[----:B------:R-:W-:Y:S05]  /*29110*/  BSYNC B1 ;  /* 0x0000000000017941 */ /* 0x000fea0003800000 */
.L_x_640:
        /* <DEDUP_REMOVED lines=14> */
.L_x_643:
[----:B------:R-:W-:Y:S05]  /*29200*/  BSYNC B1 ;  /* 0x0000000000017941 */ /* 0x000fea0003800000 */
.L_x_642:
        /* <DEDUP_REMOVED lines=14> */
.L_x_645:
[----:B------:R-:W-:Y:S05]  /*292f0*/  BSYNC B1 ;  /* 0x0000000000017941 */ /* 0x000fea0003800000 */
.L_x_644:
        /* <DEDUP_REMOVED lines=10> */
.L_x_647:
[----:B------:R-:W-:Y:S05]  /*293a0*/  BSYNC B1 ;  /* 0x0000000000017941 */ /* 0x000fea0003800000 */
.L_x_646:
        /* <DEDUP_REMOVED lines=11> */
.L_x_649:
[----:B------:R-:W-:Y:S05]  /*29460*/  BSYNC B1 ;  /* 0x0000000000017941 */ /* 0x000fea0003800000 */
.L_x_648:
        /* <DEDUP_REMOVED lines=14> */
.L_x_651:
[----:B------:R-:W-:Y:S05]  /*29550*/  BSYNC B1 ;  /* 0x0000000000017941 */ /* 0x000fea0003800000 */
.L_x_650:
        /* <DEDUP_REMOVED lines=14> */
.L_x_653:
[----:B------:R-:W-:Y:S05]  /*29640*/  BSYNC B1 ;  /* 0x0000000000017941 */ /* 0x000fea0003800000 */
.L_x_652:
        /* <DEDUP_REMOVED lines=10> */
.L_x_655:
[----:B------:R-:W-:Y:S05]  /*296f0*/  BSYNC B1 ;  /* 0x0000000000017941 */ /* 0x000fea0003800000 */
.L_x_654:
        /* <DEDUP_REMOVED lines=11> */
.L_x_657:
[----:B------:R-:W-:Y:S05]  /*297b0*/  BSYNC B1 ;  /* 0x0000000000017941 */ /* 0x000fea0003800000 */
.L_x_656:
[----:B------:R-:W3:Y:S01]  /*297c0*/  LDL.LU R231, [R1+0x370] ;  /* 0x0003700001e77983 */ /* 0x000ee20000300800 */
[----:B-----5:R-:W-:Y:S01]  /*297d0*/  HADD2.F32 R230, -RZ, R19.H0_H0 ;  /* 0x20000013ffe67230 */ /* 0x020fe20000004100 */
[----:B------:R-:W-:Y:S01]  /*297e0*/  LOP3.LUT P5, RZ, R18, 0x2, RZ, 0xc0, !PT ;  /* 0x0000000212ff7812 */ /* 0x000fe200078ac0ff */
[----:B------:R-:W-:Y:S03]  /*297f0*/  BSSY B1, `(.L_x_658) ;  /* 0x000000b000017945 */ /* 0x000fe60003800000 */
        /* <DEDUP_REMOVED lines=10> */
.L_x_659:
[----:B------:R-:W-:Y:S05]  /*298a0*/  BSYNC B1 ;  /* 0x0000000000017941 */ /* 0x000fea0003800000 */
.L_x_658:
        /* <DEDUP_REMOVED lines=14> */
.L_x_661:
[----:B------:R-:W-:Y:S05]  /*29990*/  BSYNC B1 ;  /* 0x0000000000017941 */ /* 0x000fea0003800000 */
.L_x_660:
        /* <DEDUP_REMOVED lines=10> */
.L_x_663:
[----:B------:R-:W-:Y:S05]  /*29a40*/  BSYNC B1 ;  /* 0x0000000000017941 */ /* 0x000fea0003800000 */
.L_x_662:
        /* <DEDUP_REMOVED lines=11> */
.L_x_665:
[----:B------:R-:W-:Y:S05]  /*29b00*/  BSYNC B1 ;  /* 0x0000000000017941 */ /* 0x000fea0003800000 */
.L_x_664:
        /* <DEDUP_REMOVED lines=14> */
.L_x_667:
[----:B------:R-:W-:Y:S05]  /*29bf0*/  BSYNC B1 ;  /* 0x0000000000017941 */ /* 0x000fea0003800000 */
.L_x_666:
        /* <DEDUP_REMOVED lines=14> */
.L_x_669:
[----:B------:R-:W-:Y:S05]  /*29ce0*/  BSYNC B1 ;  /* 0x0000000000017941 */ /* 0x000fea0003800000 */
.L_x_668:
        /* <DEDUP_REMOVED lines=10> */
.L_x_671:
[----:B------:R-:W-:Y:S05]  /*29d90*/  BSYNC B1 ;  /* 0x0000000000017941 */ /* 0x000fea0003800000 */
.L_x_670:
        /* <DEDUP_REMOVED lines=11> */
.L_x_673:
[----:B------:R-:W-:Y:S05]  /*29e50*/  BSYNC B1 ;  /* 0x0000000000017941 */ /* 0x000fea0003800000 */
.L_x_672:
        /* <DEDUP_REMOVED lines=14> */
.L_x_675:
[----:B------:R-:W-:Y:S05]  /*29f40*/  BSYNC B1 ;  /* 0x0000000000017941 */ /* 0x000fea0003800000 */
.L_x_674:
        /* <DEDUP_REMOVED lines=14> */
.L_x_677:
[----:B------:R-:W-:Y:S05]  /*2a030*/  BSYNC B1 ;  /* 0x0000000000017941 */ /* 0x000fea0003800000 */
.L_x_676:
        /* <DEDUP_REMOVED lines=10> */
.L_x_679:
[----:B------:R-:W-:Y:S05]  /*2a0e0*/  BSYNC B1 ;  /* 0x0000000000017941 */ /* 0x000fea0003800000 */
.L_x_678:
        /* <DEDUP_REMOVED lines=11> */
.L_x_681:
[----:B------:R-:W-:Y:S05]  /*2a1a0*/  BSYNC B1 ;  /* 0x0000000000017941 */ /* 0x000fea0003800000 */
.L_x_680:
        /* <DEDUP_REMOVED lines=14> */
.L_x_683:
[----:B------:R-:W-:Y:S05]  /*2a290*/  BSYNC B1 ;  /* 0x0000000000017941 */ /* 0x000fea0003800000 */
.L_x_682:
        /* <DEDUP_REMOVED lines=14> */
.L_x_685:
[----:B------:R-:W-:Y:S05]  /*2a380*/  BSYNC B1 ;  /* 0x0000000000017941 */ /* 0x000fea0003800000 */
.L_x_684:
        /* <DEDUP_REMOVED lines=10> */
.L_x_687:
[----:B------:R-:W-:Y:S05]  /*2a430*/  BSYNC B1 ;  /* 0x0000000000017941 */ /* 0x000fea0003800000 */
.L_x_686:
        /* <DEDUP_REMOVED lines=11> */
.L_x_689:
[----:B------:R-:W-:Y:S05]  /*2a4f0*/  BSYNC B1 ;  /* 0x0000000000017941 */ /* 0x000fea0003800000 */
.L_x_688:
        /* <DEDUP_REMOVED lines=14> */
.L_x_691:
[----:B------:R-:W-:Y:S05]  /*2a5e0*/  BSYNC B1 ;  /* 0x0000000000017941 */ /* 0x000fea0003800000 */
.L_x_690:
        /* <DEDUP_REMOVED lines=14> */
.L_x_693:
[----:B------:R-:W-:Y:S05]  /*2a6d0*/  BSYNC B1 ;  /* 0x0000000000017941 */ /* 0x000fea0003800000 */
.L_x_692:
        /* <DEDUP_REMOVED lines=10> */
.L_x_695:
[----:B------:R-:W-:Y:S05]  /*2a780*/  BSYNC B1 ;  /* 0x0000000000017941 */ /* 0x000fea0003800000 */
.L_x_694:
        /* <DEDUP_REMOVED lines=11> */
.L_x_697:
[----:B------:R-:W-:Y:S05]  /*2a840*/  BSYNC B1 ;  /* 0x0000000000017941 */ /* 0x000fea0003800000 */
.L_x_696:
        /* <DEDUP_REMOVED lines=14> */
.L_x_699:
[----:B------:R-:W-:Y:S05]  /*2a930*/  BSYNC B1 ;  /* 0x0000000000017941 */ /* 0x000fea0003800000 */
.L_x_698:
        /* <DEDUP_REMOVED lines=14> */
.L_x_701:
[----:B------:R-:W-:Y:S05]  /*2aa20*/  BSYNC B1 ;  /* 0x0000000000017941 */ /* 0x000fea0003800000 */
.L_x_700:
        /* <DEDUP_REMOVED lines=10> */
.L_x_703:
[----:B------:R-:W-:Y:S05]  /*2aad0*/  BSYNC B1 ;  /* 0x0000000000017941 */ /* 0x000fea0003800000 */
.L_x_702:
        /* <DEDUP_REMOVED lines=11> */
.L_x_705:
[----:B------:R-:W-:Y:S05]  /*2ab90*/  BSYNC B1 ;  /* 0x0000000000017941 */ /* 0x000fea0003800000 */
.L_x_704:
        /* <DEDUP_REMOVED lines=14> */
.L_x_707:
[----:B------:R-:W-:Y:S05]  /*2ac80*/  BSYNC B1 ;  /* 0x0000000000017941 */ /* 0x000fea0003800000 */
.L_x_706:
        /* <DEDUP_REMOVED lines=14> */
.L_x_709:
[----:B------:R-:W-:Y:S05]  /*2ad70*/  BSYNC B1 ;  /* 0x0000000000017941 */ /* 0x000fea0003800000 */
.L_x_708:
        /* <DEDUP_REMOVED lines=10> */
.L_x_711:
[----:B------:R-:W-:Y:S05]  /*2ae20*/  BSYNC B1 ;  /* 0x0000000000017941 */ /* 0x000fea0003800000 */
.L_x_710:
        /* <DEDUP_REMOVED lines=11> */
.L_x_713:
[----:B------:R-:W-:Y:S05]  /*2aee0*/  BSYNC B1 ;  /* 0x0000000000017941 */ /* 0x000fea0003800000 */
.L_x_712:
        /* <DEDUP_REMOVED lines=14> */
.L_x_715:
[----:B------:R-:W-:Y:S05]  /*2afd0*/  BSYNC B1 ;  /* 0x0000000000017941 */ /* 0x000fea0003800000 */
.L_x_714:
        /* <DEDUP_REMOVED lines=14> */
.L_x_717:
[----:B------:R-:W-:Y:S05]  /*2b0c0*/  BSYNC B1 ;  /* 0x0000000000017941 */ /* 0x000fea0003800000 */
.L_x_716:
        /* <DEDUP_REMOVED lines=10> */
.L_x_719:
[----:B------:R-:W-:Y:S05]  /*2b170*/  BSYNC B1 ;  /* 0x0000000000017941 */ /* 0x000fea0003800000 */
.L_x_718:
        /* <DEDUP_REMOVED lines=11> */
.L_x_721:
[----:B------:R-:W-:Y:S05]  /*2b230*/  BSYNC B1 ;  /* 0x0000000000017941 */ /* 0x000fea0003800000 */
.L_x_720:
        /* <DEDUP_REMOVED lines=14> */
.L_x_723:
[----:B------:R-:W-:Y:S05]  /*2b320*/  BSYNC B1 ;  /* 0x0000000000017941 */ /* 0x000fea0003800000 */
.L_x_722:
        /* <DEDUP_REMOVED lines=14> */
.L_x_725:
[----:B------:R-:W-:Y:S05]  /*2b410*/  BSYNC B1 ;  /* 0x0000000000017941 */ /* 0x000fea0003800000 */
.L_x_724:
        /* <DEDUP_REMOVED lines=10> */
.L_x_727:
[----:B------:R-:W-:Y:S05]  /*2b4c0*/  BSYNC B1 ;  /* 0x0000000000017941 */ /* 0x000fea0003800000 */
.L_x_726:
        /* <DEDUP_REMOVED lines=11> */
.L_x_729:
[----:B------:R-:W-:Y:S05]  /*2b580*/  BSYNC B1 ;  /* 0x0000000000017941 */ /* 0x000fea0003800000 */
.L_x_728:
        /* <DEDUP_REMOVED lines=14> */
.L_x_731:
[----:B------:R-:W-:Y:S05]  /*2b670*/  BSYNC B1 ;  /* 0x0000000000017941 */ /* 0x000fea0003800000 */
.L_x_730:
        /* <DEDUP_REMOVED lines=14> */
.L_x_733:
[----:B------:R-:W-:Y:S05]  /*2b760*/  BSYNC B1 ;  /* 0x0000000000017941 */ /* 0x000fea0003800000 */
.L_x_732:
        /* <DEDUP_REMOVED lines=10> */
.L_x_735:
[----:B------:R-:W-:Y:S05]  /*2b810*/  BSYNC B1 ;  /* 0x0000000000017941 */ /* 0x000fea0003800000 */
.L_x_734:
        /* <DEDUP_REMOVED lines=11> */
.L_x_737:
[----:B------:R-:W-:Y:S05]  /*2b8d0*/  BSYNC B1 ;  /* 0x0000000000017941 */ /* 0x000fea0003800000 */
.L_x_736:
        /* <DEDUP_REMOVED lines=14> */
.L_x_739:
[----:B------:R-:W-:Y:S05]  /*2b9c0*/  BSYNC B1 ;  /* 0x0000000000017941 */ /* 0x000fea0003800000 */
.L_x_738:
        /* <DEDUP_REMOVED lines=14> */
.L_x_741:
[----:B------:R-:W-:Y:S05]  /*2bab0*/  BSYNC B1 ;  /* 0x0000000000017941 */ /* 0x000fea0003800000 */
.L_x_740:
        /* <DEDUP_REMOVED lines=10> */
.L_x_743:
[----:B------:R-:W-:Y:S05]  /*2bb60*/  BSYNC B1 ;  /* 0x0000000000017941 */ /* 0x000fea0003800000 */
.L_x_742:
        /* <DEDUP_REMOVED lines=11> */
.L_x_745:
[----:B------:R-:W-:Y:S05]  /*2bc20*/  BSYNC B1 ;  /* 0x0000000000017941 */ /* 0x000fea0003800000 */
.L_x_744:
        /* <DEDUP_REMOVED lines=14> */
.L_x_747:
[----:B------:R-:W-:Y:S05]  /*2bd10*/  BSYNC B1 ;  /* 0x0000000000017941 */ /* 0x000fea0003800000 */
.L_x_746:
        /* <DEDUP_REMOVED lines=14> */
.L_x_749:
[----:B------:R-:W-:Y:S05]  /*2be00*/  BSYNC B1 ;  /* 0x0000000000017941 */ /* 0x000fea0003800000 */
.L_x_748:
        /* <DEDUP_REMOVED lines=10> */
.L_x_751:
[----:B------:R-:W-:Y:S05]  /*2beb0*/  BSYNC B1 ;  /* 0x0000000000017941 */ /* 0x000fea0003800000 */
.L_x_750:
        /* <DEDUP_REMOVED lines=11> */
.L_x_753:
[----:B------:R-:W-:Y:S05]  /*2bf70*/  BSYNC B1 ;  /* 0x0000000000017941 */ /* 0x000fea0003800000 */
.L_x_752:
        /* <DEDUP_REMOVED lines=14> */
.L_x_755:
[----:B------:R-:W-:Y:S05]  /*2c060*/  BSYNC B1 ;  /* 0x0000000000017941 */ /* 0x000fea0003800000 */
.L_x_754:
        /* <DEDUP_REMOVED lines=14> */
.L_x_757:
[----:B------:R-:W-:Y:S05]  /*2c150*/  BSYNC B1 ;  /* 0x0000000000017941 */ /* 0x000fea0003800000 */
.L_x_756:
        /* <DEDUP_REMOVED lines=10> */
.L_x_759:
[----:B------:R-:W-:Y:S05]  /*2c200*/  BSYNC B1 ;  /* 0x0000000000017941 */ /* 0x000fea0003800000 */
.L_x_758:
        /* <DEDUP_REMOVED lines=11> */
.L_x_761:
[----:B------:R-:W-:Y:S05]  /*2c2c0*/  BSYNC B1 ;  /* 0x0000000000017941 */ /* 0x000fea0003800000 */
.L_x_760:
        /* <DEDUP_REMOVED lines=14> */
.L_x_763:
[----:B------:R-:W-:Y:S05]  /*2c3b0*/  BSYNC B1 ;  /* 0x0000000000017941 */ /* 0x000fea0003800000 */
.L_x_762:
        /* <DEDUP_REMOVED lines=14> */
.L_x_765:
[----:B------:R-:W-:Y:S05]  /*2c4a0*/  BSYNC B1 ;  /* 0x0000000000017941 */ /* 0x000fea0003800000 */
.L_x_764:
        /* <DEDUP_REMOVED lines=10> */
.L_x_767:
[----:B------:R-:W-:Y:S05]  /*2c550*/  BSYNC B1 ;  /* 0x0000000000017941 */ /* 0x000fea0003800000 */
.L_x_766:
        /* <DEDUP_REMOVED lines=11> */
.L_x_769:
[----:B------:R-:W-:Y:S05]  /*2c610*/  BSYNC B1 ;  /* 0x0000000000017941 */ /* 0x000fea0003800000 */
.L_x_768:
        /* <DEDUP_REMOVED lines=13> */
.L_x_771:
[----:B------:R-:W-:Y:S05]  /*2c6f0*/  BSYNC B1 ;  /* 0x0000000000017941 */ /* 0x000fea0003800000 */
.L_x_770:
[----:B------:R-:W2:Y:S01]  /*2c700*/  LDL.LU R231, [R1+0x454] ;  /* 0x0004540001e77983 */ /* 0x000ea20000300800 */
        /* <DEDUP_REMOVED lines=12> */
.L_x_773:
[----:B------:R-:W-:Y:S05]  /*2c7d0*/  BSYNC B1 ;  /* 0x0000000000017941 */ /* 0x000fea0003800000 */
.L_x_772:
[----:B--2---:R-:W2:Y:S01]  /*2c7e0*/  LDL.LU R231, [R1+0x458] ;  /* 0x0004580001e77983 */ /* 0x004ea20000300800 */
[----:B-----5:R-:W-:Y:S01]  /*2c7f0*/  HADD2.F32 R230, -RZ, R19.H0_H0 ;  /* 0x20000013ffe67230 */ /* 0x020fe20000004100 */
[----:B------:R-:W-:Y:S01]  /*2c800*/  ISETP.GT.AND P4, PT, R0, 0x188, P6 ;  /* 0x000001880000780c */ /* 0x000fe20003784270 */
[----:B------:R-:W-:Y:S03]  /*2c810*/  BSSY B1, `(.L_x_774) ;  /* 0x0000007000017945 */ /* 0x000fe60003800000 */
[----:B------:R-:W-:-:S04]  /*2c820*/  FMUL R230, R230, R16 ;  /* 0x00000010e6e67220 */ /* 0x000fc80000400000 */
[----:B--2---:R-:W-:-:S05]  /*2c830*/  FFMA R230, R231, R2, R230 ;  /* 0x00000002e7e67223 */ /* 0x004fca00000000e6 */
[----:B------:R-:W-:-:S05]  /*2c840*/  F2FP.F16.F32.PACK_AB R230, RZ, R230 ;  /* 0x000000e6ffe6723e */ /* 0x000fca00000000ff */
[----:B------:R2:W-:Y:S01]  /*2c850*/  @P5 STG.E.U16 desc[UR46][R220.64+0x150], R230 ;  /* 0x000150e6dc005986 */ /* 0x0005e2000c10152e */
[----:B------:R-:W-:Y:S05]  /*2c860*/  @!P4 BRA `(.L_x_775) ;  /* 0x000000000004c947 */ /* 0x000fea0003800000 */
[----:B------:R0:W5:Y:S02]  /*2c870*/  LDG.E.LTC128B.U16 R19, desc[UR46][R8.64+0x152] ;  /* 0x0001522e08137981 */ /* 0x000164000c1e1520 */
.L_x_775:
[----:B------:R-:W-:Y:S05]  /*2c880*/  BSYNC B1 ;  /* 0x0000000000017941 */ /* 0x000fea0003800000 */
.L_x_774:
[----:B------:R-:W3:Y:S01]  /*2c890*/  LDL.LU R231, [R1+0x45c] ;  /* 0x00045c0001e77983 */ /* 0x000ee20000300800 */
[----:B--2--5:R-:W-:Y:S01]  /*2c8a0*/  HADD2.F32 R230, -RZ, R19.H0_H0 ;  /* 0x20000013ffe67230 */ /* 0x024fe20000004100 */
        /* <DEDUP_REMOVED lines=8> */
.L_x_777:
[----:B------:R-:W-:Y:S05]  /*2c930*/  BSYNC B1 ;  /* 0x0000000000017941 */ /* 0x000fea0003800000 */
.L_x_776:
[----:B------:R-:W4:Y:S01]  /*2c940*/  LDL.LU R231, [R1+0x460] ;  /* 0x0004600001e77983 */ /* 0x000f220000300800 */
[----:B--2--5:R-:W-:Y:S01]  /*2c950*/  HADD2.F32 R230, -RZ, R19.H0_H0 ;  /* 0x20000013ffe67230 */ /* 0x024fe20000004100 */
[----:B------:R-:W-:Y:S01]  /*2c960*/  ISETP.GT.AND P4, PT, R0, 0x180, P2 ;  /* 0x000001800000780c */ /* 0x000fe20001784270 */
        /* <DEDUP_REMOVED lines=8> */
[----:B------:R-:W-:Y:S05]  /*2c9f0*/  @!P4 BRA `(.L_x_779) ;  /* 0x000000000004c947 */ /* 0x000fea0003800000 */
[----:B------:R4:W5:Y:S02]  /*2ca00*/  LDG.E.LTC128B.U16 R19, desc[UR46][R10.64+0x162] ;  /* 0x0001622e0a137981 */ /* 0x000964000c1e1520 */
.L_x_779:
[----:B------:R-:W-:Y:S05]  /*2ca10*/  BSYNC B1 ;  /* 0x0000000000017941 */ /* 0x000fea0003800000 */
.L_x_778:
[----:B--2---:R-:W2:Y:S01]  /*2ca20*/  LDL.LU R231, [R1+0x464] ;  /* 0x0004640001e77983 */ /* 0x004ea20000300800 */
        /* <DEDUP_REMOVED lines=12> */
.L_x_781:
[----:B------:R-:W-:Y:S05]  /*2caf0*/  BSYNC B1 ;  /* 0x0000000000017941 */ /* 0x000fea0003800000 */
.L_x_780:
        /* <DEDUP_REMOVED lines=10> */
.L_x_783:
[----:B------:R-:W-:Y:S05]  /*2cba0*/  BSYNC B1 ;  /* 0x0000000000017941 */ /* 0x000fea0003800000 */
.L_x_782:
        /* <DEDUP_REMOVED lines=10> */
.L_x_785:
[----:B------:R-:W-:Y:S05]  /*2cc50*/  BSYNC B1 ;  /* 0x0000000000017941 */ /* 0x000fea0003800000 */
.L_x_784:
        /* <DEDUP_REMOVED lines=13> */
.L_x_787:
[----:B------:R-:W-:Y:S05]  /*2cd30*/  BSYNC B1 ;  /* 0x0000000000017941 */ /* 0x000fea0003800000 */
.L_x_786:
[----:B--2---:R-:W2:Y:S01]  /*2cd40*/  LDL.LU R231, [R1+0x474] ;  /* 0x0004740001e77983 */ /* 0x004ea20000300800 */
[----:B-----5:R-:W-:Y:S01]  /*2cd50*/  HADD2.F32 R222, -RZ, R19.H0_H0 ;  /* 0x20000013ffde7230 */ /* 0x020fe20000004100 */
[----:B------:R-:W-:Y:S01]  /*2cd60*/  ISETP.GT.AND P1, PT, R0, 0x188, P1 ;  /* 0x000001880000780c */ /* 0x000fe20000f24270 */
[----:B------:R-:W-:Y:S03]  /*2cd70*/  BSSY B1, `(.L_x_788) ;  /* 0x0000009000017945 */ /* 0x000fe60003800000 */
[----:B------:R-:W-:-:S04]  /*2cd80*/  FMUL R222, R222, R16 ;  /* 0x00000010dede7220 */ /* 0x000fc80000400000 */
[----:B--2---:R-:W-:-:S05]  /*2cd90*/  FFMA R222, R231, R2, R222 ;  /* 0x00000002e7de7223 */ /* 0x004fca00000000de */
[----:B------:R-:W-:-:S04]  /*2cda0*/  F2FP.F16.F32.PACK_AB R222, RZ, R222 ;  /* 0x000000deffde723e */ /* 0x000fc800000000ff */
[----:B------:R-:W-:Y:S02]  /*2cdb0*/  PRMT R230, R222, 0x7610, R230 ;  /* 0x00007610dee67816 */ /* 0x000fe400000000e6 */
[----:B------:R-:W-:-:S05]  /*2cdc0*/  @P2 MOV R222, R218 ;  /* 0x000000da00de2202 */ /* 0x000fca0000000f00 */
[----:B------:R2:W-:Y:S01]  /*2cdd0*/  @P2 STG.E.U16 desc[UR46][R222.64+0x172], R230 ;  /* 0x000172e6de002986 */ /* 0x0005e2000c10152e */
[----:B------:R-:W-:Y:S05]  /*2cde0*/  @!P1 BRA `(.L_x_789) ;  /* 0x0000000000049947 */ /* 0x000fea0003800000 */
[----:B------:R0:W5:Y:S02]  /*2cdf0*/  LDG.E.LTC128B.U16 R19, desc[UR46][R8.64+0x170] ;  /* 0x0001702e08137981 */ /* 0x000164000c1e1520 */
.L_x_789:
[----:B------:R-:W-:Y:S05]  /*2ce00*/  BSYNC B1 ;  /* 0x0000000000017941 */ /* 0x000fea0003800000 */
.L_x_788:
        /* <DEDUP_REMOVED lines=10> */
.L_x_791:
[----:B------:R-:W-:Y:S05]  /*2ceb0*/  BSYNC B1 ;  /* 0x0000000000017941 */ /* 0x000fea0003800000 */
.L_x_790:
[----:B------:R-:W3:Y:S01]  /*2cec0*/  LDL.LU R223, [R1+0x47c] ;  /* 0x00047c0001df7983 */ /* 0x000ee20000300800 */
[----:B--2--5:R-:W-:Y:S01]  /*2ced0*/  HADD2.F32 R222, -RZ, R19.H0_H0 ;  /* 0x20000013ffde7230 */ /* 0x024fe20000004100 */
        /* <DEDUP_REMOVED lines=11> */
.L_x_793:
[----:B------:R-:W-:Y:S05]  /*2cf90*/  BSYNC B1 ;  /* 0x0000000000017941 */ /* 0x000fea0003800000 */
.L_x_792:
[----:B--2---:R-:W2:Y:S01]  /*2cfa0*/  LDL.LU R221, [R1+0x180] ;  /* 0x0001800001dd7983 */ /* 0x004ea20000300800 */
[----:B-----5:R-:W-:Y:S01]  /*2cfb0*/  HADD2.F32 R220, -RZ, R19.H0_H0 ;  /* 0x20000013ffdc7230 */ /* 0x020fe20000004100 */
        /* <DEDUP_REMOVED lines=11> */
.L_x_795:
[----:B------:R-:W-:Y:S05]  /*2d070*/  BSYNC B1 ;  /* 0x0000000000017941 */ /* 0x000fea0003800000 */
.L_x_794:
        /* <DEDUP_REMOVED lines=10> */
.L_x_797:
[----:B------:R-:W-:Y:S05]  /*2d120*/  BSYNC B1 ;  /* 0x0000000000017941 */ /* 0x000fea0003800000 */
.L_x_796:
[----:B------:R-:W4:Y:S01]  /*2d130*/  LDL.LU R221, [R1+0x188] ;  /* 0x0001880001dd7983 */ /* 0x000f220000300800 */
[----:B--2--5:R-:W-:Y:S01]  /*2d140*/  HADD2.F32 R220, -RZ, R19.H0_H0 ;  /* 0x20000013ffdc7230 */ /* 0x024fe20000004100 */
[----:B------:R-:W-:Y:S01]  /*2d150*/  ISETP.GT.AND P0, PT, R0, 0x8, P2 ;  /* 0x000000080000780c */ /* 0x000fe20001704270 */
[----:B------:R-:W-:Y:S03]  /*2d160*/  BSSY B1, `(.L_x_798) ;  /* 0x0000007000017945 */ /* 0x000fe60003800000 */
[----:B------:R-:W-:-:S04]  /*2d170*/  FMUL R220, R220, R16 ;  /* 0x00000010dcdc7220 */ /* 0x000fc80000400000 */
[----:B----4-:R-:W-:-:S05]  /*2d180*/  FFMA R220, R221, R2, R220 ;  /* 0x00000002dddc7223 */ /* 0x010fca00000000dc */
[----:B------:R-:W-:-:S05]  /*2d190*/  F2FP.F16.F32.PACK_AB R220, RZ, R220 ;  /* 0x000000dcffdc723e */ /* 0x000fca00000000ff */
[----:B------:R2:W-:Y:S01]  /*2d1a0*/  @P1 STG.E.U16 desc[UR46][R4.64+0x180], R220 ;  /* 0x000180dc04001986 */ /* 0x0005e2000c10152e */
[----:B------:R-:W-:Y:S05]  /*2d1b0*/  @!P0 BRA `(.L_x_799) ;  /* 0x0000000000048947 */ /* 0x000fea0003800000 */
[----:B------:R4:W5:Y:S02]  /*2d1c0*/  LDG.E.LTC128B.U16 R19, desc[UR46][R6.64+0x182] ;  /* 0x0001822e06137981 */ /* 0x000964000c1e1520 */
.L_x_799:
[----:B------:R-:W-:Y:S05]  /*2d1d0*/  BSYNC B1 ;  /* 0x0000000000017941 */ /* 0x000fea0003800000 */
.L_x_798:
        /* <DEDUP_REMOVED lines=13> */
.L_x_801:
[----:B------:R-:W-:Y:S05]  /*2d2b0*/  BSYNC B1 ;  /* 0x0000000000017941 */ /* 0x000fea0003800000 */
.L_x_800:
[----:B------:R-:W4:Y:S01]  /*2d2c0*/  LDL.LU R221, [R1+0x190] ;  /* 0x0001900001dd7983 */ /* 0x000f220000300800 */
[----:B--2--5:R-:W-:Y:S01]  /*2d2d0*/  HADD2.F32 R220, -RZ, R19.H0_H0 ;  /* 0x20000013ffdc7230 */ /* 0x024fe20000004100 */
[----:B------:R-:W-:Y:S01]  /*2d2e0*/  ISETP.GT.AND P3, PT, R3, 0xc9, PT ;  /* 0x000000c90300780c */ /* 0x000fe20003f64270 */
[----:B------:R-:W-:Y:S01]  /*2d2f0*/  BSSY B1, `(.L_x_802) ;  /* 0x000000a000017945 */ /* 0x000fe20003800000 */
[----:B------:R-:W-:Y:S02]  /*2d300*/  LOP3.LUT R17, R17, 0xfffffff7, RZ, 0xc0, !PT ;  /* 0xfffffff711117812 */ /* 0x000fe400078ec0ff */
[----:B------:R-:W-:Y:S01]  /*2d310*/  FMUL R220, R220, R16 ;  /* 0x00000010dcdc7220 */ /* 0x000fe20000400000 */
[----:B------:R-:W-:-:S08]  /*2d320*/  ISETP.GT.AND P0, PT, R0, RZ, P3 ;  /* 0x000000ff0000720c */ /* 0x000fd00001f04270 */
[----:B------:R-:W-:Y:S01]  /*2d330*/  @P3 LOP3.LUT R17, R17, 0x8, RZ, 0xfc, !PT ;  /* 0x0000000811113812 */ /* 0x000fe200078efcff */
[----:B----4-:R-:W-:-:S05]  /*2d340*/  FFMA R220, R221, R2, R220 ;  /* 0x00000002dddc7223 */ /* 0x010fca00000000dc */
[----:B------:R-:W-:-:S05]  /*2d350*/  F2FP.F16.F32.PACK_AB R220, RZ, R220 ;  /* 0x000000dcffdc723e */ /* 0x000fca00000000ff */
[----:B------:R2:W-:Y:S01]  /*2d360*/  @P1 STG.E.U16 desc[UR46][R226.64+0x190], R220 ;  /* 0x000190dce2001986 */ /* 0x0005e2000c10152e */
[----:B------:R-:W-:Y:S05]  /*2d370*/  @!P0 BRA `(.L_x_803) ;  /* 0x0000000000048947 */ /* 0x000fea0003800000 */
[----:B------:R4:W5:Y:S02]  /*2d380*/  LDG.E.LTC128B.U16 R19, desc[UR46][R216.64+0x192] ;  /* 0x0001922ed8137981 */ /* 0x000964000c1e1520 */
.L_x_803:
[----:B------:R-:W-:Y:S05]  /*2d390*/  BSYNC B1 ;  /* 0x0000000000017941 */ /* 0x000fea0003800000 */
.L_x_802:
        /* <DEDUP_REMOVED lines=10> */
.L_x_805:
[----:B------:R-:W-:Y:S05]  /*2d440*/  BSYNC B1 ;  /* 0x0000000000017941 */ /* 0x000fea0003800000 */
.L_x_804:
        /* <DEDUP_REMOVED lines=10> */
.L_x_807:
[----:B------:R-:W-:Y:S05]  /*2d4f0*/  BSYNC B1 ;  /* 0x0000000000017941 */ /* 0x000fea0003800000 */
.L_x_806:
        /* <DEDUP_REMOVED lines=13> */
.L_x_809:
[----:B------:R-:W-:Y:S05]  /*2d5d0*/  BSYNC B1 ;  /* 0x0000000000017941 */ /* 0x000fea0003800000 */
.L_x_808:
[----:B------:R-:W4:Y:S01]  /*2d5e0*/  LDL.LU R221, [R1+0x1a0] ;  /* 0x0001a00001dd7983 */ /* 0x000f220000300800 */
[----:B--2--5:R-:W-:Y:S01]  /*2d5f0*/  HADD2.F32 R220, -RZ, R19.H0_H0 ;  /* 0x20000013ffdc7230 */ /* 0x024fe20000004100 */
[----:B------:R-:W-:Y:S01]  /*2d600*/  ISETP.GT.AND P1, PT, R3, 0xd1, PT ;  /* 0x000000d10300780c */ /* 0x000fe20003f24270 */
[----:B------:R-:W-:Y:S01]  /*2d610*/  BSSY B1, `(.L_x_810) ;  /* 0x000000a000017945 */ /* 0x000fe20003800000 */
[----:B------:R-:W-:Y:S02]  /*2d620*/  LOP3.LUT R17, R17, 0xffffffbf, RZ, 0xc0, !PT ;  /* 0xffffffbf11117812 */ /* 0x000fe400078ec0ff */
[----:B------:R-:W-:-:S09]  /*2d630*/  FMUL R220, R220, R16 ;  /* 0x00000010dcdc7220 */ /* 0x000fd20000400000 */
[----:B------:R-:W-:Y:S01]  /*2d640*/  @P1 LOP3.LUT R17, R17, 0x40, RZ, 0xfc, !PT ;  /* 0x0000004011111812 */ /* 0x000fe200078efcff */
[----:B----4-:R-:W-:-:S05]  /*2d650*/  FFMA R220, R221, R2, R220 ;  /* 0x00000002dddc7223 */ /* 0x010fca00000000dc */
[----:B------:R-:W-:-:S05]  /*2d660*/  F2FP.F16.F32.PACK_AB R220, RZ, R220 ;  /* 0x000000dcffdc723e */ /* 0x000fca00000000ff */
[----:B------:R2:W-:Y:S01]  /*2d670*/  @P0 STG.E.U16 desc[UR46][R226.64+0x1a0], R220 ;  /* 0x0001a0dce2000986 */ /* 0x0005e2000c10152e */
[----:B------:R-:W-:-:S13]  /*2d680*/  ISETP.GT.AND P0, PT, R0, RZ, P1 ;  /* 0x000000ff0000720c */ /* 0x000fda0000f04270 */
[----:B--2---:R-:W-:Y:S05]  /*2d690*/  @!P0 BRA `(.L_x_811) ;  /* 0x0000000000048947 */ /* 0x004fea0003800000 */
[----:B------:R2:W5:Y:S02]  /*2d6a0*/  LDG.E.LTC128B.U16 R19, desc[UR46][R216.64+0x1a2] ;  /* 0x0001a22ed8137981 */ /* 0x000564000c1e1520 */
.L_x_811:
[----:B------:R-:W-:Y:S05]  /*2d6b0*/  BSYNC B1 ;  /* 0x0000000000017941 */ /* 0x000fea0003800000 */
.L_x_810:
[----:B------:R-:W4:Y:S01]  /*2d6c0*/  LDL.LU R221, [R1+0x1a4] ;  /* 0x0001a40001dd7983 */ /* 0x000f220000300800 */
[----:B-----5:R-:W-:Y:S01]  /*2d6d0*/  HADD2.F32 R220, -RZ, R19.H0_H0 ;  /* 0x20000013ffdc7230 */ /* 0x020fe20000004100 */
[----:B------:R-:W-:Y:S04]  /*2d6e0*/  BSSY B1, `(.L_x_812) ;  /* 0x0000008000017945 */ /* 0x000fe80003800000 */
[----:B------:R-:W-:-:S04]  /*2d6f0*/  FMUL R220, R220, R16 ;  /* 0x00000010dcdc7220 */ /* 0x000fc80000400000 */
[----:B----4-:R-:W-:-:S05]  /*2d700*/  FFMA R220, R221, R2, R220 ;  /* 0x00000002dddc7223 */ /* 0x010fca00000000dc */
[----:B------:R-:W-:-:S05]  /*2d710*/  F2FP.F16.F32.PACK_AB R220, RZ, R220 ;  /* 0x000000dcffdc723e */ /* 0x000fca00000000ff */
[----:B------:R4:W-:Y:S01]  /*2d720*/  @P0 STG.E.U16 desc[UR46][R226.64+0x1a2], R220 ;  /* 0x0001a2dce2000986 */ /* 0x0009e2000c10152e */
[----:B------:R-:W-:-:S13]  /*2d730*/  ISETP.GT.AND P0, PT, R0, 0x8, P2 ;  /* 0x000000080000780c */ /* 0x000fda0001704270 */
[----:B----4-:R-:W-:Y:S05]  /*2d740*/  @!P0 BRA `(.L_x_813) ;  /* 0x0000000000048947 */ /* 0x010fea0003800000 */
[----:B------:R4:W5:Y:S02]  /*2d750*/  LDG.E.LTC128B.U16 R19, desc[UR46][R6.64+0x1a0] ;  /* 0x0001a02e06137981 */ /* 0x000964000c1e1520 */
.L_x_813:
[----:B------:R-:W-:Y:S05]  /*2d760*/  BSYNC B1 ;  /* 0x0000000000017941 */ /* 0x000fea0003800000 */
.L_x_812:
        /* <DEDUP_REMOVED lines=10> */
.L_x_815:
[----:B------:R-:W-:Y:S05]  /*2d810*/  BSYNC B1 ;  /* 0x0000000000017941 */ /* 0x000fea0003800000 */
.L_x_814:
[----:B------:R-:W3:Y:S01]  /*2d820*/  LDL.LU R221, [R1+0x1ac] ;  /* 0x0001ac0001dd7983 */ /* 0x000ee20000300800 */
[----:B-----5:R-:W-:Y:S01]  /*2d830*/  HADD2.F32 R220, -RZ, R19.H0_H0 ;  /* 0x20000013ffdc7230 */ /* 0x020fe20000004100 */
[----:B------:R-:W-:Y:S01]  /*2d840*/  ISETP.GT.AND P2, PT, R3, 0xd8, PT ;  /* 0x000000d80300780c */ /* 0x000fe20003f44270 */
[----:B------:R-:W-:Y:S01]  /*2d850*/  IMAD.U32 R234, RZ, RZ, UR8 ;  /* 0x00000008ffea7e24 */ /* 0x000fe2000f8e00ff */
[----:B------:R-:W-:Y:S01]  /*2d860*/  LOP3.LUT R18, R18, 0xfffffbff, RZ, 0xc0, !PT ;  /* 0xfffffbff12127812 */ /* 0x000fe200078ec0ff */
[----:B------:R-:W-:Y:S02]  /*2d870*/  IMAD.U32 R233, RZ, RZ, UR9 ;  /* 0x00000009ffe97e24 */ /* 0x000fe4000f8e00ff */
[----:B------:R-:W-:Y:S01]  /*2d880*/  FMUL R220, R220, R16 ;  /* 0x00000010dcdc7220 */ /* 0x000fe20000400000 */
[----:B------:R-:W-:Y:S01]  /*2d890*/  IMAD.SHL.U32 R234, R234, 0x10, RZ ;  /* 0x00000010eaea7824 */ /* 0x000fe200078e00ff */
[----:B------:R-:W-:Y:S01]  /*2d8a0*/  BSSY B1, `(.L_x_816) ;  /* 0x000000f000017945 */ /* 0x000fe20003800000 */
[----:B------:R-:W-:-:S02]  /*2d8b0*/  IMAD.U32 R223, RZ, RZ, UR8 ;  /* 0x00000008ffdf7e24 */ /* 0x000fc4000f8e00ff */
[----:B------:R-:W-:-:S03]  /*2d8c0*/  IMAD.IADD R232, R232, 0x1, R219 ;  /* 0x00000001e8e87824 */ /* 0x000fc600078e02db */
[----:B------:R-:W-:Y:S02]  /*2d8d0*/  SHF.L.U64.HI R223, R223, 0x4, R233 ;  /* 0x00000004dfdf7819 */ /* 0x000fe400000102e9 */
[----:B------:R-:W-:Y:S01]  /*2d8e0*/  @P2 LOP3.LUT R18, R18, 0x400, RZ, 0xfc, !PT ;  /* 0x0000040012122812 */ /* 0x000fe200078efcff */
[----:B---3--:R-:W-:-:S05]  /*2d8f0*/  FFMA R220, R221, R2, R220 ;  /* 0x00000002dddc7223 */ /* 0x008fca00000000dc */
[----:B------:R-:W-:-:S05]  /*2d900*/  F2FP.F16.F32.PACK_AB R220, RZ, R220 ;  /* 0x000000dcffdc723e */ /* 0x000fca00000000ff */
[----:B------:R3:W-:Y:S02]  /*2d910*/  @P0 STG.E.U16 desc[UR46][R4.64+0x1a2], R220 ;  /* 0x0001a2dc04000986 */ /* 0x0007e4000c10152e */
[----:B---3--:R-:W-:-:S05]  /*2d920*/  IADD3 R220, P0, R234, R228, RZ ;  /* 0x000000e4eadc7210 */ /* 0x008fca0007f1e0ff */
[----:B------:R-:W-:Y:S01]  /*2d930*/  IMAD.X R221, R223, 0x1, R229, P0 ;  /* 0x00000001dfdd7824 */ /* 0x000fe200000e06e5 */
[----:B------:R-:W-:-:S05]  /*2d940*/  IADD3 R230, P0, R234, R218, RZ ;  /* 0x000000daeae67210 */ /* 0x000fca0007f1e0ff */
[----:B------:R-:W-:Y:S01]  /*2d950*/  IMAD.X R231, R223, 0x1, R232, P0 ;  /* 0x00000001dfe77824 */ /* 0x000fe200000e06e8 */
[----:B------:R-:W-:-:S13]  /*2d960*/  ISETP.GT.AND P0, PT, R0, RZ, P2 ;  /* 0x000000ff0000720c */ /* 0x000fda0001704270 */
[----:B------:R-:W-:Y:S05]  /*2d970*/  @!P0 BRA `(.L_x_817) ;  /* 0x0000000000048947 */ /* 0x000fea0003800000 */
[----:B------:R3:W5:Y:S02]  /*2d980*/  LDG.E.LTC128B.U16 R19, desc[UR46][R216.64+0x1b0] ;  /* 0x0001b02ed8137981 */ /* 0x000764000c1e1520 */
.L_x_817:
[----:B------:R-:W-:Y:S05]  /*2d990*/  BSYNC B1 ;  /* 0x0000000000017941 */ /* 0x000fea0003800000 */
.L_x_816:
[----:B------:R-:W2:Y:S01]  /*2d9a0*/  LDL.LU R233, [R1+0x1b0] ;  /* 0x0001b00001e97983 */ /* 0x000ea20000300800 */
[----:B-----5:R-:W-:Y:S01]  /*2d9b0*/  HADD2.F32 R222, -RZ, R19.H0_H0 ;  /* 0x20000013ffde7230 */ /* 0x020fe20000004100 */
[----:B------:R-:W-:Y:S01]  /*2d9c0*/  ISETP.GT.AND P1, PT, R3, 0xd9, PT ;  /* 0x000000d90300780c */ /* 0x000fe20003f24270 */
[----:B------:R-:W-:Y:S01]  /*2d9d0*/  BSSY B1, `(.L_x_818) ;  /* 0x000000a000017945 */ /* 0x000fe20003800000 */
[----:B------:R-:W-:Y:S02]  /*2d9e0*/  LOP3.LUT R18, R18, 0xfffffdff, RZ, 0xc0, !PT ;  /* 0xfffffdff12127812 */ /* 0x000fe400078ec0ff */
[----:B------:R-:W-:-:S09]  /*2d9f0*/  FMUL R222, R222, R16 ;  /* 0x00000010dede7220 */ /* 0x000fd20000400000 */
[----:B------:R-:W-:Y:S01]  /*2da00*/  @P1 LOP3.LUT R18, R18, 0x200, RZ, 0xfc, !PT ;  /* 0x0000020012121812 */ /* 0x000fe200078efcff */
[----:B--2---:R-:W-:-:S05]  /*2da10*/  FFMA R222, R233, R2, R222 ;  /* 0x00000002e9de7223 */ /* 0x004fca00000000de */
[----:B------:R-:W-:-:S05]  /*2da20*/  F2FP.F16.F32.PACK_AB R222, RZ, R222 ;  /* 0x000000deffde723e */ /* 0x000fca00000000ff */
[----:B------:R2:W-:Y:S01]  /*2da30*/  @P0 STG.E.U16 desc[UR46][R226.64+0x1b0], R222 ;  /* 0x0001b0dee2000986 */ /* 0x0005e2000c10152e */
[----:B------:R-:W-:-:S13]  /*2da40*/  ISETP.GT.AND P0, PT, R0, RZ, P1 ;  /* 0x000000ff0000720c */ /* 0x000fda0000f04270 */
[----:B--2---:R-:W-:Y:S05]  /*2da50*/  @!P0 BRA `(.L_x_819) ;  /* 0x0000000000048947 */ /* 0x004fea0003800000 */
[----:B------:R2:W5:Y:S02]  /*2da60*/  LDG.E.LTC128B.U16 R19, desc[UR46][R216.64+0x1b2] ;  /* 0x0001b22ed8137981 */ /* 0x000564000c1e1520 */
.L_x_819:
[----:B------:R-:W-:Y:S05]  /*2da70*/  BSYNC B1 ;  /* 0x0000000000017941 */ /* 0x000fea0003800000 */
.L_x_818:
        /* <DEDUP_REMOVED lines=10> */
.L_x_821:
[----:B------:R-:W-:Y:S05]  /*2db20*/  BSYNC B1 ;  /* 0x0000000000017941 */ /* 0x000fea0003800000 */
.L_x_820:
        /* <DEDUP_REMOVED lines=10> */
.L_x_823:
[----:B------:R-:W-:Y:S05]  /*2dbd0*/  BSYNC B1 ;  /* 0x0000000000017941 */ /* 0x000fea0003800000 */
.L_x_822:
        /* <DEDUP_REMOVED lines=13> */
.L_x_825:
[----:B------:R-:W-:Y:S05]  /*2dcb0*/  BSYNC B1 ;  /* 0x0000000000017941 */ /* 0x000fea0003800000 */
.L_x_824:
        /* <DEDUP_REMOVED lines=13> */
.L_x_827:
[----:B------:R-:W-:Y:S05]  /*2dd90*/  BSYNC B1 ;  /* 0x0000000000017941 */ /* 0x000fea0003800000 */
.L_x_826:
        /* <DEDUP_REMOVED lines=10> */
.L_x_829:
[----:B------:R-:W-:Y:S05]  /*2de40*/  BSYNC B1 ;  /* 0x0000000000017941 */ /* 0x000fea0003800000 */
.L_x_828:
        /* <DEDUP_REMOVED lines=10> */
.L_x_831:
[----:B------:R-:W-:Y:S05]  /*2def0*/  BSYNC B1 ;  /* 0x0000000000017941 */ /* 0x000fea0003800000 */
.L_x_830:
        /* <DEDUP_REMOVED lines=13> */
.L_x_833:
[----:B------:R-:W-:Y:S05]  /*2dfd0*/  BSYNC B1 ;  /* 0x0000000000017941 */ /* 0x000fea0003800000 */
.L_x_832:
        /* <DEDUP_REMOVED lines=13> */
.L_x_835:
[----:B------:R-:W-:Y:S05]  /*2e0b0*/  BSYNC B1 ;  /* 0x0000000000017941 */ /* 0x000fea0003800000 */
.L_x_834:
        /* <DEDUP_REMOVED lines=10> */
.L_x_837:
[----:B------:R-:W-:Y:S05]  /*2e160*/  BSYNC B1 ;  /* 0x0000000000017941 */ /* 0x000fea0003800000 */
.L_x_836:
        /* <DEDUP_REMOVED lines=10> */
.L_x_839:
[----:B------:R-:W-:Y:S05]  /*2e210*/  BSYNC B1 ;  /* 0x0000000000017941 */ /* 0x000fea0003800000 */
.L_x_838:
        /* <DEDUP_REMOVED lines=13> */
.L_x_841:
[----:B------:R-:W-:Y:S05]  /*2e2f0*/  BSYNC B1 ;  /* 0x0000000000017941 */ /* 0x000fea0003800000 */
.L_x_840:
        /* <DEDUP_REMOVED lines=13> */
.L_x_843:
[----:B------:R-:W-:Y:S05]  /*2e3d0*/  BSYNC B1 ;  /* 0x0000000000017941 */ /* 0x000fea0003800000 */
.L_x_842:
        /* <DEDUP_REMOVED lines=10> */
.L_x_845:
[----:B------:R-:W-:Y:S05]  /*2e480*/  BSYNC B1 ;  /* 0x0000000000017941 */ /* 0x000fea0003800000 */
.L_x_844:
        /* <DEDUP_REMOVED lines=10> */
.L_x_847:
[----:B------:R-:W-:Y:S05]  /*2e530*/  BSYNC B1 ;  /* 0x0000000000017941 */ /* 0x000fea0003800000 */
.L_x_846:
        /* <DEDUP_REMOVED lines=13> */
.L_x_849:
[----:B------:R-:W-:Y:S05]  /*2e610*/  BSYNC B1 ;  /* 0x0000000000017941 */ /* 0x000fea0003800000 */
.L_x_848:
        /* <DEDUP_REMOVED lines=13> */
.L_x_851:
[----:B------:R-:W-:Y:S05]  /*2e6f0*/  BSYNC B1 ;  /* 0x0000000000017941 */ /* 0x000fea0003800000 */
.L_x_850:
        /* <DEDUP_REMOVED lines=10> */
.L_x_853:
[----:B------:R-:W-:Y:S05]  /*2e7a0*/  BSYNC B1 ;  /* 0x0000000000017941 */ /* 0x000fea0003800000 */
.L_x_852:
        /* <DEDUP_REMOVED lines=10> */
.L_x_855:
[----:B------:R-:W-:Y:S05]  /*2e850*/  BSYNC B1 ;  /* 0x0000000000017941 */ /* 0x000fea0003800000 */
.L_x_854:
        /* <DEDUP_REMOVED lines=13> */
.L_x_857:
[----:B------:R-:W-:Y:S05]  /*2e930*/  BSYNC B1 ;  /* 0x0000000000017941 */ /* 0x000fea0003800000 */
.L_x_856:
        /* <DEDUP_REMOVED lines=13> */
.L_x_859:
[----:B------:R-:W-:Y:S05]  /*2ea10*/  BSYNC B1 ;  /* 0x0000000000017941 */ /* 0x000fea0003800000 */
.L_x_858:
        /* <DEDUP_REMOVED lines=10> */
.L_x_861:
[----:B------:R-:W-:Y:S05]  /*2eac0*/  BSYNC B1 ;  /* 0x0000000000017941 */ /* 0x000fea0003800000 */
.L_x_860:
        /* <DEDUP_REMOVED lines=10> */
.L_x_863:
[----:B------:R-:W-:Y:S05]  /*2eb70*/  BSYNC B1 ;  /* 0x0000000000017941 */ /* 0x000fea0003800000 */
.L_x_862:
        /* <DEDUP_REMOVED lines=13> */
.L_x_865:
[----:B------:R-:W-:Y:S05]  /*2ec50*/  BSYNC B1 ;  /* 0x0000000000017941 */ /* 0x000fea0003800000 */
.L_x_864:
        /* <DEDUP_REMOVED lines=13> */
.L_x_867:
[----:B------:R-:W-:Y:S05]  /*2ed30*/  BSYNC B1 ;  /* 0x0000000000017941 */ /* 0x000fea0003800000 */
.L_x_866:
        /* <DEDUP_REMOVED lines=10> */
.L_x_869:
[----:B------:R-:W-:Y:S05]  /*2ede0*/  BSYNC B1 ;  /* 0x0000000000017941 */ /* 0x000fea0003800000 */
.L_x_868:
        /* <DEDUP_REMOVED lines=10> */
.L_x_871:
[----:B------:R-:W-:Y:S05]  /*2ee90*/  BSYNC B1 ;  /* 0x0000000000017941 */ /* 0x000fea0003800000 */
.L_x_870:
        /* <DEDUP_REMOVED lines=13> */
.L_x_873:
[----:B------:R-:W-:Y:S05]  /*2ef70*/  BSYNC B1 ;  /* 0x0000000000017941 */ /* 0x000fea0003800000 */
.L_x_872:
        /* <DEDUP_REMOVED lines=13> */
.L_x_875:
[----:B------:R-:W-:Y:S05]  /*2f050*/  BSYNC B1 ;  /* 0x0000000000017941 */ /* 0x000fea0003800000 */
.L_x_874:
        /* <DEDUP_REMOVED lines=10> */
.L_x_877:
[----:B------:R-:W-:Y:S05]  /*2f100*/  BSYNC B1 ;  /* 0x0000000000017941 */ /* 0x000fea0003800000 */
.L_x_876:
        /* <DEDUP_REMOVED lines=10> */
.L_x_879:
[----:B------:R-:W-:Y:S05]  /*2f1b0*/  BSYNC B1 ;  /* 0x0000000000017941 */ /* 0x000fea0003800000 */
.L_x_878:
        /* <DEDUP_REMOVED lines=13> */
.L_x_881:
[----:B------:R-:W-:Y:S05]  /*2f290*/  BSYNC B1 ;  /* 0x0000000000017941 */ /* 0x000fea0003800000 */
.L_x_880:
        /* <DEDUP_REMOVED lines=13> */
.L_x_883:
[----:B------:R-:W-:Y:S05]  /*2f370*/  BSYNC B1 ;  /* 0x0000000000017941 */ /* 0x000fea0003800000 */
.L_x_882:
        /* <DEDUP_REMOVED lines=10> */
.L_x_885:
[----:B------:R-:W-:Y:S05]  /*2f420*/  BSYNC B1 ;  /* 0x0000000000017941 */ /* 0x000fea0003800000 */
.L_x_884:
        /* <DEDUP_REMOVED lines=10> */
.L_x_887:
[----:B------:R-:W-:Y:S05]  /*2f4d0*/  BSYNC B1 ;  /* 0x0000000000017941 */ /* 0x000fea0003800000 */
.L_x_886:
        /* <DEDUP_REMOVED lines=13> */
.L_x_889:
[----:B------:R-:W-:Y:S05]  /*2f5b0*/  BSYNC B1 ;  /* 0x0000000000017941 */ /* 0x000fea0003800000 */
.L_x_888:
        /* <DEDUP_REMOVED lines=13> */
.L_x_891:
[----:B------:R-:W-:Y:S05]  /*2f690*/  BSYNC B1 ;  /* 0x0000000000017941 */ /* 0x000fea0003800000 */
.L_x_890:
        /* <DEDUP_REMOVED lines=10> */
.L_x_893:
[----:B------:R-:W-:Y:S05]  /*2f740*/  BSYNC B1 ;  /* 0x0000000000017941 */ /* 0x000fea0003800000 */
.L_x_892:
        /* <DEDUP_REMOVED lines=10> */
.L_x_895:
[----:B------:R-:W-:Y:S05]  /*2f7f0*/  BSYNC B1 ;  /* 0x0000000000017941 */ /* 0x000fea0003800000 */
.L_x_894:
        /* <DEDUP_REMOVED lines=13> */
.L_x_897:
[----:B------:R-:W-:Y:S05]  /*2f8d0*/  BSYNC B1 ;  /* 0x0000000000017941 */ /* 0x000fea0003800000 */
.L_x_896:
        /* <DEDUP_REMOVED lines=13> */
.L_x_899:
[----:B------:R-:W-:Y:S05]  /*2f9b0*/  BSYNC B1 ;  /* 0x0000000000017941 */ /* 0x000fea0003800000 */
.L_x_898:
        /* <DEDUP_REMOVED lines=10> */
.L_x_901:
[----:B------:R-:W-:Y:S05]  /*2fa60*/  BSYNC B1 ;  /* 0x0000000000017941 */ /* 0x000fea0003800000 */
.L_x_900:
        /* <DEDUP_REMOVED lines=10> */
.L_x_903:
[----:B------:R-:W-:Y:S05]  /*2fb10*/  BSYNC B1 ;  /* 0x0000000000017941 */ /* 0x000fea0003800000 */
.L_x_902:
        /* <DEDUP_REMOVED lines=13> */
.L_x_905:
[----:B------:R-:W-:Y:S05]  /*2fbf0*/  BSYNC B1 ;  /* 0x0000000000017941 */ /* 0x000fea0003800000 */
.L_x_904:
        /* <DEDUP_REMOVED lines=13> */
.L_x_907:
[----:B------:R-:W-:Y:S05]  /*2fcd0*/  BSYNC B1 ;  /* 0x0000000000017941 */ /* 0x000fea0003800000 */
.L_x_906:
        /* <DEDUP_REMOVED lines=10> */
.L_x_909:
[----:B------:R-:W-:Y:S05]  /*2fd80*/  BSYNC B1 ;  /* 0x0000000000017941 */ /* 0x000fea0003800000 */
.L_x_908:
        /* <DEDUP_REMOVED lines=10> */
.L_x_911:
[----:B------:R-:W-:Y:S05]  /*2fe30*/  BSYNC B1 ;  /* 0x0000000000017941 */ /* 0x000fea0003800000 */
.L_x_910:
        /* <DEDUP_REMOVED lines=13> */
.L_x_913:
[----:B------:R-:W-:Y:S05]  /*2ff10*/  BSYNC B1 ;  /* 0x0000000000017941 */ /* 0x000fea0003800000 */
.L_x_912:
        /* <DEDUP_REMOVED lines=13> */
.L_x_915:
[----:B------:R-:W-:Y:S05]  /*2fff0*/  BSYNC B1 ;  /* 0x0000000000017941 */ /* 0x000fea0003800000 */
.L_x_914:
        /* <DEDUP_REMOVED lines=10> */
.L_x_917:
[----:B------:R-:W-:Y:S05]  /*300a0*/  BSYNC B1 ;  /* 0x0000000000017941 */ /* 0x000fea0003800000 */
.L_x_916:
        /* <DEDUP_REMOVED lines=10> */
.L_x_919:
[----:B------:R-:W-:Y:S05]  /*30150*/  BSYNC B1 ;  /* 0x0000000000017941 */ /* 0x000fea0003800000 */
.L_x_918:
        /* <DEDUP_REMOVED lines=13> */
.L_x_921:
[----:B------:R-:W-:Y:S05]  /*30230*/  BSYNC B1 ;  /* 0x0000000000017941 */ /* 0x000fea0003800000 */
.L_x_920:
        /* <DEDUP_REMOVED lines=13> */
.L_x_923:
[----:B------:R-:W-:Y:S05]  /*30310*/  BSYNC B1 ;  /* 0x0000000000017941 */ /* 0x000fea0003800000 */
.L_x_922:
        /* <DEDUP_REMOVED lines=10> */
.L_x_925:
[----:B------:R-:W-:Y:S05]  /*303c0*/  BSYNC B1 ;  /* 0x0000000000017941 */ /* 0x000fea0003800000 */
.L_x_924:
        /* <DEDUP_REMOVED lines=10> */
.L_x_927:
[----:B------:R-:W-:Y:S05]  /*30470*/  BSYNC B1 ;  /* 0x0000000000017941 */ /* 0x000fea0003800000 */
.L_x_926:
        /* <DEDUP_REMOVED lines=13> */
.L_x_929:
[----:B------:R-:W-:Y:S05]  /*30550*/  BSYNC B1 ;  /* 0x0000000000017941 */ /* 0x000fea0003800000 */
.L_x_928:
        /* <DEDUP_REMOVED lines=13> */
.L_x_931:
[----:B------:R-:W-:Y:S05]  /*30630*/  BSYNC B1 ;  /* 0x0000000000017941 */ /* 0x000fea0003800000 */
.L_x_930:
        /* <DEDUP_REMOVED lines=10> */
.L_x_933:
[----:B------:R-:W-:Y:S05]  /*306e0*/  BSYNC B1 ;  /* 0x0000000000017941 */ /* 0x000fea0003800000 */
.L_x_932:
        /* <DEDUP_REMOVED lines=10> */
.L_x_935:
[----:B------:R-:W-:Y:S05]  /*30790*/  BSYNC B1 ;  /* 0x0000000000017941 */ /* 0x000fea0003800000 */
.L_x_934:
        /* <DEDUP_REMOVED lines=13> */
.L_x_937:
[----:B------:R-:W-:Y:S05]  /*30870*/  BSYNC B1 ;  /* 0x0000000000017941 */ /* 0x000fea0003800000 */
.L_x_936:
        /* <DEDUP_REMOVED lines=13> */
.L_x_939:
[----:B------:R-:W-:Y:S05]  /*30950*/  BSYNC B1 ;  /* 0x0000000000017941 */ /* 0x000fea0003800000 */
.L_x_938:
        /* <DEDUP_REMOVED lines=10> */
.L_x_941:
[----:B------:R-:W-:Y:S05]  /*30a00*/  BSYNC B1 ;  /* 0x0000000000017941 */ /* 0x000fea0003800000 */
.L_x_940:
        /* <DEDUP_REMOVED lines=10> */
.L_x_943:
[----:B------:R-:W-:Y:S05]  /*30ab0*/  BSYNC B1 ;  /* 0x0000000000017941 */ /* 0x000fea0003800000 */
.L_x_942:
        /* <DEDUP_REMOVED lines=13> */
.L_x_945:
[----:B------:R-:W-:Y:S05]  /*30b90*/  BSYNC B1 ;  /* 0x0000000000017941 */ /* 0x000fea0003800000 */
.L_x_944:
        /* <DEDUP_REMOVED lines=13> */
.L_x_947:
[----:B------:R-:W-:Y:S05]  /*30c70*/  BSYNC B1 ;  /* 0x0000000000017941 */ /* 0x000fea0003800000 */
.L_x_946:
        /* <DEDUP_REMOVED lines=10> */
.L_x_949:
[----:B------:R-:W-:Y:S05]  /*30d20*/  BSYNC B1 ;  /* 0x0000000000017941 */ /* 0x000fea0003800000 */
.L_x_948:
        /* <DEDUP_REMOVED lines=10> */
.L_x_951:
[----:B------:R-:W-:Y:S05]  /*30dd0*/  BSYNC B1 ;  /* 0x0000000000017941 */ /* 0x000fea0003800000 */
.L_x_950:
        /* <DEDUP_REMOVED lines=13> */
.L_x_953:
[----:B------:R-:W-:Y:S05]  /*30eb0*/  BSYNC B1 ;  /* 0x0000000000017941 */ /* 0x000fea0003800000 */
.L_x_952:
        /* <DEDUP_REMOVED lines=13> */
.L_x_955:
[----:B------:R-:W-:Y:S05]  /*30f90*/  BSYNC B1 ;  /* 0x0000000000017941 */ /* 0x000fea0003800000 */
.L_x_954:
        /* <DEDUP_REMOVED lines=10> */
.L_x_957:
[----:B------:R-:W-:Y:S05]  /*31040*/  BSYNC B1 ;  /* 0x0000000000017941 */ /* 0x000fea0003800000 */
.L_x_956:
        /* <DEDUP_REMOVED lines=10> */
.L_x_959:
[----:B------:R-:W-:Y:S05]  /*310f0*/  BSYNC B1 ;  /* 0x0000000000017941 */ /* 0x000fea0003800000 */
.L_x_958:
        /* <DEDUP_REMOVED lines=13> */
.L_x_961:
[----:B------:R-:W-:Y:S05]  /*311d0*/  BSYNC B1 ;  /* 0x0000000000017941 */ /* 0x000fea0003800000 */
.L_x_960:
[----:B------:R-:W2:Y:S01]  /*311e0*/  LDL.LU R233, [R1+0x2d0] ;  /* 0x0002d00001e97983 */ /* 0x000ea20000300800 */
[----:B-----5:R-:W-:Y:S01]  /*311f0*/  HADD2.F32 R222, -RZ, R19.H0_H0 ;  /* 0x20000013ffde7230 */ /* 0x020fe20000004100 */
[----:B------:R-:W-:Y:S01]  /*31200*/  ISETP.GT.AND P4, PT, R3, 0x169, PT ;  /* 0x000001690300780c */ /* 0x000fe20003f84270 */
[----:B------:R-:W-:Y:S03]  /*31210*/  BSSY B1, `(.L_x_962) ;  /* 0x0000008000017945 */ /* 0x000fe60003800000 */
[----:B------:R-:W-:-:S04]  /*31220*/  FMUL R222, R222, R16 ;  /* 0x00000010dede7220 */ /* 0x000fc80000400000 */
[----:B--2---:R-:W-:-:S05]  /*31230*/  FFMA R222, R233, R2, R222 ;  /* 0x00000002e9de7223 */ /* 0x004fca00000000de */
[----:B------:R-:W-:-:S05]  /*31240*/  F2FP.F16.F32.PACK_AB R222, RZ, R222 ;  /* 0x000000deffde723e */ /* 0x000fca00000000ff */
[----:B------:R2:W-:Y:S01]  /*31250*/  @P0 STG.E.U16 desc[UR46][R226.64+0x2d0], R222 ;  /* 0x0002d0dee2000986 */ /* 0x0005e2000c10152e */
[----:B------:R-:W-:-:S13]  /*31260*/  ISETP.GT.AND P0, PT, R0, RZ, P4 ;  /* 0x000000ff0000720c */ /* 0x000fda0002704270 */
[----:B--2---:R-:W-:Y:S05]  /*31270*/  @!P0 BRA `(.L_x_963) ;  /* 0x0000000000048947 */ /* 0x004fea0003800000 */
[----:B------:R2:W5:Y:S02]  /*31280*/  LDG.E.LTC128B.U16 R19, desc[UR46][R216.64+0x2d2] ;  /* 0x0002d22ed8137981 */ /* 0x000564000c1e1520 */
.L_x_963:
[----:B------:R-:W-:Y:S05]  /*31290*/  BSYNC B1 ;  /* 0x0000000000017941 */ /* 0x000fea0003800000 */
.L_x_962:
        /* <DEDUP_REMOVED lines=10> */
.L_x_965:
[----:B------:R-:W-:Y:S05]  /*31340*/  BSYNC B1 ;  /* 0x0000000000017941 */ /* 0x000fea0003800000 */
.L_x_964:
        /* <DEDUP_REMOVED lines=10> */
.L_x_967:
[----:B------:R-:W-:Y:S05]  /*313f0*/  BSYNC B1 ;  /* 0x0000000000017941 */ /* 0x000fea0003800000 */
.L_x_966:
        /* <DEDUP_REMOVED lines=11> */
.L_x_969:
[----:B------:R-:W-:Y:S05]  /*314b0*/  BSYNC B1 ;  /* 0x0000000000017941 */ /* 0x000fea0003800000 */
.L_x_968:
        /* <DEDUP_REMOVED lines=11> */
.L_x_971:
[----:B------:R-:W-:Y:S05]  /*31570*/  BSYNC B1 ;  /* 0x0000000000017941 */ /* 0x000fea0003800000 */
.L_x_970:
        /* <DEDUP_REMOVED lines=10> */
.L_x_973:
[----:B------:R-:W-:Y:S05]  /*31620*/  BSYNC B1 ;  /* 0x0000000000017941 */ /* 0x000fea0003800000 */
.L_x_972:
        /* <DEDUP_REMOVED lines=10> */
.L_x_975:
[----:B------:R-:W-:Y:S05]  /*316d0*/  BSYNC B1 ;  /* 0x0000000000017941 */ /* 0x000fea0003800000 */
.L_x_974:
        /* <DEDUP_REMOVED lines=11> */
.L_x_977:
[----:B------:R-:W-:Y:S05]  /*31790*/  BSYNC B1 ;  /* 0x0000000000017941 */ /* 0x000fea0003800000 */
.L_x_976:
[----:B------:R-:W2:Y:S01]  /*317a0*/  LDL.LU R233, [R1+0x2f0] ;  /* 0x0002f00001e97983 */ /* 0x000ea20000300800 */
[----:B-----5:R-:W-:Y:S01]  /*317b0*/  HADD2.F32 R222, -RZ, R19.H0_H0 ;  /* 0x20000013ffde7230 */ /* 0x020fe20000004100 */
[----:B------:R-:W-:Y:S04]  /*317c0*/  BSSY B1, `(.L_x_978) ;  /* 0x0000009000017945 */ /* 0x000fe80003800000 */
[----:B------:R-:W-:-:S04]  /*317d0*/  FMUL R222, R222, R16 ;  /* 0x00000010dede7220 */ /* 0x000fc80000400000 */
[----:B--2---:R-:W-:-:S05]  /*317e0*/  FFMA R222, R233, R2, R222 ;  /* 0x00000002e9de7223 */ /* 0x004fca00000000de */
[----:B------:R-:W-:-:S05]  /*317f0*/  F2FP.F16.F32.PACK_AB R222, RZ, R222 ;  /* 0x000000deffde723e */ /* 0x000fca00000000ff */
[----:B------:R2:W-:Y:S01]  /*31800*/  @P0 STG.E.U16 desc[UR46][R226.64+0x2f0], R222 ;  /* 0x0002f0dee2000986 */ /* 0x0005e2000c10152e */
[----:B------:R-:W-:-:S04]  /*31810*/  ISETP.GT.AND P0, PT, R3, 0x179, PT ;  /* 0x000001790300780c */ /* 0x000fc80003f04270 */
[----:B------:R-:W-:-:S13]  /*31820*/  ISETP.GT.AND P5, PT, R0, RZ, P0 ;  /* 0x000000ff0000720c */ /* 0x000fda00007a4270 */
[----:B--2---:R-:W-:Y:S05]  /*31830*/  @!P5 BRA `(.L_x_979) ;  /* 0x000000000004d947 */ /* 0x004fea0003800000 */
[----:B------:R2:W5:Y:S02]  /*31840*/  LDG.E.LTC128B.U16 R19, desc[UR46][R216.64+0x2f2] ;  /* 0x0002f22ed8137981 */ /* 0x000564000c1e1520 */
.L_x_979:
[----:B------:R-:W-:Y:S05]  /*31850*/  BSYNC B1 ;  /* 0x0000000000017941 */ /* 0x000fea0003800000 */
.L_x_978:
[----:B0-23--:R-:W2:Y:S01]  /*31860*/  LDL.LU R216, [R1+0x2f4] ;  /* 0x0002f40001d87983 */ /* 0x00dea20000300800 */
[----:B-----5:R-:W-:Y:S01]  /*31870*/  HADD2.F32 R3, -RZ, R19.H0_H0 ;  /* 0x20000013ff037230 */ /* 0x020fe20000004100 */
[----:B------:R-:W-:Y:S04]  /*31880*/  BSSY B1, `(.L_x_980) ;  /* 0x0000009000017945 */ /* 0x000fe80003800000 */
[----:B------:R-:W-:-:S04]  /*31890*/  FMUL R3, R3, R16 ;  /* 0x0000001003037220 */ /* 0x000fc80000400000 */
[----:B--2---:R-:W-:-:S05]  /*318a0*/  FFMA R3, R216, R2, R3 ;  /* 0x00000002d8037223 */ /* 0x004fca0000000003 */
[----:B------:R-:W-:-:S05]  /*318b0*/  F2FP.F16.F32.PACK_AB R3, RZ, R3 ;  /* 0x00000003ff03723e */ /* 0x000fca00000000ff */
[----:B------:R0:W-:Y:S01]  /*318c0*/  @P5 STG.E.U16 desc[UR46][R226.64+0x2f2], R3 ;  /* 0x0002f203e2005986 */ /* 0x0001e2000c10152e */
[----:B------:R-:W-:Y:S02]  /*318d0*/  ISETP.GT.AND P5, PT, R0, 0x8, P1 ;  /* 0x000000080000780c */ /* 0x000fe40000fa4270 */
[----:B0-----:R-:W-:-:S11]  /*318e0*/  PRMT R3, R19, 0x7610, R3 ;  /* 0x0000761013037816 */ /* 0x001fd60000000003 */
[----:B------:R-:W-:Y:S05]  /*318f0*/  @!P5 BRA `(.L_x_981) ;  /* 0x000000000004d947 */ /* 0x000fea0003800000 */
[----:B------:R0:W5:Y:S02]  /*31900*/  LDG.E.LTC128B.U16 R3, desc[UR46][R6.64+0x2f0] ;  /* 0x0002f02e06037981 */ /* 0x000164000c1e1520 */
.L_x_981:
[----:B------:R-:W-:Y:S05]  /*31910*/  BSYNC B1 ;  /* 0x0000000000017941 */ /* 0x000fea0003800000 */
.L_x_980:
        /* <DEDUP_REMOVED lines=10> */
.L_x_983:
[----:B------:R-:W-:Y:S05]  /*319c0*/  BSYNC B1 ;  /* 0x0000000000017941 */ /* 0x000fea0003800000 */
.L_x_982:
[----:B012-4-:R-:W2:Y:S01]  /*319d0*/  LDL.LU R7, [R1+0x2fc] ;  /* 0x0002fc0001077983 */ /* 0x017ea20000300800 */
        /* <DEDUP_REMOVED lines=8> */
[----:B0-----:R-:W-:Y:S05]  /*31a60*/  @!P5 BRA `(.L_x_985) ;  /* 0x000000000004d947 */ /* 0x001fea0003800000 */
[----:B------:R0:W5:Y:S02]  /*31a70*/  LDG.E.LTC128B.U16 R3, desc[UR46][R22.64+0x180] ;  /* 0x0001802e16037981 */ /* 0x000164000c1e1520 */
.L_x_985:
[----:B------:R-:W-:Y:S05]  /*31a80*/  BSYNC B1 ;  /* 0x0000000000017941 */ /* 0x000fea0003800000 */
.L_x_984:
[----:B------:R-:W2:Y:S01]  /*31a90*/  LDL.LU R5, [R1] ;  /* 0x0000000001057983 */ /* 0x000ea20000300800 */
[----:B-----5:R-:W-:Y:S01]  /*31aa0*/  HADD2.F32 R4, -RZ, R3.H0_H0 ;  /* 0x20000003ff047230 */ /* 0x020fe20000004100 */
[----:B------:R-:W-:Y:S04]  /*31ab0*/  BSSY B1, `(.L_x_986) ;  /* 0x000000c000017945 */ /* 0x000fe80003800000 */
[----:B------:R-:W-:-:S04]  /*31ac0*/  FMUL R4, R4, R16 ;  /* 0x0000001004047220 */ /* 0x000fc80000400000 */
[----:B--2---:R-:W-:Y:S01]  /*31ad0*/  FFMA R4, R5, R2, R4 ;  /* 0x0000000205047223 */ /* 0x004fe20000000004 */
[----:B------:R-:W-:-:S04]  /*31ae0*/  IMAD.MOV.U32 R5, RZ, RZ, R229 ;  /* 0x000000ffff057224 */ /* 0x000fc800078e00e5 */
[----:B------:R-:W-:-:S04]  /*31af0*/  F2FP.F16.F32.PACK_AB R4, RZ, R4 ;  /* 0x00000004ff04723e */ /* 0x000fc800000000ff */
[----:B------:R-:W-:Y:S01]  /*31b00*/  PRMT R6, R4, 0x7610, R6 ;  /* 0x0000761004067816 */ /* 0x000fe20000000006 */
[----:B------:R-:W-:-:S05]  /*31b10*/  IMAD.MOV.U32 R4, RZ, RZ, R228 ;  /* 0x000000ffff047224 */ /* 0x000fca00078e00e4 */
[----:B------:R1:W-:Y:S01]  /*31b20*/  @P5 STG.E.U16 desc[UR46][R4.64+0x180], R6 ;  /* 0x0001800604005986 */ /* 0x0003e2000c10152e */
[----:B------:R-:W-:-:S04]  /*31b30*/  LOP3.LUT P5, RZ, R17, 0x2, RZ, 0xc0, !PT ;  /* 0x0000000211ff7812 */ /* 0x000fc800078ac0ff */
[----:B------:R-:W-:-:S13]  /*31b40*/  ISETP.GT.AND P5, PT, R0, 0x80, P5 ;  /* 0x000000800000780c */ /* 0x000fda0002fa4270 */
[----:B-1----:R-:W-:Y:S05]  /*31b50*/  @!P5 BRA `(.L_x_987) ;  /* 0x000000000004d947 */ /* 0x002fea0003800000 */
[----:B------:R1:W5:Y:S02]  /*31b60*/  LDG.E.LTC128B.U16 R3, desc[UR46][R22.64+0x182] ;  /* 0x0001822e16037981 */ /* 0x000364000c1e1520 */
.L_x_987:
[----:B------:R-:W-:Y:S05]  /*31b70*/  BSYNC B1 ;  /* 0x0000000000017941 */ /* 0x000fea0003800000 */
.L_x_986:
[----:B------:R-:W2:Y:S01]  /*31b80*/  LDL.LU R7, [R1+0x4] ;  /* 0x0000040001077983 */ /* 0x000ea20000300800 */
[----:B-----5:R-:W-:Y:S01]  /*31b90*/  HADD2.F32 R6, -RZ, R3.H0_H0 ;  /* 0x20000003ff067230 */ /* 0x020fe20000004100 */
[----:B------:R-:W-:Y:S04]  /*31ba0*/  BSSY B1, `(.L_x_988) ;  /* 0x000000b000017945 */ /* 0x000fe80003800000 */
[----:B------:R-:W-:-:S04]  /*31bb0*/  FMUL R6, R6, R16 ;  /* 0x0000001006067220 */ /* 0x000fc80000400000 */
[----:B--2---:R-:W-:-:S05]  /*31bc0*/  FFMA R6, R7, R2, R6 ;  /* 0x0000000207067223 */ /* 0x004fca0000000006 */
[----:B------:R-:W-:-:S05]  /*31bd0*/  F2FP.F16.F32.PACK_AB R6, RZ, R6 ;  /* 0x00000006ff06723e */ /* 0x000fca00000000ff */
[----:B------:R2:W-:Y:S01]  /*31be0*/  @P5 STG.E.U16 desc[UR46][R4.64+0x182], R6 ;  /* 0x0001820604005986 */ /* 0x0005e2000c10152e */
[----:B------:R-:W-:-:S05]  /*31bf0*/  IADD3 R216, P5, R234, R224, RZ ;  /* 0x000000e0ead87210 */ /* 0x000fca0007fbe0ff */
[----:B------:R-:W-:Y:S01]  /*31c00*/  IMAD.X R217, R223, 0x1, R225, P5 ;  /* 0x00000001dfd97824 */ /* 0x000fe200028e06e1 */
[----:B------:R-:W-:-:S04]  /*31c10*/  LOP3.LUT P5, RZ, R17, 0x1, RZ, 0xc0, !PT ;  /* 0x0000000111ff7812 */ /* 0x000fc800078ac0ff */
[----:B------:R-:W-:-:S13]  /*31c20*/  ISETP.GT.AND P5, PT, R0, 0x88, P5 ;  /* 0x000000880000780c */ /* 0x000fda0002fa4270 */
[----:B--2---:R-:W-:Y:S05]  /*31c30*/  @!P5 BRA `(.L_x_989) ;  /* 0x000000000004d947 */ /* 0x004fea0003800000 */
[----:B------:R2:W5:Y:S02]  /*31c40*/  LDG.E.LTC128B.U16 R3, desc[UR46][R20.64+0x180] ;  /* 0x0001802e14037981 */ /* 0x000564000c1e1520 */
.L_x_989:
[----:B------:R-:W-:Y:S05]  /*31c50*/  BSYNC B1 ;  /* 0x0000000000017941 */ /* 0x000fea0003800000 */
.L_x_988:
        /* <DEDUP_REMOVED lines=11> */
.L_x_991:
[----:B------:R-:W-:Y:S05]  /*31d10*/  BSYNC B1 ;  /* 0x0000000000017941 */ /* 0x000fea0003800000 */
.L_x_990:
[----:B------:R-:W4:Y:S01]  /*31d20*/  LDL.LU R7, [R1+0xc] ;  /* 0x00000c0001077983 */ /* 0x000f220000300800 */
[----:B-----5:R-:W-:Y:S01]  /*31d30*/  HADD2.F32 R6, -RZ, R3.H0_H0 ;  /* 0x20000003ff067230 */ /* 0x020fe20000004100 */
[----:B------:R-:W-:Y:S04]  /*31d40*/  BSSY B1, `(.L_x_992) ;  /* 0x000000c000017945 */ /* 0x000fe80003800000 */
[----:B------:R-:W-:-:S04]  /*31d50*/  FMUL R6, R6, R16 ;  /* 0x0000001006067220 */ /* 0x000fc80000400000 */
[----:B----4-:R-:W-:Y:S01]  /*31d60*/  FFMA R6, R7, R2, R6 ;  /* 0x0000000207067223 */ /* 0x010fe20000000006 */
[----:B------:R-:W-:-:S04]  /*31d70*/  IMAD.MOV.U32 R7, RZ, RZ, R221 ;  /* 0x000000ffff077224 */ /* 0x000fc800078e00dd */
[----:B------:R-:W-:-:S04]  /*31d80*/  F2FP.F16.F32.PACK_AB R6, RZ, R6 ;  /* 0x00000006ff06723e */ /* 0x000fc800000000ff */
[----:B------:R-:W-:Y:S01]  /*31d90*/  PRMT R19, R6, 0x7610, R19 ;  /* 0x0000761006137816 */ /* 0x000fe20000000013 */
[----:B------:R-:W-:-:S05]  /*31da0*/  IMAD.MOV.U32 R6, RZ, RZ, R220 ;  /* 0x000000ffff067224 */ /* 0x000fca00078e00dc */
[----:B------:R4:W-:Y:S01]  /*31db0*/  @P5 STG.E.U16 desc[UR46][R6.64+0x182], R19 ;  /* 0x0001821306005986 */ /* 0x0009e2000c10152e */
[----:B------:R-:W-:-:S04]  /*31dc0*/  LOP3.LUT P5, RZ, R17, 0x4, RZ, 0xc0, !PT ;  /* 0x0000000411ff7812 */ /* 0x000fc800078ac0ff */
[----:B------:R-:W-:-:S13]  /*31dd0*/  ISETP.GT.AND P5, PT, R0, 0x80, P5 ;  /* 0x000000800000780c */ /* 0x000fda0002fa4270 */
[----:B----4-:R-:W-:Y:S05]  /*31de0*/  @!P5 BRA `(.L_x_993) ;  /* 0x000000000004d947 */ /* 0x010fea0003800000 */
[----:B------:R4:W5:Y:S02]  /*31df0*/  LDG.E.LTC128B.U16 R3, desc[UR46][R22.64+0x190] ;  /* 0x0001902e16037981 */ /* 0x000964000c1e1520 */
.L_x_993:
[----:B------:R-:W-:Y:S05]  /*31e00*/  BSYNC B1 ;  /* 0x0000000000017941 */ /* 0x000fea0003800000 */
.L_x_992:
        /* <DEDUP_REMOVED lines=11> */
.L_x_995:
[----:B------:R-:W-:Y:S05]  /*31ec0*/  BSYNC B1 ;  /* 0x0000000000017941 */ /* 0x000fea0003800000 */
.L_x_994:
        /* <DEDUP_REMOVED lines=11> */
.L_x_997:
[----:B------:R-:W-:Y:S05]  /*31f80*/  BSYNC B1 ;  /* 0x0000000000017941 */ /* 0x000fea0003800000 */
.L_x_996:
        /* <DEDUP_REMOVED lines=11> */
.L_x_999:
[----:B------:R-:W-:Y:S05]  /*32040*/  BSYNC B1 ;  /* 0x0000000000017941 */ /* 0x000fea0003800000 */
.L_x_998:
        /* <DEDUP_REMOVED lines=11> */
.L_x_1001:
[----:B------:R-:W-:Y:S05]  /*32100*/  BSYNC B1 ;  /* 0x0000000000017941 */ /* 0x000fea0003800000 */
.L_x_1000:
        /* <DEDUP_REMOVED lines=11> */
.L_x_1003:
[----:B------:R-:W-:Y:S05]  /*321c0*/  BSYNC B1 ;  /* 0x0000000000017941 */ /* 0x000fea0003800000 */
.L_x_1002:
        /* <DEDUP_REMOVED lines=11> */
.L_x_1005:
[----:B------:R-:W-:Y:S05]  /*32280*/  BSYNC B1 ;  /* 0x0000000000017941 */ /* 0x000fea0003800000 */
.L_x_1004:
        /* <DEDUP_REMOVED lines=11> */
.L_x_1007:
[----:B------:R-:W-:Y:S05]  /*32340*/  BSYNC B1 ;  /* 0x0000000000017941 */ /* 0x000fea0003800000 */
.L_x_1006:
        /* <DEDUP_REMOVED lines=11> */
.L_x_1009:
[----:B------:R-:W-:Y:S05]  /*32400*/  BSYNC B1 ;  /* 0x0000000000017941 */ /* 0x000fea0003800000 */
.L_x_1008:
        /* <DEDUP_REMOVED lines=11> */
.L_x_1011:
[----:B------:R-:W-:Y:S05]  /*324c0*/  BSYNC B1 ;  /* 0x0000000000017941 */ /* 0x000fea0003800000 */
.L_x_1010:
        /* <DEDUP_REMOVED lines=11> */
.L_x_1013:
[----:B------:R-:W-:Y:S05]  /*32580*/  BSYNC B1 ;  /* 0x0000000000017941 */ /* 0x000fea0003800000 */
.L_x_1012:
        /* <DEDUP_REMOVED lines=11> */
.L_x_1015:
[----:B------:R-:W-:Y:S05]  /*32640*/  BSYNC B1 ;  /* 0x0000000000017941 */ /* 0x000fea0003800000 */
.L_x_1014:
        /* <DEDUP_REMOVED lines=11> */
.L_x_1017:
[----:B------:R-:W-:Y:S05]  /*32700*/  BSYNC B1 ;  /* 0x0000000000017941 */ /* 0x000fea0003800000 */
.L_x_1016:
        /* <DEDUP_REMOVED lines=11> */
.L_x_1019:
[----:B------:R-:W-:Y:S05]  /*327c0*/  BSYNC B1 ;  /* 0x0000000000017941 */ /* 0x000fea0003800000 */
.L_x_1018:
        /* <DEDUP_REMOVED lines=11> */
.L_x_1021:
[----:B------:R-:W-:Y:S05]  /*32880*/  BSYNC B1 ;  /* 0x0000000000017941 */ /* 0x000fea0003800000 */
.L_x_1020:
        /* <DEDUP_REMOVED lines=11> */
.L_x_1023:
[----:B------:R-:W-:Y:S05]  /*32940*/  BSYNC B1 ;  /* 0x0000000000017941 */ /* 0x000fea0003800000 */
.L_x_1022:
        /* <DEDUP_REMOVED lines=11> */
.L_x_1025:
[----:B------:R-:W-:Y:S05]  /*32a00*/  BSYNC B1 ;  /* 0x0000000000017941 */ /* 0x000fea0003800000 */
.L_x_1024:
        /* <DEDUP_REMOVED lines=11> */
.L_x_1027:
[----:B------:R-:W-:Y:S05]  /*32ac0*/  BSYNC B1 ;  /* 0x0000000000017941 */ /* 0x000fea0003800000 */
.L_x_1026:
        /* <DEDUP_REMOVED lines=11> */
.L_x_1029:
[----:B------:R-:W-:Y:S05]  /*32b80*/  BSYNC B1 ;  /* 0x0000000000017941 */ /* 0x000fea0003800000 */
.L_x_1028:
        /* <DEDUP_REMOVED lines=11> */
.L_x_1031:
[----:B------:R-:W-:Y:S05]  /*32c40*/  BSYNC B1 ;  /* 0x0000000000017941 */ /* 0x000fea0003800000 */
.L_x_1030:
        /* <DEDUP_REMOVED lines=11> */
.L_x_1033:
[----:B------:R-:W-:Y:S05]  /*32d00*/  BSYNC B1 ;  /* 0x0000000000017941 */ /* 0x000fea0003800000 */
.L_x_1032:
        /* <DEDUP_REMOVED lines=11> */
.L_x_1035:
[----:B------:R-:W-:Y:S05]  /*32dc0*/  BSYNC B1 ;  /* 0x0000000000017941 */ /* 0x000fea0003800000 */
.L_x_1034:
        /* <DEDUP_REMOVED lines=11> */
.L_x_1037:
[----:B------:R-:W-:Y:S05]  /*32e80*/  BSYNC B1 ;  /* 0x0000000000017941 */ /* 0x000fea0003800000 */
.L_x_1036:
        /* <DEDUP_REMOVED lines=11> */
.L_x_1039:
[----:B------:R-:W-:Y:S05]  /*32f40*/  BSYNC B1 ;  /* 0x0000000000017941 */ /* 0x000fea0003800000 */
.L_x_1038:
        /* <DEDUP_REMOVED lines=11> */
.L_x_1041:
[----:B------:R-:W-:Y:S05]  /*33000*/  BSYNC B1 ;  /* 0x0000000000017941 */ /* 0x000fea0003800000 */
.L_x_1040:
        /* <DEDUP_REMOVED lines=11> */
.L_x_1043:
[----:B------:R-:W-:Y:S05]  /*330c0*/  BSYNC B1 ;  /* 0x0000000000017941 */ /* 0x000fea0003800000 */
.L_x_1042:
        /* <DEDUP_REMOVED lines=11> */
.L_x_1045:
[----:B------:R-:W-:Y:S05]  /*33180*/  BSYNC B1 ;  /* 0x0000000000017941 */ /* 0x000fea0003800000 */
.L_x_1044:
        /* <DEDUP_REMOVED lines=11> */
.L_x_1047:
[----:B------:R-:W-:Y:S05]  /*33240*/  BSYNC B1 ;  /* 0x0000000000017941 */ /* 0x000fea0003800000 */
.L_x_1046:
        /* <DEDUP_REMOVED lines=11> */
.L_x_1049:
[----:B------:R-:W-:Y:S05]  /*33300*/  BSYNC B1 ;  /* 0x0000000000017941 */ /* 0x000fea0003800000 */
.L_x_1048:
        /* <DEDUP_REMOVED lines=11> */
.L_x_1051:
[----:B------:R-:W-:Y:S05]  /*333c0*/  BSYNC B1 ;  /* 0x0000000000017941 */ /* 0x000fea0003800000 */
.L_x_1050:
        /* <DEDUP_REMOVED lines=11> */
.L_x_1053:
[----:B------:R-:W-:Y:S05]  /*33480*/  BSYNC B1 ;  /* 0x0000000000017941 */ /* 0x000fea0003800000 */
.L_x_1052:
        /* <DEDUP_REMOVED lines=11> */
.L_x_1055:
[----:B------:R-:W-:Y:S05]  /*33540*/  BSYNC B1 ;  /* 0x0000000000017941 */ /* 0x000fea0003800000 */
.L_x_1054:
        /* <DEDUP_REMOVED lines=11> */
.L_x_1057:
[----:B------:R-:W-:Y:S05]  /*33600*/  BSYNC B1 ;  /* 0x0000000000017941 */ /* 0x000fea0003800000 */
.L_x_1056:
        /* <DEDUP_REMOVED lines=11> */
.L_x_1059:
[----:B------:R-:W-:Y:S05]  /*336c0*/  BSYNC B1 ;  /* 0x0000000000017941 */ /* 0x000fea0003800000 */
.L_x_1058:
        /* <DEDUP_REMOVED lines=11> */
.L_x_1061:
[----:B------:R-:W-:Y:S05]  /*33780*/  BSYNC B1 ;  /* 0x0000000000017941 */ /* 0x000fea0003800000 */
.L_x_1060:
        /* <DEDUP_REMOVED lines=11> */
.L_x_1063:
[----:B------:R-:W-:Y:S05]  /*33840*/  BSYNC B1 ;  /* 0x0000000000017941 */ /* 0x000fea0003800000 */
.L_x_1062:
        /* <DEDUP_REMOVED lines=11> */
.L_x_1065:
[----:B------:R-:W-:Y:S05]  /*33900*/  BSYNC B1 ;  /* 0x0000000000017941 */ /* 0x000fea0003800000 */
.L_x_1064:
        /* <DEDUP_REMOVED lines=11> */
.L_x_1067:
[----:B------:R-:W-:Y:S05]  /*339c0*/  BSYNC B1 ;  /* 0x0000000000017941 */ /* 0x000fea0003800000 */
.L_x_1066:
        /* <DEDUP_REMOVED lines=11> */
.L_x_1069:
[----:B------:R-:W-:Y:S05]  /*33a80*/  BSYNC B1 ;  /* 0x0000000000017941 */ /* 0x000fea0003800000 */
.L_x_1068:
        /* <DEDUP_REMOVED lines=11> */
.L_x_1071:
[----:B------:R-:W-:Y:S05]  /*33b40*/  BSYNC B1 ;  /* 0x0000000000017941 */ /* 0x000fea0003800000 */
.L_x_1070:
        /* <DEDUP_REMOVED lines=11> */
.L_x_1073:
[----:B------:R-:W-:Y:S05]  /*33c00*/  BSYNC B1 ;  /* 0x0000000000017941 */ /* 0x000fea0003800000 */
.L_x_1072:
        /* <DEDUP_REMOVED lines=11> */
.L_x_1075:
[----:B------:R-:W-:Y:S05]  /*33cc0*/  BSYNC B1 ;  /* 0x0000000000017941 */ /* 0x000fea0003800000 */
.L_x_1074:
        /* <DEDUP_REMOVED lines=11> */
.L_x_1077:
[----:B------:R-:W-:Y:S05]  /*33d80*/  BSYNC B1 ;  /* 0x0000000000017941 */ /* 0x000fea0003800000 */
.L_x_1076:
        /* <DEDUP_REMOVED lines=11> */
.L_x_1079:
[----:B------:R-:W-:Y:S05]  /*33e40*/  BSYNC B1 ;  /* 0x0000000000017941 */ /* 0x000fea0003800000 */
.L_x_1078:
        /* <DEDUP_REMOVED lines=11> */
.L_x_1081:
[----:B------:R-:W-:Y:S05]  /*33f00*/  BSYNC B1 ;  /* 0x0000000000017941 */ /* 0x000fea0003800000 */
.L_x_1080:
        /* <DEDUP_REMOVED lines=11> */
.L_x_1083:
[----:B------:R-:W-:Y:S05]  /*33fc0*/  BSYNC B1 ;  /* 0x0000000000017941 */ /* 0x000fea0003800000 */
.L_x_1082:
        /* <DEDUP_REMOVED lines=11> */
.L_x_1085:
[----:B------:R-:W-:Y:S05]  /*34080*/  BSYNC B1 ;  /* 0x0000000000017941 */ /* 0x000fea0003800000 */
.L_x_1084:
        /* <DEDUP_REMOVED lines=11> */
.L_x_1087:
[----:B------:R-:W-:Y:S05]  /*34140*/  BSYNC B1 ;  /* 0x0000000000017941 */ /* 0x000fea0003800000 */
.L_x_1086:
        /* <DEDUP_REMOVED lines=11> */
.L_x_1089:
[----:B------:R-:W-:Y:S05]  /*34200*/  BSYNC B1 ;  /* 0x0000000000017941 */ /* 0x000fea0003800000 */
.L_x_1088:
        /* <DEDUP_REMOVED lines=11> */
.L_x_1091:
[----:B------:R-:W-:Y:S05]  /*342c0*/  BSYNC B1 ;  /* 0x0000000000017941 */ /* 0x000fea0003800000 */
.L_x_1090:
        /* <DEDUP_REMOVED lines=11> */
.L_x_1093:
[----:B------:R-:W-:Y:S05]  /*34380*/  BSYNC B1 ;  /* 0x0000000000017941 */ /* 0x000fea0003800000 */
.L_x_1092:
        /* <DEDUP_REMOVED lines=11> */
.L_x_1095:
[----:B------:R-:W-:Y:S05]  /*34440*/  BSYNC B1 ;  /* 0x0000000000017941 */ /* 0x000fea0003800000 */
.L_x_1094:
        /* <DEDUP_REMOVED lines=11> */
.L_x_1097:
[----:B------:R-:W-:Y:S05]  /*34500*/  BSYNC B1 ;  /* 0x0000000000017941 */ /* 0x000fea0003800000 */
.L_x_1096:
        /* <DEDUP_REMOVED lines=11> */
.L_x_1099:
[----:B------:R-:W-:Y:S05]  /*345c0*/  BSYNC B1 ;  /* 0x0000000000017941 */ /* 0x000fea0003800000 */
.L_x_1098:
        /* <DEDUP_REMOVED lines=11> */
.L_x_1101:
[----:B------:R-:W-:Y:S05]  /*34680*/  BSYNC B1 ;  /* 0x0000000000017941 */ /* 0x000fea0003800000 */
.L_x_1100:
        /* <DEDUP_REMOVED lines=11> */
.L_x_1103:
[----:B------:R-:W-:Y:S05]  /*34740*/  BSYNC B1 ;  /* 0x0000000000017941 */ /* 0x000fea0003800000 */
.L_x_1102:
        /* <DEDUP_REMOVED lines=11> */
.L_x_1105:
[----:B------:R-:W-:Y:S05]  /*34800*/  BSYNC B1 ;  /* 0x0000000000017941 */ /* 0x000fea0003800000 */
.L_x_1104:
        /* <DEDUP_REMOVED lines=11> */
.L_x_1107:
[----:B------:R-:W-:Y:S05]  /*348c0*/  BSYNC B1 ;  /* 0x0000000000017941 */ /* 0x000fea0003800000 */
.L_x_1106:
        /* <DEDUP_REMOVED lines=11> */
.L_x_1109:
[----:B------:R-:W-:Y:S05]  /*34980*/  BSYNC B1 ;  /* 0x0000000000017941 */ /* 0x000fea0003800000 */
.L_x_1108:
        /* <DEDUP_REMOVED lines=11> */
.L_x_1111:
[----:B------:R-:W-:Y:S05]  /*34a40*/  BSYNC B1 ;  /* 0x0000000000017941 */ /* 0x000fea0003800000 */
.L_x_1110:
        /* <DEDUP_REMOVED lines=11> */
.L_x_1113:
[----:B------:R-:W-:Y:S05]  /*34b00*/  BSYNC B1 ;  /* 0x0000000000017941 */ /* 0x000fea0003800000 */
.L_x_1112:
        /* <DEDUP_REMOVED lines=11> */
.L_x_1115:
[----:B------:R-:W-:Y:S05]  /*34bc0*/  BSYNC B1 ;  /* 0x0000000000017941 */ /* 0x000fea0003800000 */
.L_x_1114:
        /* <DEDUP_REMOVED lines=11> */
.L_x_1117:
[----:B------:R-:W-:Y:S05]  /*34c80*/  BSYNC B1 ;  /* 0x0000000000017941 */ /* 0x000fea0003800000 */
.L_x_1116:
        /* <DEDUP_REMOVED lines=11> */
.L_x_1119:
[----:B------:R-:W-:Y:S05]  /*34d40*/  BSYNC B1 ;  /* 0x0000000000017941 */ /* 0x000fea0003800000 */
.L_x_1118:
        /* <DEDUP_REMOVED lines=11> */
.L_x_1121:
[----:B------:R-:W-:Y:S05]  /*34e00*/  BSYNC B1 ;  /* 0x0000000000017941 */ /* 0x000fea0003800000 */
.L_x_1120:
        /* <DEDUP_REMOVED lines=11> */
.L_x_1123:
[----:B------:R-:W-:Y:S05]  /*34ec0*/  BSYNC B1 ;  /* 0x0000000000017941 */ /* 0x000fea0003800000 */
.L_x_1122:
        /* <DEDUP_REMOVED lines=11> */
.L_x_1125:
[----:B------:R-:W-:Y:S05]  /*34f80*/  BSYNC B1 ;  /* 0x0000000000017941 */ /* 0x000fea0003800000 */
.L_x_1124:
        /* <DEDUP_REMOVED lines=11> */
.L_x_1127:
[----:B------:R-:W-:Y:S05]  /*35040*/  BSYNC B1 ;  /* 0x0000000000017941 */ /* 0x000fea0003800000 */
.L_x_1126:
        /* <DEDUP_REMOVED lines=11> */
.L_x_1129:
[----:B------:R-:W-:Y:S05]  /*35100*/  BSYNC B1 ;  /* 0x0000000000017941 */ /* 0x000fea0003800000 */
.L_x_1128:
        /* <DEDUP_REMOVED lines=11> */
.L_x_1131:
[----:B------:R-:W-:Y:S05]  /*351c0*/  BSYNC B1 ;  /* 0x0000000000017941 */ /* 0x000fea0003800000 */
.L_x_1130:
        /* <DEDUP_REMOVED lines=11> */
.L_x_1133:
[----:B------:R-:W-:Y:S05]  /*35280*/  BSYNC B1 ;  /* 0x0000000000017941 */ /* 0x000fea0003800000 */
.L_x_1132:
        /* <DEDUP_REMOVED lines=11> */
.L_x_1135:
[----:B------:R-:W-:Y:S05]  /*35340*/  BSYNC B1 ;  /* 0x0000000000017941 */ /* 0x000fea0003800000 */
.L_x_1134:
        /* <DEDUP_REMOVED lines=11> */
.L_x_1137:
[----:B------:R-:W-:Y:S05]  /*35400*/  BSYNC B1 ;  /* 0x0000000000017941 */ /* 0x000fea0003800000 */
.L_x_1136:
        /* <DEDUP_REMOVED lines=11> */
.L_x_1139:
[----:B------:R-:W-:Y:S05]  /*354c0*/  BSYNC B1 ;  /* 0x0000000000017941 */ /* 0x000fea0003800000 */
.L_x_1138:
        /* <DEDUP_REMOVED lines=11> */
.L_x_1141:
[----:B------:R-:W-:Y:S05]  /*35580*/  BSYNC B1 ;  /* 0x0000000000017941 */ /* 0x000fea0003800000 */
.L_x_1140:
        /* <DEDUP_REMOVED lines=11> */
.L_x_1143:
[----:B------:R-:W-:Y:S05]  /*35640*/  BSYNC B1 ;  /* 0x0000000000017941 */ /* 0x000fea0003800000 */
.L_x_1142:
        /* <DEDUP_REMOVED lines=11> */
.L_x_1145:
[----:B------:R-:W-:Y:S05]  /*35700*/  BSYNC B1 ;  /* 0x0000000000017941 */ /* 0x000fea0003800000 */
.L_x_1144:
        /* <DEDUP_REMOVED lines=11> */
.L_x_1147:
[----:B------:R-:W-:Y:S05]  /*357c0*/  BSYNC B1 ;  /* 0x0000000000017941 */ /* 0x000fea0003800000 */
.L_x_1146:
        /* <DEDUP_REMOVED lines=11> */
.L_x_1149:
[----:B------:R-:W-:Y:S05]  /*35880*/  BSYNC B1 ;  /* 0x0000000000017941 */ /* 0x000fea0003800000 */
.L_x_1148:
        /* <DEDUP_REMOVED lines=11> */
.L_x_1151:
[----:B------:R-:W-:Y:S05]  /*35940*/  BSYNC B1 ;  /* 0x0000000000017941 */ /* 0x000fea0003800000 */
.L_x_1150:
        /* <DEDUP_REMOVED lines=10> */
.L_x_1153:
[----:B------:R-:W-:Y:S05]  /*359f0*/  BSYNC B1 ;  /* 0x0000000000017941 */ /* 0x000fea0003800000 */
.L_x_1152:
        /* <DEDUP_REMOVED lines=10> */
.L_x_1155:
[----:B------:R-:W-:Y:S05]  /*35aa0*/  BSYNC B1 ;  /* 0x0000000000017941 */ /* 0x000fea0003800000 */
.L_x_1154:
        /* <DEDUP_REMOVED lines=10> */
.L_x_1157:
[----:B------:R-:W-:Y:S05]  /*35b50*/  BSYNC B1 ;  /* 0x0000000000017941 */ /* 0x000fea0003800000 */
.L_x_1156:
        /* <DEDUP_REMOVED lines=10> */
.L_x_1159:
[----:B------:R-:W-:Y:S05]  /*35c00*/  BSYNC B1 ;  /* 0x0000000000017941 */ /* 0x000fea0003800000 */
.L_x_1158:
        /* <DEDUP_REMOVED lines=10> */
.L_x_1161:
[----:B------:R-:W-:Y:S05]  /*35cb0*/  BSYNC B1 ;  /* 0x0000000000017941 */ /* 0x000fea0003800000 */
.L_x_1160:
        /* <DEDUP_REMOVED lines=10> */
.L_x_1163:
[----:B------:R-:W-:Y:S05]  /*35d60*/  BSYNC B1 ;  /* 0x0000000000017941 */ /* 0x000fea0003800000 */
.L_x_1162:
        /* <DEDUP_REMOVED lines=10> */
.L_x_1165:
[----:B------:R-:W-:Y:S05]  /*35e10*/  BSYNC B1 ;  /* 0x0000000000017941 */ /* 0x000fea0003800000 */
.L_x_1164:
        /* <DEDUP_REMOVED lines=10> */
.L_x_1167:
[----:B------:R-:W-:Y:S05]  /*35ec0*/  BSYNC B1 ;  /* 0x0000000000017941 */ /* 0x000fea0003800000 */
.L_x_1166:
        /* <DEDUP_REMOVED lines=10> */
.L_x_1169:
[----:B------:R-:W-:Y:S05]  /*35f70*/  BSYNC B1 ;  /* 0x0000000000017941 */ /* 0x000fea0003800000 */
.L_x_1168:
        /* <DEDUP_REMOVED lines=10> */
.L_x_1171:
[----:B------:R-:W-:Y:S05]  /*36020*/  BSYNC B1 ;  /* 0x0000000000017941 */ /* 0x000fea0003800000 */
.L_x_1170:
[----:B01234-:R-:W2:Y:S01]  /*36030*/  LDL.LU R22, [R1+0x174] ;  /* 0x0001740001167983 */ /* 0x01fea20000300800 */
[----:B-----5:R-:W-:Y:S01]  /*36040*/  HADD2.F32 R19, -RZ, R3.H0_H0 ;  /* 0x20000003ff137230 */ /* 0x020fe20000004100 */
[----:B------:R-:W-:Y:S04]  /*36050*/  BSSY B1, `(.L_x_1172) ;  /* 0x0000008000017945 */ /* 0x000fe80003800000 */
[----:B------:R-:W-:-:S04]  /*36060*/  FMUL R19, R19, R16 ;  /* 0x0000001013137220 */ /* 0x000fc80000400000 */
[----:B--2---:R-:W-:-:S05]  /*36070*/  FFMA R19, R22, R2, R19 ;  /* 0x0000000216137223 */ /* 0x004fca0000000013 */
[----:B------:R-:W-:-:S05]  /*36080*/  F2FP.F16.F32.PACK_AB R19, RZ, R19 ;  /* 0x00000013ff13723e */ /* 0x000fca00000000ff */
[----:B------:R0:W-:Y:S01]  /*36090*/  @P5 STG.E.U16 desc[UR46][R4.64+0x2f2], R19 ;  /* 0x0002f21304005986 */ /* 0x0001e2000c10152e */
[----:B------:R-:W-:-:S13]  /*360a0*/  ISETP.GT.AND P5, PT, R0, 0x88, P1 ;  /* 0x000000880000780c */ /* 0x000fda0000fa4270 */
[----:B0-----:R-:W-:Y:S05]  /*360b0*/  @!P5 BRA `(.L_x_1173) ;  /* 0x000000000004d947 */ /* 0x001fea0003800000 */
[----:B------:R0:W5:Y:S02]  /*360c0*/  LDG.E.LTC128B.U16 R3, desc[UR46][R20.64+0x2f0] ;  /* 0x0002f02e14037981 */ /* 0x000164000c1e1520 */
.L_x_1173:
[----:B------:R-:W-:Y:S05]  /*360d0*/  BSYNC B1 ;  /* 0x0000000000017941 */ /* 0x000fea0003800000 */
.L_x_1172:
        /* <DEDUP_REMOVED lines=8> */
[----:B-1----:R-:W-:Y:S05]  /*36160*/  @!P5 BRA `(.L_x_1175) ;  /* 0x000000000004d947 */ /* 0x002fea0003800000 */
[----:B------:R1:W5:Y:S02]  /*36170*/  LDG.E.LTC128B.U16 R3, desc[UR46][R20.64+0x2f2] ;  /* 0x0002f22e14037981 */ /* 0x000364000c1e1520 */
.L_x_1175:
[----:B------:R-:W-:Y:S05]  /*36180*/  BSYNC B1 ;  /* 0x0000000000017941 */ /* 0x000fea0003800000 */
.L_x_1174:
        /* <DEDUP_REMOVED lines=11> */
.L_x_1177:
[----:B------:R-:W-:Y:S05]  /*36240*/  BSYNC B1 ;  /* 0x0000000000017941 */ /* 0x000fea0003800000 */
.L_x_1176:
[----:B-----5:R-:W-:Y:S01]  /*36250*/  HADD2.F32 R5, -RZ, R3.H0_H0 ;  /* 0x20000003ff057230 */ /* 0x020fe20000004100 */
[----:B------:R-:W-:Y:S04]  /*36260*/  BSSY B1, `(.L_x_1178) ;  /* 0x0000009000017945 */ /* 0x000fe80003800000 */
[----:B------:R-:W-:-:S04]  /*36270*/  FMUL R5, R5, R16 ;  /* 0x0000001005057220 */ /* 0x000fc80000400000 */
[----:B------:R-:W-:-:S05]  /*36280*/  FFMA R5, R120, R2, R5 ;  /* 0x0000000278057223 */ /* 0x000fca0000000005 */
[----:B------:R-:W-:-:S05]  /*36290*/  F2FP.F16.F32.PACK_AB R5, RZ, R5 ;  /* 0x00000005ff05723e */ /* 0x000fca00000000ff */
[----:B------:R3:W-:Y:S01]  /*362a0*/  @P5 STG.E.U16 desc[UR46][R224.64+0x180], R5 ;  /* 0x00018005e0005986 */ /* 0x0007e2000c10152e */
[----:B------:R-:W-:-:S04]  /*362b0*/  LOP3.LUT P5, RZ, R17, 0x2, RZ, 0xc0, !PT ;  /* 0x0000000211ff7812 */ /* 0x000fc800078ac0ff */
[----:B------:R-:W-:-:S13]  /*362c0*/  ISETP.GT.AND P5, PT, R0, 0x100, P5 ;  /* 0x000001000000780c */ /* 0x000fda0002fa4270 */
[----:B---3--:R-:W-:Y:S05]  /*362d0*/  @!P5 BRA `(.L_x_1179) ;  /* 0x000000000004d947 */ /* 0x008fea0003800000 */
[----:B------:R3:W5:Y:S02]  /*362e0*/  LDG.E.LTC128B.U16 R3, desc[UR46][R14.64+0x182] ;  /* 0x0001822e0e037981 */ /* 0x000764000c1e1520 */
.L_x_1179:
[----:B------:R-:W-:Y:S05]  /*362f0*/  BSYNC B1 ;  /* 0x0000000000017941 */ /* 0x000fea0003800000 */
.L_x_1178:
        /* <DEDUP_REMOVED lines=8> */
[----:B----4-:R-:W-:Y:S05]  /*36380*/  @!P5 BRA `(.L_x_1181) ;  /* 0x000000000004d947 */ /* 0x010fea0003800000 */
[----:B------:R4:W5:Y:S02]  /*36390*/  LDG.E.LTC128B.U16 R3, desc[UR46][R12.64+0x180] ;  /* 0x0001802e0c037981 */ /* 0x000964000c1e1520 */
.L_x_1181:
[----:B------:R-:W-:Y:S05]  /*363a0*/  BSYNC B1 ;  /* 0x0000000000017941 */ /* 0x000fea0003800000 */
.L_x_1180:
        /* <DEDUP_REMOVED lines=8> */
[----:B0-----:R-:W-:Y:S05]  /*36430*/  @!P5 BRA `(.L_x_1183) ;  /* 0x000000000004d947 */ /* 0x001fea0003800000 */
[----:B------:R0:W5:Y:S02]  /*36440*/  LDG.E.LTC128B.U16 R3, desc[UR46][R12.64+0x182] ;  /* 0x0001822e0c037981 */ /* 0x000164000c1e1520 */
.L_x_1183:
[----:B------:R-:W-:Y:S05]  /*36450*/  BSYNC B1 ;  /* 0x0000000000017941 */ /* 0x000fea0003800000 */
.L_x_1182:
        /* <DEDUP_REMOVED lines=10> */
.L_x_1185:
[----:B------:R-:W-:Y:S05]  /*36500*/  BSYNC B1 ;  /* 0x0000000000017941 */ /* 0x000fea0003800000 */
.L_x_1184:
        /* <DEDUP_REMOVED lines=10> */
.L_x_1187:
[----:B------:R-:W-:Y:S05]  /*365b0*/  BSYNC B1 ;  /* 0x0000000000017941 */ /* 0x000fea0003800000 */
.L_x_1186:
        /* <DEDUP_REMOVED lines=10> */
.L_x_1189:
[----:B------:R-:W-:Y:S05]  /*36660*/  BSYNC B1 ;  /* 0x0000000000017941 */ /* 0x000fea0003800000 */
.L_x_1188:
        /* <DEDUP_REMOVED lines=10> */
.L_x_1191:
[----:B------:R-:W-:Y:S05]  /*36710*/  BSYNC B1 ;  /* 0x0000000000017941 */ /* 0x000fea0003800000 */
.L_x_1190:
        /* <DEDUP_REMOVED lines=10> */
.L_x_1193:
[----:B------:R-:W-:Y:S05]  /*367c0*/  BSYNC B1 ;  /* 0x0000000000017941 */ /* 0x000fea0003800000 */
.L_x_1192:
        /* <DEDUP_REMOVED lines=10> */
.L_x_1195:
[----:B------:R-:W-:Y:S05]  /*36870*/  BSYNC B1 ;  /* 0x0000000000017941 */ /* 0x000fea0003800000 */
.L_x_1194:
        /* <DEDUP_REMOVED lines=10> */
.L_x_1197:
[----:B------:R-:W-:Y:S05]  /*36920*/  BSYNC B1 ;  /* 0x0000000000017941 */ /* 0x000fea0003800000 */
.L_x_1196:
        /* <DEDUP_REMOVED lines=10> */
.L_x_1199:
[----:B------:R-:W-:Y:S05]  /*369d0*/  BSYNC B1 ;  /* 0x0000000000017941 */ /* 0x000fea0003800000 */
.L_x_1198:
        /* <DEDUP_REMOVED lines=10> */
.L_x_1201:
[----:B------:R-:W-:Y:S05]  /*36a80*/  BSYNC B1 ;  /* 0x0000000000017941 */ /* 0x000fea0003800000 */
.L_x_1200:
        /* <DEDUP_REMOVED lines=10> */
.L_x_1203:
[----:B------:R-:W-:Y:S05]  /*36b30*/  BSYNC B1 ;  /* 0x0000000000017941 */ /* 0x000fea0003800000 */
.L_x_1202:
        /* <DEDUP_REMOVED lines=10> */
.L_x_1205:
[----:B------:R-:W-:Y:S05]  /*36be0*/  BSYNC B1 ;  /* 0x0000000000017941 */ /* 0x000fea0003800000 */
.L_x_1204:
        /* <DEDUP_REMOVED lines=10> */
.L_x_1207:
[----:B------:R-:W-:Y:S05]  /*36c90*/  BSYNC B1 ;  /* 0x0000000000017941 */ /* 0x000fea0003800000 */
.L_x_1206:
        /* <DEDUP_REMOVED lines=10> */
.L_x_1209:
[----:B------:R-:W-:Y:S05]  /*36d40*/  BSYNC B1 ;  /* 0x0000000000017941 */ /* 0x000fea0003800000 */
.L_x_1208:
        /* <DEDUP_REMOVED lines=10> */
.L_x_1211:
[----:B------:R-:W-:Y:S05]  /*36df0*/  BSYNC B1 ;  /* 0x0000000000017941 */ /* 0x000fea0003800000 */
.L_x_1210:
        /* <DEDUP_REMOVED lines=10> */
.L_x_1213:
[----:B------:R-:W-:Y:S05]  /*36ea0*/  BSYNC B1 ;  /* 0x0000000000017941 */ /* 0x000fea0003800000 */
.L_x_1212:
        /* <DEDUP_REMOVED lines=10> */
.L_x_1215:
[----:B------:R-:W-:Y:S05]  /*36f50*/  BSYNC B1 ;  /* 0x0000000000017941 */ /* 0x000fea0003800000 */
.L_x_1214:
        /* <DEDUP_REMOVED lines=10> */
.L_x_1217:
[----:B------:R-:W-:Y:S05]  /*37000*/  BSYNC B1 ;  /* 0x0000000000017941 */ /* 0x000fea0003800000 */
.L_x_1216:
        /* <DEDUP_REMOVED lines=10> */
.L_x_1219:
[----:B------:R-:W-:Y:S05]  /*370b0*/  BSYNC B1 ;  /* 0x0000000000017941 */ /* 0x000fea0003800000 */
.L_x_1218:
        /* <DEDUP_REMOVED lines=10> */
.L_x_1221:
[----:B------:R-:W-:Y:S05]  /*37160*/  BSYNC B1 ;  /* 0x0000000000017941 */ /* 0x000fea0003800000 */
.L_x_1220:
        /* <DEDUP_REMOVED lines=10> */
.L_x_1223:
[----:B------:R-:W-:Y:S05]  /*37210*/  BSYNC B1 ;  /* 0x0000000000017941 */ /* 0x000fea0003800000 */
.L_x_1222:
        /* <DEDUP_REMOVED lines=10> */
.L_x_1225:
[----:B------:R-:W-:Y:S05]  /*372c0*/  BSYNC B1 ;  /* 0x0000000000017941 */ /* 0x000fea0003800000 */
.L_x_1224:
        /* <DEDUP_REMOVED lines=10> */
.L_x_1227:
[----:B------:R-:W-:Y:S05]  /*37370*/  BSYNC B1 ;  /* 0x0000000000017941 */ /* 0x000fea0003800000 */
.L_x_1226:
        /* <DEDUP_REMOVED lines=10> */
.L_x_1229:
[----:B------:R-:W-:Y:S05]  /*37420*/  BSYNC B1 ;  /* 0x0000000000017941 */ /* 0x000fea0003800000 */
.L_x_1228:
        /* <DEDUP_REMOVED lines=10> */
.L_x_1231:
[----:B------:R-:W-:Y:S05]  /*374d0*/  BSYNC B1 ;  /* 0x0000000000017941 */ /* 0x000fea0003800000 */
.L_x_1230:
        /* <DEDUP_REMOVED lines=10> */
.L_x_1233:
[----:B------:R-:W-:Y:S05]  /*37580*/  BSYNC B1 ;  /* 0x0000000000017941 */ /* 0x000fea0003800000 */
.L_x_1232:
        /* <DEDUP_REMOVED lines=10> */
.L_x_1235:
[----:B------:R-:W-:Y:S05]  /*37630*/  BSYNC B1 ;  /* 0x0000000000017941 */ /* 0x000fea0003800000 */
.L_x_1234:
        /* <DEDUP_REMOVED lines=10> */
.L_x_1237:
[----:B------:R-:W-:Y:S05]  /*376e0*/  BSYNC B1 ;  /* 0x0000000000017941 */ /* 0x000fea0003800000 */
.L_x_1236:
        /* <DEDUP_REMOVED lines=10> */
.L_x_1239:
[----:B------:R-:W-:Y:S05]  /*37790*/  BSYNC B1 ;  /* 0x0000000000017941 */ /* 0x000fea0003800000 */
.L_x_1238:
        /* <DEDUP_REMOVED lines=10> */
.L_x_1241:
[----:B------:R-:W-:Y:S05]  /*37840*/  BSYNC B1 ;  /* 0x0000000000017941 */ /* 0x000fea0003800000 */
.L_x_1240:
        /* <DEDUP_REMOVED lines=10> */
.L_x_1243:
[----:B------:R-:W-:Y:S05]  /*378f0*/  BSYNC B1 ;  /* 0x0000000000017941 */ /* 0x000fea0003800000 */
.L_x_1242:
        /* <DEDUP_REMOVED lines=10> */
.L_x_1245:
[----:B------:R-:W-:Y:S05]  /*379a0*/  BSYNC B1 ;  /* 0x0000000000017941 */ /* 0x000fea0003800000 */
.L_x_1244:
        /* <DEDUP_REMOVED lines=10> */
.L_x_1247:
[----:B------:R-:W-:Y:S05]  /*37a50*/  BSYNC B1 ;  /* 0x0000000000017941 */ /* 0x000fea0003800000 */
.L_x_1246:
        /* <DEDUP_REMOVED lines=10> */
.L_x_1249:
[----:B------:R-:W-:Y:S05]  /*37b00*/  BSYNC B1 ;  /* 0x0000000000017941 */ /* 0x000fea0003800000 */
.L_x_1248:
        /* <DEDUP_REMOVED lines=10> */
.L_x_1251:
[----:B------:R-:W-:Y:S05]  /*37bb0*/  BSYNC B1 ;  /* 0x0000000000017941 */ /* 0x000fea0003800000 */
.L_x_1250:
        /* <DEDUP_REMOVED lines=10> */
.L_x_1253:
[----:B------:R-:W-:Y:S05]  /*37c60*/  BSYNC B1 ;  /* 0x0000000000017941 */ /* 0x000fea0003800000 */
.L_x_1252:
        /* <DEDUP_REMOVED lines=10> */
.L_x_1255:
[----:B------:R-:W-:Y:S05]  /*37d10*/  BSYNC B1 ;  /* 0x0000000000017941 */ /* 0x000fea0003800000 */
.L_x_1254:
        /* <DEDUP_REMOVED lines=10> */
.L_x_1257:
[----:B------:R-:W-:Y:S05]  /*37dc0*/  BSYNC B1 ;  /* 0x0000000000017941 */ /* 0x000fea0003800000 */
.L_x_1256:
        /* <DEDUP_REMOVED lines=10> */
.L_x_1259:
[----:B------:R-:W-:Y:S05]  /*37e70*/  BSYNC B1 ;  /* 0x0000000000017941 */ /* 0x000fea0003800000 */
.L_x_1258:
        /* <DEDUP_REMOVED lines=10> */
.L_x_1261:
[----:B------:R-:W-:Y:S05]  /*37f20*/  BSYNC B1 ;  /* 0x0000000000017941 */ /* 0x000fea0003800000 */
.L_x_1260:
        /* <DEDUP_REMOVED lines=10> */
.L_x_1263:
[----:B------:R-:W-:Y:S05]  /*37fd0*/  BSYNC B1 ;  /* 0x0000000000017941 */ /* 0x000fea0003800000 */
.L_x_1262:
        /* <DEDUP_REMOVED lines=10> */
.L_x_1265:
[----:B------:R-:W-:Y:S05]  /*38080*/  BSYNC B1 ;  /* 0x0000000000017941 */ /* 0x000fea0003800000 */
.L_x_1264:
        /* <DEDUP_REMOVED lines=10> */
.L_x_1267:
[----:B------:R-:W-:Y:S05]  /*38130*/  BSYNC B1 ;  /* 0x0000000000017941 */ /* 0x000fea0003800000 */
.L_x_1266:
        /* <DEDUP_REMOVED lines=10> */
.L_x_1269:
[----:B------:R-:W-:Y:S05]  /*381e0*/  BSYNC B1 ;  /* 0x0000000000017941 */ /* 0x000fea0003800000 */
.L_x_1268:
        /* <DEDUP_REMOVED lines=10> */
.L_x_1271:
[----:B------:R-:W-:Y:S05]  /*38290*/  BSYNC B1 ;  /* 0x0000000000017941 */ /* 0x000fea0003800000 */
.L_x_1270:
        /* <DEDUP_REMOVED lines=10> */
.L_x_1273:
[----:B------:R-:W-:Y:S05]  /*38340*/  BSYNC B1 ;  /* 0x0000000000017941 */ /* 0x000fea0003800000 */
.L_x_1272:
        /* <DEDUP_REMOVED lines=10> */
.L_x_1275:
[----:B------:R-:W-:Y:S05]  /*383f0*/  BSYNC B1 ;  /* 0x0000000000017941 */ /* 0x000fea0003800000 */
.L_x_1274:
        /* <DEDUP_REMOVED lines=10> */
.L_x_1277:
[----:B------:R-:W-:Y:S05]  /*384a0*/  BSYNC B1 ;  /* 0x0000000000017941 */ /* 0x000fea0003800000 */
.L_x_1276:
        /* <DEDUP_REMOVED lines=10> */
.L_x_1279:
[----:B------:R-:W-:Y:S05]  /*38550*/  BSYNC B1 ;  /* 0x0000000000017941 */ /* 0x000fea0003800000 */
.L_x_1278:
        /* <DEDUP_REMOVED lines=10> */
.L_x_1281:
[----:B------:R-:W-:Y:S05]  /*38600*/  BSYNC B1 ;  /* 0x0000000000017941 */ /* 0x000fea0003800000 */
.L_x_1280:
        /* <DEDUP_REMOVED lines=10> */
.L_x_1283:
[----:B------:R-:W-:Y:S05]  /*386b0*/  BSYNC B1 ;  /* 0x0000000000017941 */ /* 0x000fea0003800000 */
.L_x_1282:
        /* <DEDUP_REMOVED lines=10> */
.L_x_1285:
[----:B------:R-:W-:Y:S05]  /*38760*/  BSYNC B1 ;  /* 0x0000000000017941 */ /* 0x000fea0003800000 */
.L_x_1284:
        /* <DEDUP_REMOVED lines=10> */
.L_x_1287:
[----:B------:R-:W-:Y:S05]  /*38810*/  BSYNC B1 ;  /* 0x0000000000017941 */ /* 0x000fea0003800000 */
.L_x_1286:
        /* <DEDUP_REMOVED lines=10> */
.L_x_1289:
[----:B------:R-:W-:Y:S05]  /*388c0*/  BSYNC B1 ;  /* 0x0000000000017941 */ /* 0x000fea0003800000 */
.L_x_1288:
        /* <DEDUP_REMOVED lines=10> */
.L_x_1291:
[----:B------:R-:W-:Y:S05]  /*38970*/  BSYNC B1 ;  /* 0x0000000000017941 */ /* 0x000fea0003800000 */
.L_x_1290:
        /* <DEDUP_REMOVED lines=10> */
.L_x_1293:
[----:B------:R-:W-:Y:S05]  /*38a20*/  BSYNC B1 ;  /* 0x0000000000017941 */ /* 0x000fea0003800000 */
.L_x_1292:
        /* <DEDUP_REMOVED lines=10> */
.L_x_1295:
[----:B------:R-:W-:Y:S05]  /*38ad0*/  BSYNC B1 ;  /* 0x0000000000017941 */ /* 0x000fea0003800000 */
.L_x_1294:
        /* <DEDUP_REMOVED lines=10> */
.L_x_1297:
[----:B------:R-:W-:Y:S05]  /*38b80*/  BSYNC B1 ;  /* 0x0000000000017941 */ /* 0x000fea0003800000 */
.L_x_1296:
        /* <DEDUP_REMOVED lines=10> */
.L_x_1299:
[----:B------:R-:W-:Y:S05]  /*38c30*/  BSYNC B1 ;  /* 0x0000000000017941 */ /* 0x000fea0003800000 */
.L_x_1298:
        /* <DEDUP_REMOVED lines=10> */
.L_x_1301:
[----:B------:R-:W-:Y:S05]  /*38ce0*/  BSYNC B1 ;  /* 0x0000000000017941 */ /* 0x000fea0003800000 */
.L_x_1300:
        /* <DEDUP_REMOVED lines=10> */
.L_x_1303:
[----:B------:R-:W-:Y:S05]  /*38d90*/  BSYNC B1 ;  /* 0x0000000000017941 */ /* 0x000fea0003800000 */
.L_x_1302:
        /* <DEDUP_REMOVED lines=10> */
.L_x_1305:
[----:B------:R-:W-:Y:S05]  /*38e40*/  BSYNC B1 ;  /* 0x0000000000017941 */ /* 0x000fea0003800000 */
.L_x_1304:
        /* <DEDUP_REMOVED lines=10> */
.L_x_1307:
[----:B------:R-:W-:Y:S05]  /*38ef0*/  BSYNC B1 ;  /* 0x0000000000017941 */ /* 0x000fea0003800000 */
.L_x_1306:
        /* <DEDUP_REMOVED lines=10> */
.L_x_1309:
[----:B------:R-:W-:Y:S05]  /*38fa0*/  BSYNC B1 ;  /* 0x0000000000017941 */ /* 0x000fea0003800000 */
.L_x_1308:
        /* <DEDUP_REMOVED lines=10> */
.L_x_1311:
[----:B------:R-:W-:Y:S05]  /*39050*/  BSYNC B1 ;  /* 0x0000000000017941 */ /* 0x000fea0003800000 */
.L_x_1310:
        /* <DEDUP_REMOVED lines=10> */
.L_x_1313:
[----:B------:R-:W-:Y:S05]  /*39100*/  BSYNC B1 ;  /* 0x0000000000017941 */ /* 0x000fea0003800000 */
.L_x_1312:
        /* <DEDUP_REMOVED lines=10> */
.L_x_1315:
[----:B------:R-:W-:Y:S05]  /*391b0*/  BSYNC B1 ;  /* 0x0000000000017941 */ /* 0x000fea0003800000 */
.L_x_1314:
        /* <DEDUP_REMOVED lines=10> */
.L_x_1317:
[----:B------:R-:W-:Y:S05]  /*39260*/  BSYNC B1 ;  /* 0x0000000000017941 */ /* 0x000fea0003800000 */
.L_x_1316:
        /* <DEDUP_REMOVED lines=10> */
.L_x_1319:
[----:B------:R-:W-:Y:S05]  /*39310*/  BSYNC B1 ;  /* 0x0000000000017941 */ /* 0x000fea0003800000 */
.L_x_1318:
        /* <DEDUP_REMOVED lines=10> */
.L_x_1321:
[----:B------:R-:W-:Y:S05]  /*393c0*/  BSYNC B1 ;  /* 0x0000000000017941 */ /* 0x000fea0003800000 */
.L_x_1320:
        /* <DEDUP_REMOVED lines=10> */
.L_x_1323:
[----:B------:R-:W-:Y:S05]  /*39470*/  BSYNC B1 ;  /* 0x0000000000017941 */ /* 0x000fea0003800000 */
.L_x_1322:
        /* <DEDUP_REMOVED lines=10> */
.L_x_1325:
[----:B------:R-:W-:Y:S05]  /*39520*/  BSYNC B1 ;  /* 0x0000000000017941 */ /* 0x000fea0003800000 */
.L_x_1324:
        /* <DEDUP_REMOVED lines=10> */
.L_x_1327:
[----:B------:R-:W-:Y:S05]  /*395d0*/  BSYNC B1 ;  /* 0x0000000000017941 */ /* 0x000fea0003800000 */
.L_x_1326:
        /* <DEDUP_REMOVED lines=10> */
.L_x_1329:
[----:B------:R-:W-:Y:S05]  /*39680*/  BSYNC B1 ;  /* 0x0000000000017941 */ /* 0x000fea0003800000 */
.L_x_1328:
        /* <DEDUP_REMOVED lines=10> */
.L_x_1331:
[----:B------:R-:W-:Y:S05]  /*39730*/  BSYNC B1 ;  /* 0x0000000000017941 */ /* 0x000fea0003800000 */
.L_x_1330:
        /* <DEDUP_REMOVED lines=10> */
.L_x_1333:
[----:B------:R-:W-:Y:S05]  /*397e0*/  BSYNC B1 ;  /* 0x0000000000017941 */ /* 0x000fea0003800000 */
.L_x_1332:
        /* <DEDUP_REMOVED lines=10> */
.L_x_1335:
[----:B------:R-:W-:Y:S05]  /*39890*/  BSYNC B1 ;  /* 0x0000000000017941 */ /* 0x000fea0003800000 */
.L_x_1334:
        /* <DEDUP_REMOVED lines=10> */
.L_x_1337:
[----:B------:R-:W-:Y:S05]  /*39940*/  BSYNC B1 ;  /* 0x0000000000017941 */ /* 0x000fea0003800000 */
.L_x_1336:
        /* <DEDUP_REMOVED lines=10> */
.L_x_1339:
[----:B------:R-:W-:Y:S05]  /*399f0*/  BSYNC B1 ;  /* 0x0000000000017941 */ /* 0x000fea0003800000 */
.L_x_1338:
        /* <DEDUP_REMOVED lines=10> */
.L_x_1341:
[----:B------:R-:W-:Y:S05]  /*39aa0*/  BSYNC B1 ;  /* 0x0000000000017941 */ /* 0x000fea0003800000 */
.L_x_1340:
        /* <DEDUP_REMOVED lines=10> */
.L_x_1343:
[----:B------:R-:W-:Y:S05]  /*39b50*/  BSYNC B1 ;  /* 0x0000000000017941 */ /* 0x000fea0003800000 */
.L_x_1342:
[----:B-----5:R-:W-:Y:S01]  /*39b60*/  HADD2.F32 R5, -RZ, R3.H0_H0 ;  /* 0x20000003ff057230 */ /* 0x020fe20000004100 */
[----:B------:R-:W-:Y:S04]  /*39b70*/  BSSY B1, `(.L_x_1344) ;  /* 0x0000008000017945 */ /* 0x000fe80003800000 */
[----:B------:R-:W-:-:S04]  /*39b80*/  FMUL R4, R5, R16 ;  /* 0x0000001005047220 */ /* 0x000fc80000400000 */
[----:B------:R-:W-:-:S05]  /*39b90*/  FFMA R4, R203, R2, R4 ;  /* 0x00000002cb047223 */ /* 0x000fca0000000004 */
[----:B------:R-:W-:-:S05]  /*39ba0*/  F2FP.F16.F32.PACK_AB R4, RZ, R4 ;  /* 0x00000004ff04723e */ /* 0x000fca00000000ff */
[----:B------:R0:W-:Y:S01]  /*39bb0*/  @P5 STG.E.U16 desc[UR46][R216.64+0x2c2], R4 ;  /* 0x0002c204d8005986 */ /* 0x0001e2000c10152e */
[----:B------:R-:W-:-:S13]  /*39bc0*/  ISETP.GT.AND P5, PT, R0, 0x100, P6 ;  /* 0x000001000000780c */ /* 0x000fda00037a4270 */
[----:B0-----:R-:W-:Y:S05]  /*39bd0*/  @!P5 BRA `(.L_x_1345) ;  /* 0x000000000004d947 */ /* 0x001fea0003800000 */
[----:B------:R0:W5:Y:S02]  /*39be0*/  LDG.E.LTC128B.U16 R3, desc[UR46][R14.64+0x2d0] ;  /* 0x0002d02e0e037981 */ /* 0x000164000c1e1520 */
.L_x_1345:
[----:B------:R-:W-:Y:S05]  /*39bf0*/  BSYNC B1 ;  /* 0x0000000000017941 */ /* 0x000fea0003800000 */
.L_x_1344:
        /* <DEDUP_REMOVED lines=9> */
.L_x_1347:
[----:B------:R-:W-:Y:S05]  /*39c90*/  BSYNC B1 ;  /* 0x0000000000017941 */ /* 0x000fea0003800000 */
.L_x_1346:
        /* <DEDUP_REMOVED lines=9> */
.L_x_1349:
[----:B------:R-:W-:Y:S05]  /*39d30*/  BSYNC B1 ;  /* 0x0000000000017941 */ /* 0x000fea0003800000 */
.L_x_1348:
        /* <DEDUP_REMOVED lines=9> */
.L_x_1351:
[----:B------:R-:W-:Y:S05]  /*39dd0*/  BSYNC B1 ;  /* 0x0000000000017941 */ /* 0x000fea0003800000 */
.L_x_1350:
        /* <DEDUP_REMOVED lines=9> */
.L_x_1353:
[----:B------:R-:W-:Y:S05]  /*39e70*/  BSYNC B1 ;  /* 0x0000000000017941 */ /* 0x000fea0003800000 */
.L_x_1352:
        /* <DEDUP_REMOVED lines=9> */
.L_x_1355:
[----:B------:R-:W-:Y:S05]  /*39f10*/  BSYNC B1 ;  /* 0x0000000000017941 */ /* 0x000fea0003800000 */
.L_x_1354:
        /* <DEDUP_REMOVED lines=9> */
.L_x_1357:
[----:B------:R-:W-:Y:S05]  /*39fb0*/  BSYNC B1 ;  /* 0x0000000000017941 */ /* 0x000fea0003800000 */
.L_x_1356:
        /* <DEDUP_REMOVED lines=9> */
.L_x_1359:
[----:B------:R-:W-:Y:S05]  /*3a050*/  BSYNC B1 ;  /* 0x0000000000017941 */ /* 0x000fea0003800000 */
.L_x_1358:
        /* <DEDUP_REMOVED lines=9> */
.L_x_1361:
[----:B------:R-:W-:Y:S05]  /*3a0f0*/  BSYNC B1 ;  /* 0x0000000000017941 */ /* 0x000fea0003800000 */
.L_x_1360:
        /* <DEDUP_REMOVED lines=9> */
.L_x_1363:
[----:B------:R-:W-:Y:S05]  /*3a190*/  BSYNC B1 ;  /* 0x0000000000017941 */ /* 0x000fea0003800000 */
.L_x_1362:
        /* <DEDUP_REMOVED lines=9> */
.L_x_1365:
[----:B------:R-:W-:Y:S05]  /*3a230*/  BSYNC B1 ;  /* 0x0000000000017941 */ /* 0x000fea0003800000 */
.L_x_1364:
        /* <DEDUP_REMOVED lines=9> */
.L_x_1367:
[----:B------:R-:W-:Y:S05]  /*3a2d0*/  BSYNC B1 ;  /* 0x0000000000017941 */ /* 0x000fea0003800000 */
.L_x_1366:
        /* <DEDUP_REMOVED lines=10> */
.L_x_1369:
[----:B------:R-:W-:Y:S05]  /*3a380*/  BSYNC B1 ;  /* 0x0000000000017941 */ /* 0x000fea0003800000 */
.L_x_1368:
[----:B-----5:R-:W-:Y:S01]  /*3a390*/  HADD2.F32 R5, -RZ, R3.H0_H0 ;  /* 0x20000003ff057230 */ /* 0x020fe20000004100 */
[----:B------:R-:W-:Y:S01]  /*3a3a0*/  MOV R219, R232 ;  /* 0x000000e800db7202 */ /* 0x000fe20000000f00 */
[----:B------:R-:W-:Y:S03]  /*3a3b0*/  BSSY B1, `(.L_x_1370) ;  /* 0x0000009000017945 */ /* 0x000fe60003800000 */
        /* <DEDUP_REMOVED lines=8> */
.L_x_1371:
[----:B------:R-:W-:Y:S05]  /*3a440*/  BSYNC B1 ;  /* 0x0000000000017941 */ /* 0x000fea0003800000 */
.L_x_1370:
        /* <DEDUP_REMOVED lines=10> */
.L_x_1373:
[----:B------:R-:W-:Y:S05]  /*3a4f0*/  BSYNC B1 ;  /* 0x0000000000017941 */ /* 0x000fea0003800000 */
.L_x_1372:
        /* <DEDUP_REMOVED lines=10> */
.L_x_1375:
[----:B------:R-:W-:Y:S05]  /*3a5a0*/  BSYNC B1 ;  /* 0x0000000000017941 */ /* 0x000fea0003800000 */
.L_x_1374:
        /* <DEDUP_REMOVED lines=10> */
.L_x_1377:
[----:B------:R-:W-:Y:S05]  /*3a650*/  BSYNC B1 ;  /* 0x0000000000017941 */ /* 0x000fea0003800000 */
.L_x_1376:
        /* <DEDUP_REMOVED lines=10> */
.L_x_1379:
[----:B------:R-:W-:Y:S05]  /*3a700*/  BSYNC B1 ;  /* 0x0000000000017941 */ /* 0x000fea0003800000 */
.L_x_1378:
        /* <DEDUP_REMOVED lines=10> */
.L_x_1381:
[----:B------:R-:W-:Y:S05]  /*3a7b0*/  BSYNC B1 ;  /* 0x0000000000017941 */ /* 0x000fea0003800000 */
.L_x_1380:
        /* <DEDUP_REMOVED lines=10> */
.L_x_1383:
[----:B------:R-:W-:Y:S05]  /*3a860*/  BSYNC B1 ;  /* 0x0000000000017941 */ /* 0x000fea0003800000 */
.L_x_1382:
        /* <DEDUP_REMOVED lines=10> */
.L_x_1385:
[----:B------:R-:W-:Y:S05]  /*3a910*/  BSYNC B1 ;  /* 0x0000000000017941 */ /* 0x000fea0003800000 */
.L_x_1384:
        /* <DEDUP_REMOVED lines=10> */
.L_x_1387:
[----:B------:R-:W-:Y:S05]  /*3a9c0*/  BSYNC B1 ;  /* 0x0000000000017941 */ /* 0x000fea0003800000 */
.L_x_1386:
        /* <DEDUP_REMOVED lines=10> */
.L_x_1389:
[----:B------:R-:W-:Y:S05]  /*3aa70*/  BSYNC B1 ;  /* 0x0000000000017941 */ /* 0x000fea0003800000 */
.L_x_1388:
        /* <DEDUP_REMOVED lines=10> */
.L_x_1391:
[----:B------:R-:W-:Y:S05]  /*3ab20*/  BSYNC B1 ;  /* 0x0000000000017941 */ /* 0x000fea0003800000 */
.L_x_1390:
        /* <DEDUP_REMOVED lines=10> */
.L_x_1393:
[----:B------:R-:W-:Y:S05]  /*3abd0*/  BSYNC B1 ;  /* 0x0000000000017941 */ /* 0x000fea0003800000 */
.L_x_1392:
        /* <DEDUP_REMOVED lines=10> */
.L_x_1395:
[----:B------:R-:W-:Y:S05]  /*3ac80*/  BSYNC B1 ;  /* 0x0000000000017941 */ /* 0x000fea0003800000 */
.L_x_1394:
        /* <DEDUP_REMOVED lines=10> */
.L_x_1397:
[----:B------:R-:W-:Y:S05]  /*3ad30*/  BSYNC B1 ;  /* 0x0000000000017941 */ /* 0x000fea0003800000 */
.L_x_1396:
        /* <DEDUP_REMOVED lines=10> */
.L_x_1399:
[----:B------:R-:W-:Y:S05]  /*3ade0*/  BSYNC B1 ;  /* 0x0000000000017941 */ /* 0x000fea0003800000 */
.L_x_1398:
        /* <DEDUP_REMOVED lines=10> */
.L_x_1401:
[----:B------:R-:W-:Y:S05]  /*3ae90*/  BSYNC B1 ;  /* 0x0000000000017941 */ /* 0x000fea0003800000 */
.L_x_1400:
        /* <DEDUP_REMOVED lines=10> */
.L_x_1403:
[----:B------:R-:W-:Y:S05]  /*3af40*/  BSYNC B1 ;  /* 0x0000000000017941 */ /* 0x000fea0003800000 */
.L_x_1402:
        /* <DEDUP_REMOVED lines=10> */
.L_x_1405:
[----:B------:R-:W-:Y:S05]  /*3aff0*/  BSYNC B1 ;  /* 0x0000000000017941 */ /* 0x000fea0003800000 */
.L_x_1404:
        /* <DEDUP_REMOVED lines=10> */
.L_x_1407:
[----:B------:R-:W-:Y:S05]  /*3b0a0*/  BSYNC B1 ;  /* 0x0000000000017941 */ /* 0x000fea0003800000 */
.L_x_1406:
        /* <DEDUP_REMOVED lines=10> */
.L_x_1409:
[----:B------:R-:W-:Y:S05]  /*3b150*/  BSYNC B1 ;  /* 0x0000000000017941 */ /* 0x000fea0003800000 */
.L_x_1408:
        /* <DEDUP_REMOVED lines=10> */
.L_x_1411:
[----:B------:R-:W-:Y:S05]  /*3b200*/  BSYNC B1 ;  /* 0x0000000000017941 */ /* 0x000fea0003800000 */
.L_x_1410:
        /* <DEDUP_REMOVED lines=10> */
.L_x_1413:
[----:B------:R-:W-:Y:S05]  /*3b2b0*/  BSYNC B1 ;  /* 0x0000000000017941 */ /* 0x000fea0003800000 */
.L_x_1412:
        /* <DEDUP_REMOVED lines=10> */
.L_x_1415:
[----:B------:R-:W-:Y:S05]  /*3b360*/  BSYNC B1 ;  /* 0x0000000000017941 */ /* 0x000fea0003800000 */
.L_x_1414:
        /* <DEDUP_REMOVED lines=10> */
.L_x_1417:
[----:B------:R-:W-:Y:S05]  /*3b410*/  BSYNC B1 ;  /* 0x0000000000017941 */ /* 0x000fea0003800000 */
.L_x_1416:
        /* <DEDUP_REMOVED lines=10> */
.L_x_1419:
[----:B------:R-:W-:Y:S05]  /*3b4c0*/  BSYNC B1 ;  /* 0x0000000000017941 */ /* 0x000fea0003800000 */
.L_x_1418:
        /* <DEDUP_REMOVED lines=10> */
.L_x_1421:
[----:B------:R-:W-:Y:S05]  /*3b570*/  BSYNC B1 ;  /* 0x0000000000017941 */ /* 0x000fea0003800000 */
.L_x_1420:
        /* <DEDUP_REMOVED lines=10> */
.L_x_1423:
[----:B------:R-:W-:Y:S05]  /*3b620*/  BSYNC B1 ;  /* 0x0000000000017941 */ /* 0x000fea0003800000 */
.L_x_1422:
        /* <DEDUP_REMOVED lines=10> */
.L_x_1425:
[----:B------:R-:W-:Y:S05]  /*3b6d0*/  BSYNC B1 ;  /* 0x0000000000017941 */ /* 0x000fea0003800000 */
.L_x_1424:
        /* <DEDUP_REMOVED lines=10> */
.L_x_1427:
[----:B------:R-:W-:Y:S05]  /*3b780*/  BSYNC B1 ;  /* 0x0000000000017941 */ /* 0x000fea0003800000 */
.L_x_1426:
        /* <DEDUP_REMOVED lines=10> */
.L_x_1429:
[----:B------:R-:W-:Y:S05]  /*3b830*/  BSYNC B1 ;  /* 0x0000000000017941 */ /* 0x000fea0003800000 */
.L_x_1428:
        /* <DEDUP_REMOVED lines=10> */
.L_x_1431:
[----:B------:R-:W-:Y:S05]  /*3b8e0*/  BSYNC B1 ;  /* 0x0000000000017941 */ /* 0x000fea0003800000 */
.L_x_1430:
        /* <DEDUP_REMOVED lines=10> */
.L_x_1433:
[----:B------:R-:W-:Y:S05]  /*3b990*/  BSYNC B1 ;  /* 0x0000000000017941 */ /* 0x000fea0003800000 */
.L_x_1432:
        /* <DEDUP_REMOVED lines=10> */
.L_x_1435:
[----:B------:R-:W-:Y:S05]  /*3ba40*/  BSYNC B1 ;  /* 0x0000000000017941 */ /* 0x000fea0003800000 */
.L_x_1434:
        /* <DEDUP_REMOVED lines=10> */
.L_x_1437:
[----:B------:R-:W-:Y:S05]  /*3baf0*/  BSYNC B1 ;  /* 0x0000000000017941 */ /* 0x000fea0003800000 */
.L_x_1436:
        /* <DEDUP_REMOVED lines=10> */
.L_x_1439:
[----:B------:R-:W-:Y:S05]  /*3bba0*/  BSYNC B1 ;  /* 0x0000000000017941 */ /* 0x000fea0003800000 */
.L_x_1438:
        /* <DEDUP_REMOVED lines=10> */
.L_x_1441:
[----:B------:R-:W-:Y:S05]  /*3bc50*/  BSYNC B1 ;  /* 0x0000000000017941 */ /* 0x000fea0003800000 */
.L_x_1440:
        /* <DEDUP_REMOVED lines=10> */
.L_x_1443:
[----:B------:R-:W-:Y:S05]  /*3bd00*/  BSYNC B1 ;  /* 0x0000000000017941 */ /* 0x000fea0003800000 */
.L_x_1442:
        /* <DEDUP_REMOVED lines=10> */
.L_x_1445:
[----:B------:R-:W-:Y:S05]  /*3bdb0*/  BSYNC B1 ;  /* 0x0000000000017941 */ /* 0x000fea0003800000 */
.L_x_1444:
        /* <DEDUP_REMOVED lines=10> */
.L_x_1447:
[----:B------:R-:W-:Y:S05]  /*3be60*/  BSYNC B1 ;  /* 0x0000000000017941 */ /* 0x000fea0003800000 */
.L_x_1446:
        /* <DEDUP_REMOVED lines=10> */
.L_x_1449:
[----:B------:R-:W-:Y:S05]  /*3bf10*/  BSYNC B1 ;  /* 0x0000000000017941 */ /* 0x000fea0003800000 */
.L_x_1448:
        /* <DEDUP_REMOVED lines=10> */
.L_x_1451:
[----:B------:R-:W-:Y:S05]  /*3bfc0*/  BSYNC B1 ;  /* 0x0000000000017941 */ /* 0x000fea0003800000 */
.L_x_1450:
        /* <DEDUP_REMOVED lines=10> */
.L_x_1453:
[----:B------:R-:W-:Y:S05]  /*3c070*/  BSYNC B1 ;  /* 0x0000000000017941 */ /* 0x000fea0003800000 */
.L_x_1452:
        /* <DEDUP_REMOVED lines=10> */
.L_x_1455:
[----:B------:R-:W-:Y:S05]  /*3c120*/  BSYNC B1 ;  /* 0x0000000000017941 */ /* 0x000fea0003800000 */
.L_x_1454:
        /* <DEDUP_REMOVED lines=10> */
.L_x_1457:
[----:B------:R-:W-:Y:S05]  /*3c1d0*/  BSYNC B1 ;  /* 0x0000000000017941 */ /* 0x000fea0003800000 */
.L_x_1456:
        /* <DEDUP_REMOVED lines=10> */
.L_x_1459:
[----:B------:R-:W-:Y:S05]  /*3c280*/  BSYNC B1 ;  /* 0x0000000000017941 */ /* 0x000fea0003800000 */
.L_x_1458:
        /* <DEDUP_REMOVED lines=10> */
.L_x_1461:
[----:B------:R-:W-:Y:S05]  /*3c330*/  BSYNC B1 ;  /* 0x0000000000017941 */ /* 0x000fea0003800000 */
.L_x_1460:
        /* <DEDUP_REMOVED lines=10> */
.L_x_1463:
[----:B------:R-:W-:Y:S05]  /*3c3e0*/  BSYNC B1 ;  /* 0x0000000000017941 */ /* 0x000fea0003800000 */
.L_x_1462:
        /* <DEDUP_REMOVED lines=10> */
.L_x_1465:
[----:B------:R-:W-:Y:S05]  /*3c490*/  BSYNC B1 ;  /* 0x0000000000017941 */ /* 0x000fea0003800000 */
.L_x_1464:
        /* <DEDUP_REMOVED lines=10> */
.L_x_1467:
[----:B------:R-:W-:Y:S05]  /*3c540*/  BSYNC B1 ;  /* 0x0000000000017941 */ /* 0x000fea0003800000 */
.L_x_1466:
        /* <DEDUP_REMOVED lines=10> */
.L_x_1469:
[----:B------:R-:W-:Y:S05]  /*3c5f0*/  BSYNC B1 ;  /* 0x0000000000017941 */ /* 0x000fea0003800000 */
.L_x_1468:
        /* <DEDUP_REMOVED lines=10> */
.L_x_1471:
[----:B------:R-:W-:Y:S05]  /*3c6a0*/  BSYNC B1 ;  /* 0x0000000000017941 */ /* 0x000fea0003800000 */
.L_x_1470:
        /* <DEDUP_REMOVED lines=10> */
.L_x_1473:
[----:B------:R-:W-:Y:S05]  /*3c750*/  BSYNC B1 ;  /* 0x0000000000017941 */ /* 0x000fea0003800000 */
.L_x_1472:
        /* <DEDUP_REMOVED lines=10> */
.L_x_1475:
[----:B------:R-:W-:Y:S05]  /*3c800*/  BSYNC B1 ;  /* 0x0000000000017941 */ /* 0x000fea0003800000 */
.L_x_1474:
        /* <DEDUP_REMOVED lines=10> */
.L_x_1477:
[----:B------:R-:W-:Y:S05]  /*3c8b0*/  BSYNC B1 ;  /* 0x0000000000017941 */ /* 0x000fea0003800000 */
.L_x_1476:
        /* <DEDUP_REMOVED lines=10> */
.L_x_1479:
[----:B------:R-:W-:Y:S05]  /*3c960*/  BSYNC B1 ;  /* 0x0000000000017941 */ /* 0x000fea0003800000 */
.L_x_1478:
        /* <DEDUP_REMOVED lines=10> */
.L_x_1481:
[----:B------:R-:W-:Y:S05]  /*3ca10*/  BSYNC B1 ;  /* 0x0000000000017941 */ /* 0x000fea0003800000 */
.L_x_1480:
        /* <DEDUP_REMOVED lines=10> */
.L_x_1483:
[----:B------:R-:W-:Y:S05]  /*3cac0*/  BSYNC B1 ;  /* 0x0000000000017941 */ /* 0x000fea0003800000 */
.L_x_1482:
        /* <DEDUP_REMOVED lines=10> */
.L_x_1485:
[----:B------:R-:W-:Y:S05]  /*3cb70*/  BSYNC B1 ;  /* 0x0000000000017941 */ /* 0x000fea0003800000 */
.L_x_1484:
        /* <DEDUP_REMOVED lines=10> */
.L_x_1487:
[----:B------:R-:W-:Y:S05]  /*3cc20*/  BSYNC B1 ;  /* 0x0000000000017941 */ /* 0x000fea0003800000 */
.L_x_1486:
        /* <DEDUP_REMOVED lines=10> */
.L_x_1489:
[----:B------:R-:W-:Y:S05]  /*3ccd0*/  BSYNC B1 ;  /* 0x0000000000017941 */ /* 0x000fea0003800000 */
.L_x_1488:
        /* <DEDUP_REMOVED lines=10> */
.L_x_1491:
[----:B------:R-:W-:Y:S05]  /*3cd80*/  BSYNC B1 ;  /* 0x0000000000017941 */ /* 0x000fea0003800000 */
.L_x_1490:
        /* <DEDUP_REMOVED lines=10> */
.L_x_1493:
[----:B------:R-:W-:Y:S05]  /*3ce30*/  BSYNC B1 ;  /* 0x0000000000017941 */ /* 0x000fea0003800000 */
.L_x_1492:
        /* <DEDUP_REMOVED lines=10> */
.L_x_1495:
[----:B------:R-:W-:Y:S05]  /*3cee0*/  BSYNC B1 ;  /* 0x0000000000017941 */ /* 0x000fea0003800000 */
.L_x_1494:
        /* <DEDUP_REMOVED lines=10> */
.L_x_1497:
[----:B------:R-:W-:Y:S05]  /*3cf90*/  BSYNC B1 ;  /* 0x0000000000017941 */ /* 0x000fea0003800000 */
.L_x_1496:
        /* <DEDUP_REMOVED lines=10> */
.L_x_1499:
[----:B------:R-:W-:Y:S05]  /*3d040*/  BSYNC B1 ;  /* 0x0000000000017941 */ /* 0x000fea0003800000 */
.L_x_1498:
        /* <DEDUP_REMOVED lines=10> */
.L_x_1501:
[----:B------:R-:W-:Y:S05]  /*3d0f0*/  BSYNC B1 ;  /* 0x0000000000017941 */ /* 0x000fea0003800000 */
.L_x_1500:
        /* <DEDUP_REMOVED lines=10> */
.L_x_1503:
[----:B------:R-:W-:Y:S05]  /*3d1a0*/  BSYNC B1 ;  /* 0x0000000000017941 */ /* 0x000fea0003800000 */
.L_x_1502:
        /* <DEDUP_REMOVED lines=10> */
.L_x_1505:
[----:B------:R-:W-:Y:S05]  /*3d250*/  BSYNC B1 ;  /* 0x0000000000017941 */ /* 0x000fea0003800000 */
.L_x_1504:
        /* <DEDUP_REMOVED lines=10> */
.L_x_1507:
[----:B------:R-:W-:Y:S05]  /*3d300*/  BSYNC B1 ;  /* 0x0000000000017941 */ /* 0x000fea0003800000 */
.L_x_1506:
        /* <DEDUP_REMOVED lines=10> */
.L_x_1509:
[----:B------:R-:W-:Y:S05]  /*3d3b0*/  BSYNC B1 ;  /* 0x0000000000017941 */ /* 0x000fea0003800000 */
.L_x_1508:
        /* <DEDUP_REMOVED lines=10> */
.L_x_1511:
[----:B------:R-:W-:Y:S05]  /*3d460*/  BSYNC B1 ;  /* 0x0000000000017941 */ /* 0x000fea0003800000 */
.L_x_1510:
        /* <DEDUP_REMOVED lines=10> */
.L_x_1513:
[----:B------:R-:W-:Y:S05]  /*3d510*/  BSYNC B1 ;  /* 0x0000000000017941 */ /* 0x000fea0003800000 */
.L_x_1512:
        /* <DEDUP_REMOVED lines=10> */
.L_x_1515:
[----:B------:R-:W-:Y:S05]  /*3d5c0*/  BSYNC B1 ;  /* 0x0000000000017941 */ /* 0x000fea0003800000 */
.L_x_1514:
        /* <DEDUP_REMOVED lines=10> */
.L_x_1517:
[----:B------:R-:W-:Y:S05]  /*3d670*/  BSYNC B1 ;  /* 0x0000000000017941 */ /* 0x000fea0003800000 */
.L_x_1516:
        /* <DEDUP_REMOVED lines=10> */
.L_x_1519:
[----:B------:R-:W-:Y:S05]  /*3d720*/  BSYNC B1 ;  /* 0x0000000000017941 */ /* 0x000fea0003800000 */
.L_x_1518:
        /* <DEDUP_REMOVED lines=10> */
.L_x_1521:
[----:B------:R-:W-:Y:S05]  /*3d7d0*/  BSYNC B1 ;  /* 0x0000000000017941 */ /* 0x000fea0003800000 */
.L_x_1520:
        /* <DEDUP_REMOVED lines=10> */
.L_x_1523:
[----:B------:R-:W-:Y:S05]  /*3d880*/  BSYNC B1 ;  /* 0x0000000000017941 */ /* 0x000fea0003800000 */
.L_x_1522:
        /* <DEDUP_REMOVED lines=10> */
.L_x_1525:
[----:B------:R-:W-:Y:S05]  /*3d930*/  BSYNC B1 ;  /* 0x0000000000017941 */ /* 0x000fea0003800000 */
.L_x_1524:
        /* <DEDUP_REMOVED lines=10> */
.L_x_1527:
[----:B------:R-:W-:Y:S05]  /*3d9e0*/  BSYNC B1 ;  /* 0x0000000000017941 */ /* 0x000fea0003800000 */
.L_x_1526:
        /* <DEDUP_REMOVED lines=10> */
.L_x_1529:
[----:B------:R-:W-:Y:S05]  /*3da90*/  BSYNC B1 ;  /* 0x0000000000017941 */ /* 0x000fea0003800000 */
.L_x_1528:
        /* <DEDUP_REMOVED lines=10> */
.L_x_1531:
[----:B------:R-:W-:Y:S05]  /*3db40*/  BSYNC B1 ;  /* 0x0000000000017941 */ /* 0x000fea0003800000 */
.L_x_1530:
        /* <DEDUP_REMOVED lines=10> */
.L_x_1533:
[----:B------:R-:W-:Y:S05]  /*3dbf0*/  BSYNC B1 ;  /* 0x0000000000017941 */ /* 0x000fea0003800000 */
.L_x_1532:
        /* <DEDUP_REMOVED lines=10> */
.L_x_1535:
[----:B------:R-:W-:Y:S05]  /*3dca0*/  BSYNC B1 ;  /* 0x0000000000017941 */ /* 0x000fea0003800000 */
.L_x_1534:
        /* <DEDUP_REMOVED lines=9> */
.L_x_1537:
[----:B------:R-:W-:Y:S05]  /*3dd40*/  BSYNC B1 ;  /* 0x0000000000017941 */ /* 0x000fea0003800000 */
.L_x_1536:
        /* <DEDUP_REMOVED lines=9> */
.L_x_1539:
[----:B------:R-:W-:Y:S05]  /*3dde0*/  BSYNC B1 ;  /* 0x0000000000017941 */ /* 0x000fea0003800000 */
.L_x_1538:
[----:B-----5:R-:W-:Y:S01]  /*3ddf0*/  HADD2.F32 R5, -RZ, R3.H0_H0 ;  /* 0x20000003ff057230 */ /* 0x020fe20000004100 */
[----:B------:R-:W-:Y:S01]  /*3de00*/  ISETP.GT.AND P6, PT, R0, 0x188, P6 ;  /* 0x000001880000780c */ /* 0x000fe200037c4270 */
[----:B------:R-:W-:Y:S03]  /*3de10*/  BSSY B1, `(.L_x_1540) ;  /* 0x0000007000017945 */ /* 0x000fe60003800000 */
[----:B------:R-:W-:-:S04]  /*3de20*/  FMUL R4, R5, R16 ;  /* 0x0000001005047220 */ /* 0x000fc80000400000 */
[----:B------:R-:W-:-:S05]  /*3de30*/  FFMA R4, R109, R2, R4 ;  /* 0x000000026d047223 */ /* 0x000fca0000000004 */
[----:B------:R-:W-:-:S05]  /*3de40*/  F2FP.F16.F32.PACK_AB R4, RZ, R4 ;  /* 0x00000004ff04723e */ /* 0x000fca00000000ff */
[----:B------:R0:W-:Y:S01]  /*3de50*/  @P5 STG.E.U16 desc[UR46][R218.64+0x2d2], R4 ;  /* 0x0002d204da005986 */ /* 0x0001e2000c10152e */
[----:B------:R-:W-:Y:S05]  /*3de60*/  @!P6 BRA `(.L_x_1541) ;  /* 0x000000000004e947 */ /* 0x000fea0003800000 */
[----:B------:R0:W5:Y:S02]  /*3de70*/  LDG.E.LTC128B.U16 R3, desc[UR46][R8.64+0x2d0] ;  /* 0x0002d02e08037981 */ /* 0x000164000c1e1520 */
.L_x_1541:
[----:B------:R-:W-:Y:S05]  /*3de80*/  BSYNC B1 ;  /* 0x0000000000017941 */ /* 0x000fea0003800000 */
.L_x_1540:
        /* <DEDUP_REMOVED lines=9> */
.L_x_1543:
[----:B------:R-:W-:Y:S05]  /*3df20*/  BSYNC B1 ;  /* 0x0000000000017941 */ /* 0x000fea0003800000 */
.L_x_1542:
[----:B0----5:R-:W-:Y:S01]  /*3df30*/  HADD2.F32 R5, -RZ, R3.H0_H0 ;  /* 0x20000003ff057230 */ /* 0x021fe20000004100 */
        /* <DEDUP_REMOVED lines=8> */
.L_x_1545:
[----:B------:R-:W-:Y:S05]  /*3dfc0*/  BSYNC B1 ;  /* 0x0000000000017941 */ /* 0x000fea0003800000 */
.L_x_1544:
        /* <DEDUP_REMOVED lines=9> */
.L_x_1547:
[----:B------:R-:W-:Y:S05]  /*3e060*/  BSYNC B1 ;  /* 0x0000000000017941 */ /* 0x000fea0003800000 */
.L_x_1546:
        /* <DEDUP_REMOVED lines=9> */
.L_x_1549:
[----:B------:R-:W-:Y:S05]  /*3e100*/  BSYNC B1 ;  /* 0x0000000000017941 */ /* 0x000fea0003800000 */
.L_x_1548:
        /* <DEDUP_REMOVED lines=9> */
.L_x_1551:
[----:B------:R-:W-:Y:S05]  /*3e1a0*/  BSYNC B1 ;  /* 0x0000000000017941 */ /* 0x000fea0003800000 */
.L_x_1550:
        /* <DEDUP_REMOVED lines=9> */
.L_x_1553:
[----:B------:R-:W-:Y:S05]  /*3e240*/  BSYNC B1 ;  /* 0x0000000000017941 */ /* 0x000fea0003800000 */
.L_x_1552:
        /* <DEDUP_REMOVED lines=9> */
.L_x_1555:
[----:B------:R-:W-:Y:S05]  /*3e2e0*/  BSYNC B1 ;  /* 0x0000000000017941 */ /* 0x000fea0003800000 */
.L_x_1554:
        /* <DEDUP_REMOVED lines=9> */
.L_x_1557:
[----:B------:R-:W-:Y:S05]  /*3e380*/  BSYNC B1 ;  /* 0x0000000000017941 */ /* 0x000fea0003800000 */
.L_x_1556:
        /* <DEDUP_REMOVED lines=9> */
.L_x_1559:
[----:B------:R-:W-:Y:S05]  /*3e420*/  BSYNC B1 ;  /* 0x0000000000017941 */ /* 0x000fea0003800000 */
.L_x_1558:
[----:B------:R-:W-:Y:S05]  /*3e430*/  @!P0 BRA `(.L_x_1560) ;  /* 0x0000011000ac8947 */ /* 0x000fea0003800000 */
[----:B-----5:R-:W-:-:S05]  /*3e440*/  HADD2.F32 R3, -RZ, R3.H0_H0 ;  /* 0x20000003ff037230 */ /* 0x020fca0000004100 */
[----:B------:R-:W-:-:S04]  /*3e450*/  FMUL R0, R3, R16 ;  /* 0x0000001003007220 */ /* 0x000fc80000400000 */
[----:B------:R-:W-:-:S05]  /*3e460*/  FFMA R0, R119, R2, R0 ;  /* 0x0000000277007223 */ /* 0x000fca0000000000 */
[----:B------:R-:W-:-:S05]  /*3e470*/  F2FP.F16.F32.PACK_AB R0, RZ, R0 ;  /* 0x00000000ff00723e */ /* 0x000fca00000000ff */
[----:B------:R0:W-:Y:S01]  /*3e480*/  STG.E.U16 desc[UR46][R230.64+0x2f2], R0 ;  /* 0x0002f200e6007986 */ /* 0x0001e2000c10152e */
[----:B------:R-:W-:Y:S05]  /*3e490*/  BRA `(.L_x_1560) ;  /* 0x0000011000947947 */ /* 0x000fea0003800000 */
.L_x_33:
[----:B------:R-:W2:Y:S01]  /*3e4a0*/  LDL.LU R6, [R1+0x784] ;  /* 0x0007840001067983 */ /* 0x000ea20000300800 */
[----:B------:R-:W-:-:S03]  /*3e4b0*/  ULDC.64 UR4, c[0x0][0x5c0] ;  /* 0x0001700000047ab9 */ /* 0x000fc60000000a00 */
[----:B------:R-:W3:Y:S04]  /*3e4c0*/  LDL.LU R8, [R1+0x798] ;  /* 0x0007980001087983 */ /* 0x000ee80000300800 */
[----:B0-----:R-:W4:Y:S04]  /*3e4d0*/  LDL.LU R235, [R1+0x89c] ;  /* 0x00089c0001eb7983 */ /* 0x001f280000300800 */
[----:B------:R-:W5:Y:S04]  /*3e4e0*/  LDL.LU R234, [R1+0x8a0] ;  /* 0x0008a00001ea7983 */ /* 0x000f680000300800 */
        /* <DEDUP_REMOVED lines=15> */
[----:B------:R-:W5:Y:S01]  /*3e5e0*/  LDL.LU R217, [R1+0x8e0] ;  /* 0x0008e00001d97983 */ /* 0x000f620000300800 */
[----:B------:R-:W-:-:S03]  /*3e5f0*/  LEA R10, P0, R4, UR4, 0x1 ;  /* 0x00000004040a7c11 */ /* 0x000fc6000f8008ff */
[----:B------:R-:W5:Y:S04]  /*3e600*/  LDL.LU R216, [R1+0x8e4] ;  /* 0x0008e40001d87983 */ /* 0x000f680000300800 */
[----:B------:R-:W5:Y:S04]  /*3e610*/  LDL.LU R23, [R1+0x8e8] ;  /* 0x0008e80001177983 */ /* 0x000f680000300800 */
[----:B------:R-:W5:Y:S04]  /*3e620*/  LDL.LU R22, [R1+0x8ec] ;  /* 0x0008ec0001167983 */ /* 0x000f680000300800 */
[----:B------:R-:W5:Y:S01]  /*3e630*/  LDL.LU R15, [R1+0x8f0] ;  /* 0x0008f000010f7983 */ /* 0x000f620000300800 */
[----:B------:R-:W-:-:S03]  /*3e640*/  LEA.HI.X R11, R4, UR5, R20, 0x1, P0 ;  /* 0x00000005040b7c11 */ /* 0x000fc600080f0c14 */
[----:B------:R-:W5:Y:S04]  /*3e650*/  LDL.LU R14, [R1+0x8f4] ;  /* 0x0008f400010e7983 */ /* 0x000f680000300800 */
[----:B------:R-:W5:Y:S04]  /*3e660*/  LDL.LU R12, [R1+0x8f8] ;  /* 0x0008f800010c7983 */ /* 0x000f680000300800 */
[----:B------:R-:W5:Y:S04]  /*3e670*/  LDL.LU R13, [R1+0x8fc] ;  /* 0x0008fc00010d7983 */ /* 0x000f680000300800 */
[----:B------:R-:W5:Y:S04]  /*3e680*/  LDL.LU R21, [R1+0x600] ;  /* 0x0006000001157983 */ /* 0x000f680000300800 */
[----:B------:R-:W3:Y:S04]  /*3e690*/  LDL.LU R4, [R1+0x780] ;  /* 0x0007800001047983 */ /* 0x000ee80000300800 */
[----:B------:R-:W4:Y:S01]  /*3e6a0*/  LDL.LU R5, [R1+0x788] ;  /* 0x0007880001057983 */ /* 0x000f220000300800 */
[----:B------:R-:W-:Y:S01]  /*3e6b0*/  ISETP.GT.AND P3, PT, R3, 0x1, PT ;  /* 0x000000010300780c */ /* 0x000fe20003f64270 */
[----:B------:R-:W-:Y:S01]  /*3e6c0*/  USHF.L.U32 UR5, UR8, 0x4, URZ ;  /* 0x0000000408057899 */ /* 0x000fe2000800063f */
[C---:B------:R-:W-:Y:S01]  /*3e6d0*/  ISETP.GT.AND P2, PT, R0.reuse, 0x8, P5 ;  /* 0x000000080000780c */ /* 0x040fe20002f44270 */
[----:B------:R-:W-:Y:S01]  /*3e6e0*/  USHF.L.U64.HI UR4, UR8, 0x4, UR9 ;  /* 0x0000000408047899 */ /* 0x000fe20008010209 */
[----:B------:R-:W-:Y:S01]  /*3e6f0*/  ISETP.GT.AND P0, PT, R0, RZ, P3 ;  /* 0x000000ff0000720c */ /* 0x000fe20001f04270 */
[----:B------:R-:W5:Y:S01]  /*3e700*/  LDL.LU R20, [R1+0x898] ;  /* 0x0008980001147983 */ /* 0x000f620000300800 */
[----:B--2---:R-:W-:-:S05]  /*3e710*/  FMUL R6, R6, R2 ;  /* 0x0000000206067220 */ /* 0x004fca0000400000 */
[----:B------:R-:W-:-:S04]  /*3e720*/  F2FP.F16.F32.PACK_AB R6, RZ, R6 ;  /* 0x00000006ff06723e */ /* 0x000fc800000000ff */
[----:B------:R-:W-:-:S05]  /*3e730*/  PRMT R7, R6, 0x7610, R7 ;  /* 0x0000761006077816 */ /* 0x000fca0000000007 */
[----:B------:R0:W-:Y:S04]  /*3e740*/  @P0 STG.E.U16 desc[UR46][R10.64+0x2], R7 ;  /* 0x000002070a000986 */ /* 0x0001e8000c10152e */
[----:B0-----:R-:W2:Y:S01]  /*3e750*/  LDL.LU R7, [R1+0x794] ;  /* 0x0007940001077983 */ /* 0x001ea20000300800 */
[-C--:B---3--:R-:W-:Y:S01]  /*3e760*/  FMUL R4, R4, R2.reuse ;  /* 0x0000000204047220 */ /* 0x088fe20000400000 */
[----:B----4-:R-:W-:-:S04]  /*3e770*/  FMUL R5, R5, R2 ;  /* 0x0000000205057220 */ /* 0x010fc80000400000 */
[----:B------:R-:W-:Y:S02]  /*3e780*/  F2FP.F16.F32.PACK_AB R4, RZ, R4 ;  /* 0x00000004ff04723e */ /* 0x000fe400000000ff */
[----:B------:R-:W-:-:S03]  /*3e790*/  F2FP.F16.F32.PACK_AB R5, RZ, R5 ;  /* 0x00000005ff05723e */ /* 0x000fc600000000ff */
[----:B------:R0:W-:Y:S01]  /*3e7a0*/  @P1 STG.E.U16 desc[UR46][R10.64], R4 ;  /* 0x000000040a001986 */ /* 0x0001e2000c10152e */
[----:B------:R-:W-:Y:S02]  /*3e7b0*/  PRMT R6, R5, 0x7610, R6 ;  /* 0x0000761005067816 */ /* 0x000fe40000000006 */
[----:B0-----:R-:W-:-:S04]  /*3e7c0*/  IADD3 R4, P1, R10, UR5, RZ ;  /* 0x000000050a047c10 */ /* 0x001fc8000ff3e0ff */
[----:B------:R-:W-:-:S05]  /*3e7d0*/  IADD3.X R5, R11, UR4, RZ, P1, !PT ;  /* 0x000000040b057c10 */ /* 0x000fca0008ffe4ff */
[----:B------:R0:W-:Y:S04]  /*3e7e0*/  @P2 STG.E.U16 desc[UR46][R4.64], R6 ;  /* 0x0000000604002986 */ /* 0x0001e8000c10152e */
[----:B0-----:R-:W3:Y:S01]  /*3e7f0*/  LDL.LU R6, [R1+0x78c] ;  /* 0x00078c0001067983 */ /* 0x001ee20000300800 */
[----:B------:R-:W-:Y:S01]  /*3e800*/  ISETP.GT.AND P0, PT, R0, 0x8, P3 ;  /* 0x000000080000780c */ /* 0x000fe20001f04270 */
[----:B---3--:R-:W-:-:S05]  /*3e810*/  FMUL R6, R6, R2 ;  /* 0x0000000206067220 */ /* 0x008fca0000400000 */
[----:B------:R-:W-:-:S07]  /*3e820*/  F2FP.F16.F32.PACK_AB R6, RZ, R6 ;  /* 0x00000006ff06723e */ /* 0x000fce00000000ff */
[----:B------:R0:W-:Y:S04]  /*3e830*/  @P0 STG.E.U16 desc[UR46][R4.64+0x2], R6 ;  /* 0x0000020604000986 */ /* 0x0001e8000c10152e */
[----:B0-----:R-:W3:Y:S01]  /*3e840*/  LDL.LU R6, [R1+0x790] ;  /* 0x0007900001067983 */ /* 0x001ee20000300800 */
[C---:B------:R-:W-:Y:S02]  /*3e850*/  ISETP.GT.AND P2, PT, R3.reuse, 0x8, PT ;  /* 0x000000080300780c */ /* 0x040fe40003f44270 */
[----:B------:R-:W-:Y:S02]  /*3e860*/  ISETP.GT.AND P3, PT, R3, 0x9, PT ;  /* 0x000000090300780c */ /* 0x000fe40003f64270 */
[C---:B------:R-:W-:Y:S02]  /*3e870*/  ISETP.GT.AND P0, PT, R0.reuse, RZ, P2 ;  /* 0x000000ff0000720c */ /* 0x040fe40001704270 */
[----:B------:R-:W-:-:S02]  /*3e880*/  ISETP.GT.AND P1, PT, R0, RZ, P3 ;  /* 0x000000ff0000720c */ /* 0x000fc40001f24270 */
[----:B------:R-:W-:Y:S01]  /*3e890*/  ISETP.GT.AND P2, PT, R0, 0x8, P2 ;  /* 0x000000080000780c */ /* 0x000fe20001744270 */
[-C--:B--2---:R-:W-:Y:S01]  /*3e8a0*/  FMUL R7, R7, R2.reuse ;  /* 0x0000000207077220 */ /* 0x084fe20000400000 */
[----:B------:R-:W-:-:S04]  /*3e8b0*/  FMUL R8, R8, R2 ;  /* 0x0000000208087220 */ /* 0x000fc80000400000 */
[----:B------:R-:W-:-:S05]  /*3e8c0*/  F2FP.F16.F32.PACK_AB R7, RZ, R7 ;  /* 0x00000007ff07723e */ /* 0x000fca00000000ff */
[----:B------:R-:W-:Y:S01]  /*3e8d0*/  @P1 STG.E.U16 desc[UR46][R10.64+0x12], R7 ;  /* 0x000012070a001986 */ /* 0x000fe2000c10152e */
[----:B---3--:R-:W-:-:S05]  /*3e8e0*/  FMUL R6, R6, R2 ;  /* 0x0000000206067220 */ /* 0x008fca0000400000 */
[----:B------:R-:W-:-:S04]  /*3e8f0*/  F2FP.F16.F32.PACK_AB R6, RZ, R6 ;  /* 0x00000006ff06723e */ /* 0x000fc800000000ff */
[----:B------:R-:W-:Y:S02]  /*3e900*/  PRMT R9, R6, 0x7610, R9 ;  /* 0x0000761006097816 */ /* 0x000fe40000000009 */
[----:B------:R-:W-:Y:S02]  /*3e910*/  F2FP.F16.F32.PACK_AB R6, RZ, R8 ;  /* 0x00000008ff06723e */ /* 0x000fe400000000ff */
[----:B------:R-:W2:Y:S04]  /*3e920*/  LDL.LU R8, [R1+0x83c] ;  /* 0x00083c0001087983 */ /* 0x000ea80000300800 */
[----:B------:R0:W-:Y:S04]  /*3e930*/  @P0 STG.E.U16 desc[UR46][R10.64+0x10], R9 ;  /* 0x000010090a000986 */ /* 0x0001e8000c10152e */
[----:B------:R1:W-:Y:S04]  /*3e940*/  @P2 STG.E.U16 desc[UR46][R4.64+0x10], R6 ;  /* 0x0000100604002986 */ /* 0x0003e8000c10152e */
[----:B0-----:R-:W3:Y:S04]  /*3e950*/  LDL.LU R9, [R1+0x838] ;  /* 0x0008380001097983 */ /* 0x001ee80000300800 */
[----:B------:R-:W4:Y:S04]  /*3e960*/  LDL.LU R7, [R1+0x894] ;  /* 0x0008940001077983 */ /* 0x000f280000300800 */
[----:B-1----:R-:W5:Y:S01]  /*3e970*/  LDL.LU R6, [R1+0x79c] ;  /* 0x00079c0001067983 */ /* 0x002f620000300800 */
[----:B------:R-:W-:Y:S01]  /*3e980*/  ISETP.GT.AND P0, PT, R0, 0x8, P3 ;  /* 0x000000080000780c */ /* 0x000fe20001f04270 */
[----:B-----5:R-:W-:-:S05]  /*3e990*/  FMUL R6, R6, R2 ;  /* 0x0000000206067220 */ /* 0x020fca0000400000 */
[----:B------:R-:W-:-:S07]  /*3e9a0*/  F2FP.F16.F32.PACK_AB R6, RZ, R6 ;  /* 0x00000006ff06723e */ /* 0x000fce00000000ff */
[----:B------:R0:W-:Y:S04]  /*3e9b0*/  @P0 STG.E.U16 desc[UR46][R4.64+0x12], R6 ;  /* 0x0000120604000986 */ /* 0x0001e8000c10152e */
[----:B0-----:R-:W5:Y:S01]  /*3e9c0*/  LDL.LU R6, [R1+0x7a0] ;  /* 0x0007a00001067983 */ /* 0x001f620000300800 */
[----:B------:R-:W-:-:S04]  /*3e9d0*/  ISETP.GT.AND P2, PT, R3, 0x10, PT ;  /* 0x000000100300780c */ /* 0x000fc80003f44270 */
[----:B------:R-:W-:Y:S01]  /*3e9e0*/  ISETP.GT.AND P0, PT, R0, RZ, P2 ;  /* 0x000000ff0000720c */ /* 0x000fe20001704270 */
        /* <DEDUP_REMOVED lines=10> */
[----:B------:R-:W-:Y:S01]  /*3ea90*/  ISETP.GT.AND P0, PT, R0, 0x8, P2 ;  /* 0x000000080000780c */ /* 0x000fe20001704270 */
        /* <DEDUP_REMOVED lines=195> */
[----:B------:R3:W-:Y:S01]  /*3f6d0*/  @P0 STG.E.U16 desc[UR46][R10.64+0xb2], R6 ;  /* 0x0000b2060a000986 */ /* 0x0007e2000c10152e */
[----:B------:R-:W-:Y:S01]  /*3f6e0*/  ISETP.GT.AND P0, PT, R0, 0x8, P2 ;  /* 0x000000080000780c */ /* 0x000fe20001704270 */
[----:B---3--:R-:W-:-:S05]  /*3f6f0*/  FMUL R6, R9, R2 ;  /* 0x0000000209067220 */ /* 0x008fca0000400000 */
[----:B------:R-:W-:-:S07]  /*3f700*/  F2FP.F16.F32.PACK_AB R6, RZ, R6 ;  /* 0x00000006ff06723e */ /* 0x000fce00000000ff */
[----:B------:R2:W-:Y:S01]  /*3f710*/  @P0 STG.E.U16 desc[UR46][R4.64+0xb0], R6 ;  /* 0x0000b00604000986 */ /* 0x0005e2000c10152e */
[----:B------:R-:W-:Y:S01]  /*3f720*/  ISETP.GT.AND P0, PT, R0, 0x8, P1 ;  /* 0x000000080000780c */ /* 0x000fe20000f04270 */
[----:B--2---:R-:W-:-:S05]  /*3f730*/  FMUL R6, R8, R2 ;  /* 0x0000000208067220 */ /* 0x004fca0000400000 */
[----:B------:R-:W-:-:S07]  /*3f740*/  F2FP.F16.F32.PACK_AB R6, RZ, R6 ;  /* 0x00000006ff06723e */ /* 0x000fce00000000ff */
[----:B------:R0:W-:Y:S04]  /*3f750*/  @P0 STG.E.U16 desc[UR46][R4.64+0xb2], R6 ;  /* 0x0000b20604000986 */ /* 0x0001e8000c10152e */
[----:B0-----:R-:W2:Y:S01]  /*3f760*/  LDL.LU R6, [R1+0x840] ;  /* 0x0008400001067983 */ /* 0x001ea20000300800 */
[----:B------:R-:W-:Y:S01]  /*3f770*/  IMAD.U32 R8, RZ, RZ, UR8 ;  /* 0x00000008ff087e24 */ /* 0x000fe2000f8e00ff */
[----:B------:R-:W-:Y:S01]  /*3f780*/  USHF.L.U64.HI UR10, UR8, 0x8, UR9 ;  /* 0x00000008080a7899 */ /* 0x000fe20008010209 */
[----:B------:R-:W-:-:S03]  /*3f790*/  ISETP.GT.AND P2, PT, R3, 0x60, PT ;  /* 0x000000600300780c */ /* 0x000fc60003f44270 */
[----:B------:R-:W-:-:S04]  /*3f7a0*/  LEA R8, P0, R8, R10, 0x8 ;  /* 0x0000000a08087211 */ /* 0x000fc800078040ff */
[----:B------:R-:W-:Y:S02]  /*3f7b0*/  IADD3.X R9, R11, UR10, RZ, P0, !PT ;  /* 0x0000000a0b097c10 */ /* 0x000fe400087fe4ff */
[----:B------:R-:W-:Y:S01]  /*3f7c0*/  ISETP.GT.AND P0, PT, R0, RZ, P2 ;  /* 0x000000ff0000720c */ /* 0x000fe20001704270 */
[----:B--2---:R-:W-:-:S05]  /*3f7d0*/  FMUL R6, R6, R2 ;  /* 0x0000000206067220 */ /* 0x004fca0000400000 */
[----:B------:R-:W-:-:S07]  /*3f7e0*/  F2FP.F16.F32.PACK_AB R6, RZ, R6 ;  /* 0x00000006ff06723e */ /* 0x000fce00000000ff */
[----:B------:R0:W-:Y:S04]  /*3f7f0*/  @P0 STG.E.U16 desc[UR46][R10.64+0xc0], R6 ;  /* 0x0000c0060a000986 */ /* 0x0001e8000c10152e */
[----:B0-----:R-:W2:Y:S01]  /*3f800*/  LDL.LU R6, [R1+0x844] ;  /* 0x0008440001067983 */ /* 0x001ea20000300800 */
[----:B------:R-:W-:-:S04]  /*3f810*/  ISETP.GT.AND P1, PT, R3, 0x61, PT ;  /* 0x000000610300780c */ /* 0x000fc80003f24270 */
[----:B------:R-:W-:Y:S01]  /*3f820*/  ISETP.GT.AND P0, PT, R0, RZ, P1 ;  /* 0x000000ff0000720c */ /* 0x000fe20000f04270 */
[----:B--2---:R-:W-:-:S05]  /*3f830*/  FMUL R6, R6, R2 ;  /* 0x0000000206067220 */ /* 0x004fca0000400000 */
[----:B------:R-:W-:-:S07]  /*3f840*/  F2FP.F16.F32.PACK_AB R6, RZ, R6 ;  /* 0x00000006ff06723e */ /* 0x000fce00000000ff */
[----:B------:R0:W-:Y:S04]  /*3f850*/  @P0 STG.E.U16 desc[UR46][R10.64+0xc2], R6 ;  /* 0x0000c2060a000986 */ /* 0x0001e8000c10152e */
[----:B0-----:R-:W2:Y:S01]  /*3f860*/  LDL.LU R6, [R1+0x848] ;  /* 0x0008480001067983 */ /* 0x001ea20000300800 */
[----:B------:R-:W-:Y:S01]  /*3f870*/  ISETP.GT.AND P0, PT, R0, 0x8, P2 ;  /* 0x000000080000780c */ /* 0x000fe20001704270 */
        /* <DEDUP_REMOVED lines=98> */
[----:B------:R-:W-:Y:S02]  /*3fea0*/  ISETP.GT.AND P0, PT, R0, RZ, P2 ;  /* 0x000000ff0000720c */ /* 0x000fe40001704270 */
[C---:B------:R-:W-:Y:S02]  /*3feb0*/  ISETP.GT.AND P1, PT, R3.reuse, 0x89, PT ;  /* 0x000000890300780c */ /* 0x040fe40003f24270 */
[----:B------:R-:W-:Y:S01]  /*3fec0*/  ISETP.GT.AND P4, PT, R3, 0xa9, PT ;  /* 0x000000a90300780c */ /* 0x000fe20003f84270 */
[----:B--2---:R-:W-:-:S05]  /*3fed0*/  FMUL R6, R6, R2 ;  /* 0x0000000206067220 */ /* 0x004fca0000400000 */
[----:B------:R-:W-:-:S05]  /*3fee0*/  F2FP.F16.F32.PACK_AB R6, RZ, R6 ;  /* 0x00000006ff06723e */ /* 0x000fca00000000ff */
[----:B------:R4:W-:Y:S01]  /*3fef0*/  @P0 STG.E.U16 desc[UR46][R10.64+0x110], R6 ;  /* 0x000110060a000986 */ /* 0x0009e2000c10152e */
[----:B------:R-:W-:Y:S01]  /*3ff00*/  ISETP.GT.AND P0, PT, R0, RZ, P1 ;  /* 0x000000ff0000720c */ /* 0x000fe20000f04270 */
[----:B----4-:R-:W-:-:S05]  /*3ff10*/  FMUL R6, R7, R2 ;  /* 0x0000000207067220 */ /* 0x010fca0000400000 */
[----:B------:R-:W-:-:S07]  /*3ff20*/  F2FP.F16.F32.PACK_AB R6, RZ, R6 ;  /* 0x00000006ff06723e */ /* 0x000fce00000000ff */
[----:B------:R0:W-:Y:S01]  /*3ff30*/  @P0 STG.E.U16 desc[UR46][R10.64+0x112], R6 ;  /* 0x000112060a000986 */ /* 0x0001e2000c10152e */
[----:B------:R-:W-:Y:S01]  /*3ff40*/  ISETP.GT.AND P0, PT, R0, 0x8, P2 ;  /* 0x000000080000780c */ /* 0x000fe20001704270 */
[----:B0-----:R-:W-:-:S05]  /*3ff50*/  FMUL R6, R20, R2 ;  /* 0x0000000214067220 */ /* 0x001fca0000400000 */
[----:B------:R-:W-:-:S07]  /*3ff60*/  F2FP.F16.F32.PACK_AB R6, RZ, R6 ;  /* 0x00000006ff06723e */ /* 0x000fce00000000ff */
[----:B------:R0:W-:Y:S01]  /*3ff70*/  @P0 STG.E.U16 desc[UR46][R4.64+0x110], R6 ;  /* 0x0001100604000986 */ /* 0x0001e2000c10152e */
[----:B------:R-:W-:Y:S02]  /*3ff80*/  ISETP.GT.AND P0, PT, R0, 0x8, P1 ;  /* 0x000000080000780c */ /* 0x000fe40000f04270 */
[----:B------:R-:W-:Y:S01]  /*3ff90*/  ISETP.GT.AND P2, PT, R3, 0x90, PT ;  /* 0x000000900300780c */ /* 0x000fe20003f44270 */
[----:B0-----:R-:W-:-:S05]  /*3ffa0*/  FMUL R6, R235, R2 ;  /* 0x00000002eb067220 */ /* 0x001fca0000400000 */
[----:B------:R-:W-:-:S05]  /*3ffb0*/  F2FP.F16.F32.PACK_AB R6, RZ, R6 ;  /* 0x00000006ff06723e */ /* 0x000fca00000000ff */
[----:B------:R0:W-:Y:S01]  /*3ffc0*/  @P0 STG.E.U16 desc[UR46][R4.64+0x112], R6 ;  /* 0x0001120604000986 */ /* 0x0001e2000c10152e */
[----:B------:R-:W-:Y:S02]  /*3ffd0*/  ISETP.GT.AND P0, PT, R0, RZ, P2 ;  /* 0x000000ff0000720c */ /* 0x000fe40001704270 */
[----:B------:R-:W-:Y:S01]  /*3ffe0*/  ISETP.GT.AND P1, PT, R3, 0x91, PT ;  /* 0x000000910300780c */ /* 0x000fe20003f24270 */
[----:B0-----:R-:W-:-:S05]  /*3fff0*/  FMUL R6, R234, R2 ;  /* 0x00000002ea067220 */ /* 0x001fca0000400000 */
[----:B------:R-:W-:-:S05]  /*40000*/  F2FP.F16.F32.PACK_AB R6, RZ, R6 ;  /* 0x00000006ff06723e */ /* 0x000fca00000000ff */
[----:B------:R0:W-:Y:S01]  /*40010*/  @P0 STG.E.U16 desc[UR46][R10.64+0x120], R6 ;  /* 0x000120060a000986 */ /* 0x0001e2000c10152e */
[----:B------:R-:W-:Y:S01]  /*40020*/  ISETP.GT.AND P0, PT, R0, RZ, P1 ;  /* 0x000000ff0000720c */ /* 0x000fe20000f04270 */
[----:B0-----:R-:W-:-:S05]  /*40030*/  FMUL R6, R233, R2 ;  /* 0x00000002e9067220 */ /* 0x001fca0000400000 */
        /* <DEDUP_REMOVED lines=59> */
[----:B------:R-:W-:Y:S01]  /*403f0*/  ISETP.GT.AND P0, PT, R0, 0x8, P4 ;  /* 0x000000080000780c */ /* 0x000fe20002704270 */
[----:B0-----:R-:W-:-:S05]  /*40400*/  FMUL R6, R218, R2 ;  /* 0x00000002da067220 */ /* 0x001fca0000400000 */
[----:B------:R-:W-:-:S07]  /*40410*/  F2FP.F16.F32.PACK_AB R6, RZ, R6 ;  /* 0x00000006ff06723e */ /* 0x000fce00000000ff */
[----:B------:R0:W-:Y:S01]  /*40420*/  @P0 STG.E.U16 desc[UR46][R4.64+0x152], R6 ;  /* 0x0001520604000986 */ /* 0x0001e2000c10152e */
[----:B------:R-:W-:-:S04]  /*40430*/  ISETP.GT.AND P0, PT, R3, 0xb0, PT ;  /* 0x000000b00300780c */ /* 0x000fc80003f04270 */
[----:B------:R-:W-:Y:S01]  /*40440*/  ISETP.GT.AND P1, PT, R0, RZ, P0 ;  /* 0x000000ff0000720c */ /* 0x000fe20000724270 */
[----:B0-----:R-:W-:Y:S01]  /*40450*/  FMUL R6, R217, R2 ;  /* 0x00000002d9067220 */ /* 0x001fe20000400000 */
[----:B------:R-:W-:-:S04]  /*40460*/  ISETP.GT.AND P3, PT, R3, 0xb1, PT ;  /* 0x000000b10300780c */ /* 0x000fc80003f64270 */
        /* <DEDUP_REMOVED lines=19> */
[----:B------:R-:W-:-:S04]  /*405a0*/  ISETP.GT.AND P1, PT, R3, 0xb9, PT ;  /* 0x000000b90300780c */ /* 0x000fc80003f24270 */
[----:B------:R-:W-:Y:S01]  /*405b0*/  ISETP.GT.AND P6, PT, R0, RZ, P1 ;  /* 0x000000ff0000720c */ /* 0x000fe20000fc4270 */
[----:B0-----:R-:W-:-:S05]  /*405c0*/  FMUL R6, R14, R2 ;  /* 0x000000020e067220 */ /* 0x001fca0000400000 */
[----:B------:R-:W-:Y:S01]  /*405d0*/  F2FP.F16.F32.PACK_AB R6, RZ, R6 ;  /* 0x00000006ff06723e */ /* 0x000fe200000000ff */
[----:B------:R-:W-:-:S06]  /*405e0*/  USHF.L.U64.HI UR10, UR8, 0x9, UR9 ;  /* 0x00000009080a7899 */ /* 0x000fcc0008010209 */
[----:B------:R0:W-:Y:S02]  /*405f0*/  @P6 STG.E.U16 desc[UR46][R10.64+0x172], R6 ;  /* 0x000172060a006986 */ /* 0x0001e4000c10152e */
[----:B0-----:R-:W-:-:S05]  /*40600*/  IMAD.U32 R6, RZ, RZ, UR8 ;  /* 0x00000008ff067e24 */ /* 0x001fca000f8e00ff */
[----:B------:R-:W-:-:S04]  /*40610*/  LEA R6, P6, R6, R10, 0x9 ;  /* 0x0000000a06067211 */ /* 0x000fc800078c48ff */
[----:B------:R-:W-:Y:S02]  /*40620*/  IADD3.X R7, R11, UR10, RZ, P6, !PT ;  /* 0x0000000a0b077c10 */ /* 0x000fe4000b7fe4ff */
[----:B------:R-:W-:Y:S01]  /*40630*/  ISETP.GT.AND P6, PT, R0, 0x8, P2 ;  /* 0x000000080000780c */ /* 0x000fe200017c4270 */
[----:B------:R-:W-:-:S05]  /*40640*/  FMUL R12, R12, R2 ;  /* 0x000000020c0c7220 */ /* 0x000fca0000400000 */
[----:B------:R-:W-:-:S07]  /*40650*/  F2FP.F16.F32.PACK_AB R12, RZ, R12 ;  /* 0x0000000cff0c723e */ /* 0x000fce00000000ff */
[----:B------:R0:W-:Y:S02]  /*40660*/  @P6 STG.E.U16 desc[UR46][R4.64+0x170], R12 ;  /* 0x0001700c04006986 */ /* 0x0001e4000c10152e */
[----:B0-----:R-:W-:Y:S02]  /*40670*/  FMUL R12, R13, R2 ;  /* 0x000000020d0c7220 */ /* 0x001fe40000400000 */
[----:B------:R-:W2:Y:S04]  /*40680*/  LDL.LU R13, [R1+0x604] ;  /* 0x00060400010d7983 */ /* 0x000ea80000300800 */
[----:B------:R-:W3:Y:S01]  /*40690*/  LDL.LU R14, [R1+0x608] ;  /* 0x00060800010e7983 */ /* 0x000ee20000300800 */
[C---:B------:R-:W-:Y:S02]  /*406a0*/  ISETP.GT.AND P6, PT, R0.reuse, 0x8, P1 ;  /* 0x000000080000780c */ /* 0x040fe40000fc4270 */
[----:B------:R-:W-:Y:S01]  /*406b0*/  F2FP.F16.F32.PACK_AB R12, RZ, R12 ;  /* 0x0000000cff0c723e */ /* 0x000fe200000000ff */
[----:B------:R-:W4:Y:S04]  /*406c0*/  LDL.LU R235, [R1+0x72c] ;  /* 0x00072c0001eb7983 */ /* 0x000f280000300800 */
[----:B------:R-:W5:Y:S04]  /*406d0*/  LDL.LU R234, [R1+0x730] ;  /* 0x0007300001ea7983 */ /* 0x000f680000300800 */
[----:B------:R-:W5:Y:S04]  /*406e0*/  LDL.LU R233, [R1+0x734] ;  /* 0x0007340001e97983 */ /* 0x000f680000300800 */
[----:B------:R0:W-:Y:S01]  /*406f0*/  @P6 STG.E.U16 desc[UR46][R4.64+0x172], R12 ;  /* 0x0001720c04006986 */ /* 0x0001e2000c10152e */
[----:B------:R-:W-:-:S03]  /*40700*/  ISETP.GT.AND P6, PT, R0, 0x80, P5 ;  /* 0x000000800000780c */ /* 0x000fc60002fc4270 */
[----:B------:R-:W5:Y:S04]  /*40710*/  LDL.LU R232, [R1+0x738] ;  /* 0x0007380001e87983 */ /* 0x000f680000300800 */
[----:B------:R-:W5:Y:S01]  /*40720*/  LDL.LU R231, [R1+0x73c] ;  /* 0x00073c0001e77983 */ /* 0x000f620000300800 */
[----:B0-----:R-:W-:-:S03]  /*40730*/  FMUL R12, R21, R2 ;  /* 0x00000002150c7220 */ /* 0x001fc60000400000 */
[----:B------:R-:W5:Y:S02]  /*40740*/  LDL.LU R230, [R1+0x740] ;  /* 0x0007400001e67983 */ /* 0x000f640000300800 */
[----:B------:R-:W-:Y:S02]  /*40750*/  F2FP.F16.F32.PACK_AB R12, RZ, R12 ;  /* 0x0000000cff0c723e */ /* 0x000fe400000000ff */
[----:B------:R-:W5:Y:S04]  /*40760*/  LDL.LU R229, [R1+0x744] ;  /* 0x0007440001e57983 */ /* 0x000f680000300800 */
[----:B------:R2:W-:Y:S01]  /*40770*/  @P6 STG.E.U16 desc[UR46][R8.64], R12 ;  /* 0x0000000c08006986 */ /* 0x0005e2000c10152e */
[----:B------:R-:W-:-:S03]  /*40780*/  ISETP.GT.AND P6, PT, R3, 0x1, PT ;  /* 0x000000010300780c */ /* 0x000fc60003fc4270 */
[----:B------:R-:W5:Y:S01]  /*40790*/  LDL.LU R228, [R1+0x748] ;  /* 0x0007480001e47983 */ /* 0x000f620000300800 */
[----:B------:R-:W-:-:S03]  /*407a0*/  ISETP.GT.AND P6, PT, R0, 0x80, P6 ;  /* 0x000000800000780c */ /* 0x000fc600037c4270 */
        /* <DEDUP_REMOVED lines=14> */
[----:B--2---:R-:W-:-:S05]  /*40890*/  FMUL R12, R13, R2 ;  /* 0x000000020d0c7220 */ /* 0x004fca0000400000 */
[----:B------:R-:W-:-:S05]  /*408a0*/  F2FP.F16.F32.PACK_AB R12, RZ, R12 ;  /* 0x0000000cff0c723e */ /* 0x000fca00000000ff */
[----:B------:R0:W-:Y:S02]  /*408b0*/  @P6 STG.E.U16 desc[UR46][R8.64+0x2], R12 ;  /* 0x0000020c08006986 */ /* 0x0001e4000c10152e */
[----:B0-----:R-:W-:-:S04]  /*408c0*/  IADD3 R12, P6, R8, UR5, RZ ;  /* 0x00000005080c7c10 */ /* 0x001fc8000ffde0ff */
[----:B------:R-:W-:Y:S02]  /*408d0*/  IADD3.X R13, R9, UR4, RZ, P6, !PT ;  /* 0x00000004090d7c10 */ /* 0x000fe4000b7fe4ff */
[----:B------:R-:W-:-:S04]  /*408e0*/  IADD3 R20, P6, R6, UR5, RZ ;  /* 0x0000000506147c10 */ /* 0x000fc8000ffde0ff */
[----:B------:R-:W-:Y:S02]  /*408f0*/  IADD3.X R21, R7, UR4, RZ, P6, !PT ;  /* 0x0000000407157c10 */ /* 0x000fe4000b7fe4ff */
[----:B------:R-:W-:Y:S01]  /*40900*/  ISETP.GT.AND P6, PT, R0, 0x88, P5 ;  /* 0x000000880000780c */ /* 0x000fe20002fc4270 */
[----:B---3--:R-:W-:-:S05]  /*40910*/  FMUL R14, R14, R2 ;  /* 0x000000020e0e7220 */ /* 0x008fca0000400000 */
[----:B------:R-:W-:-:S07]  /*40920*/  F2FP.F16.F32.PACK_AB R14, RZ, R14 ;  /* 0x0000000eff0e723e */ /* 0x000fce00000000ff */
[----:B------:R0:W-:Y:S04]  /*40930*/  @P6 STG.E.U16 desc[UR46][R12.64], R14 ;  /* 0x0000000e0c006986 */ /* 0x0001e8000c10152e */
[----:B0-----:R-:W2:Y:S01]  /*40940*/  LDL.LU R14, [R1+0x60c] ;  /* 0x00060c00010e7983 */ /* 0x001ea20000300800 */
[----:B------:R-:W-:-:S04]  /*40950*/  ISETP.GT.AND P6, PT, R3, 0x1, PT ;  /* 0x000000010300780c */ /* 0x000fc80003fc4270 */
[----:B------:R-:W-:Y:S01]  /*40960*/  ISETP.GT.AND P6, PT, R0, 0x88, P6 ;  /* 0x000000880000780c */ /* 0x000fe200037c4270 */
[----:B--2---:R-:W-:-:S05]  /*40970*/  FMUL R14, R14, R2 ;  /* 0x000000020e0e7220 */ /* 0x004fca0000400000 */
        /* <DEDUP_REMOVED lines=427> */
[----:B------:R4:W-:Y:S01]  /*42430*/  @P6 STG.E.U16 desc[UR46][R12.64+0x120], R14 ;  /* 0x0001200e0c006986 */ /* 0x0009e2000c10152e */
[----:B------:R-:W-:-:S04]  /*42440*/  ISETP.GT.AND P6, PT, R3, 0x91, PT ;  /* 0x000000910300780c */ /* 0x000fc80003fc4270 */
[----:B------:R-:W-:Y:S01]  /*42450*/  ISETP.GT.AND P6, PT, R0, 0x88, P6 ;  /* 0x000000880000780c */ /* 0x000fe200037c4270 */
[----:B----4-:R-:W-:-:S05]  /*42460*/  FMUL R14, R235, R2 ;  /* 0x00000002eb0e7220 */ /* 0x010fca0000400000 */
[----:B------:R-:W-:-:S07]  /*42470*/  F2FP.F16.F32.PACK_AB R14, RZ, R14 ;  /* 0x0000000eff0e723e */ /* 0x000fce00000000ff */
[----:B------:R5:W-:Y:S01]  /*42480*/  @P6 STG.E.U16 desc[UR46][R12.64+0x122], R14 ;  /* 0x0001220e0c006986 */ /* 0x000be2000c10152e */
[----:B------:R-:W-:-:S04]  /*42490*/  ISETP.GT.AND P6, PT, R3, 0x98, PT ;  /* 0x000000980300780c */ /* 0x000fc80003fc4270 */
[----:B------:R-:W-:Y:S01]  /*424a0*/  ISETP.GT.AND P6, PT, R0, 0x80, P6 ;  /* 0x000000800000780c */ /* 0x000fe200037c4270 */
[----:B-----5:R-:W-:-:S05]  /*424b0*/  FMUL R14, R234, R2 ;  /* 0x00000002ea0e7220 */ /* 0x020fca0000400000 */
[----:B------:R-:W-:-:S07]  /*424c0*/  F2FP.F16.F32.PACK_AB R14, RZ, R14 ;  /* 0x0000000eff0e723e */ /* 0x000fce00000000ff */
[----:B------:R0:W-:Y:S01]  /*424d0*/  @P6 STG.E.U16 desc[UR46][R8.64+0x130], R14 ;  /* 0x0001300e08006986 */ /* 0x0001e2000c10152e */
[----:B------:R-:W-:-:S04]  /*424e0*/  ISETP.GT.AND P6, PT, R3, 0x99, PT ;  /* 0x000000990300780c */ /* 0x000fc80003fc4270 */
[----:B------:R-:W-:Y:S01]  /*424f0*/  ISETP.GT.AND P6, PT, R0, 0x80, P6 ;  /* 0x000000800000780c */ /* 0x000fe200037c4270 */
[----:B0-----:R-:W-:-:S05]  /*42500*/  FMUL R14, R233, R2 ;  /* 0x00000002e90e7220 */ /* 0x001fca0000400000 */
        /* <DEDUP_REMOVED lines=79> */
[----:B0-----:R-:W-:Y:S02]  /*42a00*/  FMUL R14, R15, R2 ;  /* 0x000000020f0e7220 */ /* 0x001fe40000400000 */
[----:B------:R-:W2:Y:S04]  /*42a10*/  LDL.LU R15, [R1+0x484] ;  /* 0x00048400010f7983 */ /* 0x000ea80000300800 */
[----:B------:R-:W3:Y:S04]  /*42a20*/  LDL.LU R235, [R1+0x5b4] ;  /* 0x0005b40001eb7983 */ /* 0x000ee80000300800 */
[----:B------:R-:W4:Y:S04]  /*42a30*/  LDL.LU R234, [R1+0x5b8] ;  /* 0x0005b80001ea7983 */ /* 0x000f280000300800 */
        /* <DEDUP_REMOVED lines=8> */
[----:B------:R-:W-:-:S03]  /*42ac0*/  F2FP.F16.F32.PACK_AB R14, RZ, R14 ;  /* 0x0000000eff0e723e */ /* 0x000fc600000000ff */
        /* <DEDUP_REMOVED lines=9> */
[----:B------:R0:W-:Y:S04]  /*42b60*/  @P6 STG.E.U16 desc[UR46][R12.64+0x172], R14 ;  /* 0x0001720e0c006986 */ /* 0x0001e8000c10152e */
[----:B0-----:R-:W3:Y:S01]  /*42b70*/  LDL.LU R14, [R1+0x488] ;  /* 0x00048800010e7983 */ /* 0x001ee20000300800 */
[----:B------:R-:W-:Y:S01]  /*42b80*/  ISETP.GT.AND P6, PT, R0, 0x100, P5 ;  /* 0x000001000000780c */ /* 0x000fe20002fc4270 */
[----:B------:R-:W-:-:S05]  /*42b90*/  FMUL R12, R22, R2 ;  /* 0x00000002160c7220 */ /* 0x000fca0000400000 */
[----:B------:R-:W-:-:S07]  /*42ba0*/  F2FP.F16.F32.PACK_AB R12, RZ, R12 ;  /* 0x0000000cff0c723e */ /* 0x000fce00000000ff */
[----:B------:R2:W-:Y:S01]  /*42bb0*/  @P6 STG.E.U16 desc[UR46][R6.64], R12 ;  /* 0x0000000c06006986 */ /* 0x0005e2000c10152e */
[----:B------:R-:W-:-:S04]  /*42bc0*/  ISETP.GT.AND P6, PT, R3, 0x1, PT ;  /* 0x000000010300780c */ /* 0x000fc80003fc4270 */
[----:B------:R-:W-:Y:S01]  /*42bd0*/  ISETP.GT.AND P6, PT, R0, 0x100, P6 ;  /* 0x000001000000780c */ /* 0x000fe200037c4270 */
[----:B------:R-:W-:Y:S01]  /*42be0*/  IMAD.U32 R22, RZ, RZ, UR8 ;  /* 0x00000008ff167e24 */ /* 0x000fe2000f8e00ff */
[----:B------:R-:W-:-:S03]  /*42bf0*/  UIMAD UR10, UR9, 0x300, URZ ;  /* 0x00000300090a78a4 */ /* 0x000fc6000f8e023f */
[----:B------:R-:W-:-:S04]  /*42c00*/  IMAD.WIDE.U32 R22, R22, 0x300, R10 ;  /* 0x0000030016167825 */ /* 0x000fc800078e000a */
[----:B--2---:R-:W-:-:S05]  /*42c10*/  FMUL R12, R15, R2 ;  /* 0x000000020f0c7220 */ /* 0x004fca0000400000 */
[----:B------:R-:W-:Y:S01]  /*42c20*/  F2FP.F16.F32.PACK_AB R12, RZ, R12 ;  /* 0x0000000cff0c723e */ /* 0x000fe200000000ff */
[----:B------:R-:W-:-:S04]  /*42c30*/  VIADD R15, R23, UR10 ;  /* 0x0000000a170f7c36 */ /* 0x000fc80008000000 */
[----:B------:R0:W-:Y:S02]  /*42c40*/  @P6 STG.E.U16 desc[UR46][R6.64+0x2], R12 ;  /* 0x0000020c06006986 */ /* 0x0001e4000c10152e */
[----:B0-----:R-:W-:-:S04]  /*42c50*/  IADD3 R12, P6, R22, UR5, RZ ;  /* 0x00000005160c7c10 */ /* 0x001fc8000ffde0ff */
        /* <DEDUP_REMOVED lines=451> */
[----:B0-----:R-:W-:Y:S02]  /*44890*/  FMUL R14, R235, R2 ;  /* 0x00000002eb0e7220 */ /* 0x001fe40000400000 */
[----:B------:R-:W2:Y:S03]  /*448a0*/  LDL.LU R235, [R1+0x434] ;  /* 0x0004340001eb7983 */ /* 0x000ea60000300800 */
[----:B------:R-:W-:-:S07]  /*448b0*/  F2FP.F16.F32.PACK_AB R14, RZ, R14 ;  /* 0x0000000eff0e723e */ /* 0x000fce00000000ff */
[----:B------:R4:W-:Y:S01]  /*448c0*/  @P6 STG.E.U16 desc[UR46][R6.64+0x132], R14 ;  /* 0x0001320e06006986 */ /* 0x0009e2000c10152e */
[----:B------:R-:W-:-:S04]  /*448d0*/  ISETP.GT.AND P6, PT, R3, 0x98, PT ;  /* 0x000000980300780c */ /* 0x000fc80003fc4270 */
[----:B------:R-:W-:Y:S01]  /*448e0*/  ISETP.GT.AND P6, PT, R0, 0x108, P6 ;  /* 0x000001080000780c */ /* 0x000fe200037c4270 */
[----:B----4-:R-:W-:Y:S02]  /*448f0*/  FMUL R14, R234, R2 ;  /* 0x00000002ea0e7220 */ /* 0x010fe40000400000 */
[----:B------:R-:W3:Y:S03]  /*44900*/  LDL.LU R234, [R1+0x438] ;  /* 0x0004380001ea7983 */ /* 0x000ee60000300800 */
[----:B------:R-:W-:-:S07]  /*44910*/  F2FP.F16.F32.PACK_AB R14, RZ, R14 ;  /* 0x0000000eff0e723e */ /* 0x000fce00000000ff */
[----:B------:R5:W-:Y:S01]  /*44920*/  @P6 STG.E.U16 desc[UR46][R20.64+0x130], R14 ;  /* 0x0001300e14006986 */ /* 0x000be2000c10152e */
[----:B------:R-:W-:-:S04]  /*44930*/  ISETP.GT.AND P6, PT, R3, 0x99, PT ;  /* 0x000000990300780c */ /* 0x000fc80003fc4270 */
[----:B------:R-:W-:Y:S01]  /*44940*/  ISETP.GT.AND P6, PT, R0, 0x108, P6 ;  /* 0x000001080000780c */ /* 0x000fe200037c4270 */
[----:B-----5:R-:W-:Y:S02]  /*44950*/  FMUL R14, R233, R2 ;  /* 0x00000002e90e7220 */ /* 0x020fe40000400000 */
[----:B------:R-:W4:Y:S03]  /*44960*/  LDL.LU R233, [R1+0x43c] ;  /* 0x00043c0001e97983 */ /* 0x000f260000300800 */
[----:B------:R-:W-:-:S07]  /*44970*/  F2FP.F16.F32.PACK_AB R14, RZ, R14 ;  /* 0x0000000eff0e723e */ /* 0x000fce00000000ff */
[----:B------:R0:W-:Y:S01]  /*44980*/  @P6 STG.E.U16 desc[UR46][R20.64+0x132], R14 ;  /* 0x0001320e14006986 */ /* 0x0001e2000c10152e */
[----:B------:R-:W-:-:S04]  /*44990*/  ISETP.GT.AND P6, PT, R3, 0xa0, PT ;  /* 0x000000a00300780c */ /* 0x000fc80003fc4270 */
[----:B------:R-:W-:Y:S01]  /*449a0*/  ISETP.GT.AND P6, PT, R0, 0x100, P6 ;  /* 0x000001000000780c */ /* 0x000fe200037c4270 */
[----:B0-----:R-:W-:Y:S02]  /*449b0*/  FMUL R14, R232, R2 ;  /* 0x00000002e80e7220 */ /* 0x001fe40000400000 */
[----:B------:R-:W5:Y:S03]  /*449c0*/  LDL.LU R232, [R1+0x440] ;  /* 0x0004400001e87983 */ /* 0x000f660000300800 */
        /* <DEDUP_REMOVED lines=26> */
[----:B------:R-:W-:Y:S01]  /*44b70*/  ISETP.GT.AND P6, PT, R0, 0x100, P4 ;  /* 0x000001000000780c */ /* 0x000fe200027c4270 */
[----:B0-----:R-:W-:Y:S02]  /*44b80*/  FMUL R14, R227, R2 ;  /* 0x00000002e30e7220 */ /* 0x001fe40000400000 */
[----:B------:R-:W3:Y:S03]  /*44b90*/  LDL.LU R227, [R1+0x454] ;  /* 0x0004540001e37983 */ /* 0x000ee60000300800 */
        /* <DEDUP_REMOVED lines=10> */
[----:B------:R-:W5:Y:S03]  /*44c40*/  LDL.LU R225, [R1+0x45c] ;  /* 0x00045c0001e17983 */ /* 0x000f660000300800 */
        /* <DEDUP_REMOVED lines=28> */
[----:B------:R-:W2:Y:S03]  /*44e10*/  LDL.LU R217, [R1+0x460] ;  /* 0x0004600001d97983 */ /* 0x000ea60000300800 */
[----:B------:R-:W-:-:S07]  /*44e20*/  F2FP.F16.F32.PACK_AB R14, RZ, R14 ;  /* 0x0000000eff0e723e */ /* 0x000fce00000000ff */
[----:B------:R0:W-:Y:S01]  /*44e30*/  @P6 STG.E.U16 desc[UR46][R20.64+0x170], R14 ;  /* 0x0001700e14006986 */ /* 0x0001e2000c10152e */
[----:B------:R-:W-:Y:S01]  /*44e40*/  ISETP.GT.AND P6, PT, R0, 0x108, P1 ;  /* 0x000001080000780c */ /* 0x000fe20000fc4270 */
[----:B0-----:R-:W-:Y:S02]  /*44e50*/  FMUL R14, R216, R2 ;  /* 0x00000002d80e7220 */ /* 0x001fe40000400000 */
[----:B------:R-:W4:Y:S03]  /*44e60*/  LDL.LU R216, [R1+0x464] ;  /* 0x0004640001d87983 */ /* 0x000f260000300800 */
[----:B------:R-:W-:Y:S01]  /*44e70*/  F2FP.F16.F32.PACK_AB R14, RZ, R14 ;  /* 0x0000000eff0e723e */ /* 0x000fe200000000ff */
[----:B------:R-:W3:Y:S04]  /*44e80*/  LDL.LU R218, [R1+0x468] ;  /* 0x0004680001da7983 */ /* 0x000ee80000300800 */
[----:B------:R-:W5:Y:S04]  /*44e90*/  LDL.LU R219, [R1+0x46c] ;  /* 0x00046c0001db7983 */ /* 0x000f680000300800 */
[----:B------:R-:W5:Y:S04]  /*44ea0*/  LDL.LU R221, [R1+0x470] ;  /* 0x0004700001dd7983 */ /* 0x000f680000300800 */
[----:B------:R-:W5:Y:S04]  /*44eb0*/  LDL.LU R220, [R1+0x474] ;  /* 0x0004740001dc7983 */ /* 0x000f680000300800 */
[----:B------:R-:W5:Y:S04]  /*44ec0*/  LDL.LU R222, [R1+0x478] ;  /* 0x0004780001de7983 */ /* 0x000f680000300800 */
[----:B------:R-:W5:Y:S04]  /*44ed0*/  LDL.LU R223, [R1+0x47c] ;  /* 0x00047c0001df7983 */ /* 0x000f680000300800 */
[----:B------:R0:W-:Y:S04]  /*44ee0*/  @P6 STG.E.U16 desc[UR46][R20.64+0x172], R14 ;  /* 0x0001720e14006986 */ /* 0x0001e8000c10152e */
[----:B0-----:R-:W2:Y:S01]  /*44ef0*/  LDL.LU R14, [R1+0x300] ;  /* 0x00030000010e7983 */ /* 0x001ea20000300800 */
[----:B------:R-:W-:-:S03]  /*44f00*/  ISETP.GT.AND P6, PT, R0, 0x180, P5 ;  /* 0x000001800000780c */ /* 0x000fc60002fc4270 */
[----:B------:R-:W5:Y:S01]  /*44f10*/  LDL.LU R20, [R1+0x430] ;  /* 0x0004300001147983 */ /* 0x000f620000300800 */
[----:B--2---:R-:W-:-:S05]  /*44f20*/  FMUL R14, R14, R2 ;  /* 0x000000020e0e7220 */ /* 0x004fca0000400000 */
[----:B------:R-:W-:-:S04]  /*44f30*/  F2FP.F16.F32.PACK_AB R14, RZ, R14 ;  /* 0x0000000eff0e723e */ /* 0x000fc800000000ff */
[----:B------:R-:W-:Y:S01]  /*44f40*/  PRMT R19, R14, 0x7610, R19 ;  /* 0x000076100e137816 */ /* 0x000fe20000000013 */
[----:B------:R-:W-:-:S05]  /*44f50*/  @P6 IMAD.MOV.U32 R14, RZ, RZ, R22 ;  /* 0x000000ffff0e6224 */ /* 0x000fca00078e0016 */
[----:B------:R0:W-:Y:S04]  /*44f60*/  @P6 STG.E.U16 desc[UR46][R14.64], R19 ;  /* 0x000000130e006986 */ /* 0x0001e8000c10152e */
[----:B0-----:R-:W2:Y:S01]  /*44f70*/  LDL.LU R14, [R1+0x304] ;  /* 0x00030400010e7983 */ /* 0x001ea20000300800 */
[----:B------:R-:W-:-:S04]  /*44f80*/  ISETP.GT.AND P6, PT, R3, 0x1, PT ;  /* 0x000000010300780c */ /* 0x000fc80003fc4270 */
[----:B------:R-:W-:Y:S01]  /*44f90*/  ISETP.GT.AND P6, PT, R0, 0x180, P6 ;  /* 0x000001800000780c */ /* 0x000fe200037c4270 */
[----:B--2---:R-:W-:-:S05]  /*44fa0*/  FMUL R14, R14, R2 ;  /* 0x000000020e0e7220 */ /* 0x004fca0000400000 */
[----:B------:R-:W-:-:S04]  /*44fb0*/  F2FP.F16.F32.PACK_AB R14, RZ, R14 ;  /* 0x0000000eff0e723e */ /* 0x000fc800000000ff */
[----:B------:R-:W-:-:S03]  /*44fc0*/  PRMT R19, R14, 0x7610, R19 ;  /* 0x000076100e137816 */ /* 0x000fc60000000013 */
[----:B------:R-:W-:-:S05]  /*44fd0*/  @P6 IMAD.MOV.U32 R14, RZ, RZ, R22 ;  /* 0x000000ffff0e6224 */ /* 0x000fca00078e0016 */
        /* <DEDUP_REMOVED lines=99> */
[----:B------:R-:W-:-:S05]  /*45610*/  @P5 MOV R14, R22 ;  /* 0x00000016000e5202 */ /* 0x000fca0000000f00 */
        /* <DEDUP_REMOVED lines=394> */
[----:B------:R-:W-:Y:S02]  /*46ec0*/  ISETP.GT.AND P5, PT, R0, 0x188, P6 ;  /* 0x000001880000780c */ /* 0x000fe400037a4270 */
[----:B------:R-:W-:Y:S01]  /*46ed0*/  ISETP.GT.AND P6, PT, R3, 0x98, PT ;  /* 0x000000980300780c */ /* 0x000fe20003fc4270 */
[-C--:B------:R-:W-:Y:S01]  /*46ee0*/  FMUL R217, R217, R2.reuse ;  /* 0x00000002d9d97220 */ /* 0x080fe20000400000 */
[-C--:B----4-:R-:W-:Y:S01]  /*46ef0*/  FMUL R216, R216, R2.reuse ;  /* 0x00000002d8d87220 */ /* 0x090fe20000400000 */
[-C--:B---3--:R-:W-:Y:S01]  /*46f00*/  FMUL R218, R218, R2.reuse ;  /* 0x00000002dada7220 */ /* 0x088fe20000400000 */
[-C--:B-----5:R-:W-:Y:S01]  /*46f10*/  FMUL R221, R221, R2.reuse ;  /* 0x00000002dddd7220 */ /* 0x0a0fe20000400000 */
[-C--:B------:R-:W-:Y:S01]  /*46f20*/  FMUL R219, R219, R2.reuse ;  /* 0x00000002dbdb7220 */ /* 0x080fe20000400000 */
[-C--:B------:R-:W-:Y:S01]  /*46f30*/  FMUL R220, R220, R2.reuse ;  /* 0x00000002dcdc7220 */ /* 0x080fe20000400000 */
[-C--:B------:R-:W-:Y:S01]  /*46f40*/  FMUL R223, R223, R2.reuse ;  /* 0x00000002dfdf7220 */ /* 0x080fe20000400000 */
[-C--:B------:R-:W-:Y:S01]  /*46f50*/  FMUL R222, R222, R2.reuse ;  /* 0x00000002dede7220 */ /* 0x080fe20000400000 */
[----:B--2---:R-:W-:-:S05]  /*46f60*/  FMUL R14, R14, R2 ;  /* 0x000000020e0e7220 */ /* 0x004fca0000400000 */
[----:B------:R-:W-:-:S05]  /*46f70*/  F2FP.F16.F32.PACK_AB R14, RZ, R14 ;  /* 0x0000000eff0e723e */ /* 0x000fca00000000ff */
[----:B------:R0:W-:Y:S01]  /*46f80*/  @P5 STG.E.U16 desc[UR46][R12.64+0x122], R14 ;  /* 0x0001220e0c005986 */ /* 0x0001e2000c10152e */
[----:B------:R-:W-:Y:S01]  /*46f90*/  ISETP.GT.AND P5, PT, R0, 0x180, P6 ;  /* 0x000001800000780c */ /* 0x000fe200037a4270 */
[----:B0-----:R-:W-:-:S05]  /*46fa0*/  FMUL R14, R20, R2 ;  /* 0x00000002140e7220 */ /* 0x001fca0000400000 */
[----:B------:R-:W-:-:S04]  /*46fb0*/  F2FP.F16.F32.PACK_AB R14, RZ, R14 ;  /* 0x0000000eff0e723e */ /* 0x000fc800000000ff */
[----:B------:R-:W-:-:S03]  /*46fc0*/  PRMT R19, R14, 0x7610, R19 ;  /* 0x000076100e137816 */ /* 0x000fc60000000013 */
[----:B------:R-:W-:Y:S01]  /*46fd0*/  @P5 IMAD.MOV.U32 R14, RZ, RZ, R22 ;  /* 0x000000ffff0e5224 */ /* 0x000fe200078e0016 */
[----:B------:R-:W-:-:S04]  /*46fe0*/  ISETP.GT.AND P6, PT, R3, 0x99, PT ;  /* 0x000000990300780c */ /* 0x000fc80003fc4270 */
[----:B------:R0:W-:Y:S01]  /*46ff0*/  @P5 STG.E.U16 desc[UR46][R14.64+0x130], R19 ;  /* 0x000130130e005986 */ /* 0x0001e2000c10152e */
[----:B------:R-:W-:Y:S01]  /*47000*/  ISETP.GT.AND P5, PT, R0, 0x180, P6 ;  /* 0x000001800000780c */ /* 0x000fe200037a4270 */
[-C--:B0-----:R-:W-:Y:S01]  /*47010*/  FMUL R14, R235, R2.reuse ;  /* 0x00000002eb0e7220 */ /* 0x081fe20000400000 */
[----:B------:R-:W-:Y:S01]  /*47020*/  FMUL R20, R227, R2 ;  /* 0x00000002e3147220 */ /* 0x000fe20000400000 */
[----:B------:R-:W2:Y:S03]  /*47030*/  LDL.LU R235, [R1+0x2d4] ;  /* 0x0002d40001eb7983 */ /* 0x000ea60000300800 */
[----:B------:R-:W-:-:S04]  /*47040*/  F2FP.F16.F32.PACK_AB R14, RZ, R14 ;  /* 0x0000000eff0e723e */ /* 0x000fc800000000ff */
[----:B------:R-:W-:-:S03]  /*47050*/  PRMT R19, R14, 0x7610, R19 ;  /* 0x000076100e137816 */ /* 0x000fc60000000013 */
[----:B------:R-:W-:-:S05]  /*47060*/  @P5 IMAD.MOV.U32 R14, RZ, RZ, R22 ;  /* 0x000000ffff0e5224 */ /* 0x000fca00078e0016 */
[----:B------:R0:W-:Y:S01]  /*47070*/  @P5 STG.E.U16 desc[UR46][R14.64+0x132], R19 ;  /* 0x000132130e005986 */ /* 0x0001e2000c10152e */
[----:B------:R-:W-:-:S04]  /*47080*/  ISETP.GT.AND P5, PT, R3, 0x98, PT ;  /* 0x000000980300780c */ /* 0x000fc80003fa4270 */
[----:B------:R-:W-:Y:S01]  /*47090*/  ISETP.GT.AND P5, PT, R0, 0x188, P5 ;  /* 0x000001880000780c */ /* 0x000fe20002fa4270 */
[----:B0-----:R-:W-:Y:S01]  /*470a0*/  FMUL R14, R234, R2 ;  /* 0x00000002ea0e7220 */ /* 0x001fe20000400000 */
[----:B------:R-:W-:Y:S01]  /*470b0*/  F2FP.F16.F32.PACK_AB R20, RZ, R20 ;  /* 0x00000014ff14723e */ /* 0x000fe200000000ff */
[----:B------:R-:W3:Y:S03]  /*470c0*/  LDL.LU R234, [R1+0x2d8] ;  /* 0x0002d80001ea7983 */ /* 0x000ee60000300800 */
[----:B------:R-:W-:-:S07]  /*470d0*/  F2FP.F16.F32.PACK_AB R14, RZ, R14 ;  /* 0x0000000eff0e723e */ /* 0x000fce00000000ff */
[----:B------:R0:W-:Y:S01]  /*470e0*/  @P5 STG.E.U16 desc[UR46][R12.64+0x130], R14 ;  /* 0x0001300e0c005986 */ /* 0x0001e2000c10152e */
[----:B------:R-:W-:Y:S02]  /*470f0*/  ISETP.GT.AND P5, PT, R0, 0x188, P6 ;  /* 0x000001880000780c */ /* 0x000fe400037a4270 */
[----:B------:R-:W-:Y:S01]  /*47100*/  ISETP.GT.AND P6, PT, R3, 0xa0, PT ;  /* 0x000000a00300780c */ /* 0x000fe20003fc4270 */
[----:B0-----:R-:W-:Y:S02]  /*47110*/  FMUL R14, R233, R2 ;  /* 0x00000002e90e7220 */ /* 0x001fe40000400000 */
[----:B------:R-:W4:Y:S03]  /*47120*/  LDL.LU R233, [R1+0x2dc] ;  /* 0x0002dc0001e97983 */ /* 0x000f260000300800 */
[----:B------:R-:W-:-:S05]  /*47130*/  F2FP.F16.F32.PACK_AB R14, RZ, R14 ;  /* 0x0000000eff0e723e */ /* 0x000fca00000000ff */
[----:B------:R0:W-:Y:S01]  /*47140*/  @P5 STG.E.U16 desc[UR46][R12.64+0x132], R14 ;  /* 0x0001320e0c005986 */ /* 0x0001e2000c10152e */
[----:B------:R-:W-:Y:S01]  /*47150*/  ISETP.GT.AND P5, PT, R0, 0x180, P6 ;  /* 0x000001800000780c */ /* 0x000fe200037a4270 */
[----:B0-----:R-:W-:Y:S01]  /*47160*/  FMUL R14, R232, R2 ;  /* 0x00000002e80e7220 */ /* 0x001fe20000400000 */
[----:B------:R-:W-:Y:S01]  /*47170*/  ISETP.GT.AND P6, PT, R3, 0xa1, PT ;  /* 0x000000a10300780c */ /* 0x000fe20003fc4270 */
[----:B------:R-:W5:Y:S03]  /*47180*/  LDL.LU R232, [R1+0x2e0] ;  /* 0x0002e00001e87983 */ /* 0x000f660000300800 */
[----:B------:R-:W-:-:S04]  /*47190*/  F2FP.F16.F32.PACK_AB R14, RZ, R14 ;  /* 0x0000000eff0e723e */ /* 0x000fc800000000ff */
[----:B------:R-:W-:-:S03]  /*471a0*/  PRMT R19, R14, 0x7610, R19 ;  /* 0x000076100e137816 */ /* 0x000fc60000000013 */
[----:B------:R-:W-:-:S05]  /*471b0*/  @P5 IMAD.MOV.U32 R14, RZ, RZ, R22 ;  /* 0x000000ffff0e5224 */ /* 0x000fca00078e0016 */
[----:B------:R0:W-:Y:S01]  /*471c0*/  @P5 STG.E.U16 desc[UR46][R14.64+0x140], R19 ;  /* 0x000140130e005986 */ /* 0x0001e2000c10152e */
[----:B------:R-:W-:Y:S01]  /*471d0*/  ISETP.GT.AND P5, PT, R0, 0x180, P6 ;  /* 0x000001800000780c */ /* 0x000fe200037a4270 */
[----:B0-----:R-:W-:Y:S02]  /*471e0*/  FMUL R14, R231, R2 ;  /* 0x00000002e70e7220 */ /* 0x001fe40000400000 */
[----:B------:R-:W5:Y:S03]  /*471f0*/  LDL.LU R231, [R1+0x2e4] ;  /* 0x0002e40001e77983 */ /* 0x000f660000300800 */
[----:B------:R-:W-:-:S04]  /*47200*/  F2FP.F16.F32.PACK_AB R14, RZ, R14 ;  /* 0x0000000eff0e723e */ /* 0x000fc800000000ff */
[----:B------:R-:W-:-:S03]  /*47210*/  PRMT R19, R14, 0x7610, R19 ;  /* 0x000076100e137816 */ /* 0x000fc60000000013 */
[----:B------:R-:W-:-:S05]  /*47220*/  @P5 IMAD.MOV.U32 R14, RZ, RZ, R22 ;  /* 0x000000ffff0e5224 */ /* 0x000fca00078e0016 */
        /* <DEDUP_REMOVED lines=8> */
[----:B0-----:R-:W-:Y:S01]  /*472b0*/  FMUL R14, R229, R2 ;  /* 0x00000002e50e7220 */ /* 0x001fe20000400000 */
[----:B------:R-:W-:Y:S01]  /*472c0*/  ISETP.GT.AND P6, PT, R3, 0xa8, PT ;  /* 0x000000a80300780c */ /* 0x000fe20003fc4270 */
[----:B------:R-:W5:Y:S03]  /*472d0*/  LDL.LU R229, [R1+0x2ec] ;  /* 0x0002ec0001e57983 */ /* 0x000f660000300800 */
[----:B------:R-:W-:-:S04]  /*472e0*/  F2FP.F16.F32.PACK_AB R14, RZ, R14 ;  /* 0x0000000eff0e723e */ /* 0x000fc800000000ff */
[----:B------:R-:W-:Y:S01]  /*472f0*/  PRMT R19, R14, 0x7610, R19 ;  /* 0x000076100e137816 */ /* 0x000fe20000000013 */
[----:B------:R-:W-:Y:S02]  /*47300*/  FMUL R14, R228, R2 ;  /* 0x00000002e40e7220 */ /* 0x000fe40000400000 */
[----:B------:R-:W5:Y:S04]  /*47310*/  LDL.LU R228, [R1+0x2f4] ;  /* 0x0002f40001e47983 */ /* 0x000f680000300800 */
[----:B------:R0:W-:Y:S01]  /*47320*/  @P5 STG.E.U16 desc[UR46][R12.64+0x142], R19 ;  /* 0x000142130c005986 */ /* 0x0001e2000c10152e */
[----:B------:R-:W-:Y:S02]  /*47330*/  ISETP.GT.AND P5, PT, R0, 0x180, P6 ;  /* 0x000001800000780c */ /* 0x000fe400037a4270 */
[----:B------:R-:W-:Y:S01]  /*47340*/  F2FP.F16.F32.PACK_AB R14, RZ, R14 ;  /* 0x0000000eff0e723e */ /* 0x000fe200000000ff */
[----:B------:R-:W5:Y:S03]  /*47350*/  LDL.LU R227, [R1+0x2f0] ;  /* 0x0002f00001e37983 */ /* 0x000f660000300800 */
[----:B------:R-:W-:-:S07]  /*47360*/  PRMT R21, R14, 0x7610, R21 ;  /* 0x000076100e157816 */ /* 0x000fce0000000015 */
[----:B------:R-:W-:-:S05]  /*47370*/  @P5 IMAD.MOV.U32 R14, RZ, RZ, R22 ;  /* 0x000000ffff0e5224 */ /* 0x000fca00078e0016 */
[----:B------:R1:W-:Y:S01]  /*47380*/  @P5 STG.E.U16 desc[UR46][R14.64+0x150], R21 ;  /* 0x000150150e005986 */ /* 0x0003e2000c10152e */
[----:B------:R-:W-:Y:S01]  /*47390*/  ISETP.GT.AND P5, PT, R0, 0x180, P4 ;  /* 0x000001800000780c */ /* 0x000fe200027a4270 */
[----:B0-----:R-:W-:Y:S01]  /*473a0*/  FMUL R19, R226, R2 ;  /* 0x00000002e2137220 */ /* 0x001fe20000400000 */
[----:B------:R-:W-:Y:S01]  /*473b0*/  ISETP.GT.AND P6, PT, R0, 0x188, P6 ;  /* 0x000001880000780c */ /* 0x000fe200037c4270 */
[----:B------:R-:W5:Y:S03]  /*473c0*/  LDL.LU R226, [R1+0x2f8] ;  /* 0x0002f80001e27983 */ /* 0x000f660000300800 */
[----:B------:R-:W-:-:S07]  /*473d0*/  F2FP.F16.F32.PACK_AB R19, RZ, R19 ;  /* 0x00000013ff13723e */ /* 0x000fce00000000ff */
[----:B-1----:R-:W-:Y:S01]  /*473e0*/  @P5 IMAD.MOV.U32 R14, RZ, RZ, R22 ;  /* 0x000000ffff0e5224 */ /* 0x002fe200078e0016 */
[----:B------:R-:W-:-:S04]  /*473f0*/  PRMT R224, R19, 0x7610, R224 ;  /* 0x0000761013e07816 */ /* 0x000fc800000000e0 */
[----:B------:R0:W-:Y:S01]  /*47400*/  @P5 STG.E.U16 desc[UR46][R14.64+0x152], R20 ;  /* 0x000152140e005986 */ /* 0x0001e2000c10152e */
[C---:B------:R-:W-:Y:S02]  /*47410*/  ISETP.GT.AND P5, PT, R0.reuse, 0x180, P0 ;  /* 0x000001800000780c */ /* 0x040fe400007a4270 */
[C---:B------:R-:W-:Y:S01]  /*47420*/  ISETP.GT.AND P4, PT, R0.reuse, 0x188, P4 ;  /* 0x000001880000780c */ /* 0x040fe20002784270 */
[----:B------:R-:W-:Y:S01]  /*47430*/  FMUL R21, R225, R2 ;  /* 0x00000002e1157220 */ /* 0x000fe20000400000 */
[----:B------:R1:W-:Y:S01]  /*47440*/  @P6 STG.E.U16 desc[UR46][R12.64+0x150], R224 ;  /* 0x000150e00c006986 */ /* 0x0003e2000c10152e */
[----:B------:R-:W-:-:S03]  /*47450*/  ISETP.GT.AND P6, PT, R0, 0x180, P3 ;  /* 0x000001800000780c */ /* 0x000fc60001fc4270 */
[----:B------:R-:W-:Y:S01]  /*47460*/  F2FP.F16.F32.PACK_AB R19, RZ, R21 ;  /* 0x00000015ff13723e */ /* 0x000fe200000000ff */
[----:B------:R-:W5:Y:S01]  /*47470*/  LDL.LU R225, [R1+0x2fc] ;  /* 0x0002fc0001e17983 */ /* 0x000f620000300800 */
[----:B0-----:R-:W-:Y:S02]  /*47480*/  F2FP.F16.F32.PACK_AB R14, RZ, R217 ;  /* 0x000000d9ff0e723e */ /* 0x001fe400000000ff */
[----:B------:R-:W-:Y:S02]  /*47490*/  F2FP.F16.F32.PACK_AB R20, RZ, R216 ;  /* 0x000000d8ff14723e */ /* 0x000fe400000000ff */
[----:B------:R-:W-:Y:S01]  /*474a0*/  ISETP.GT.AND P0, PT, R0, 0x188, P0 ;  /* 0x000001880000780c */ /* 0x000fe20000704270 */
[----:B------:R0:W-:Y:S01]  /*474b0*/  @P4 STG.E.U16 desc[UR46][R12.64+0x152], R19 ;  /* 0x000152130c004986 */ /* 0x0001e2000c10152e */
[----:B------:R-:W-:Y:S01]  /*474c0*/  PRMT R216, R14, 0x7610, R216 ;  /* 0x000076100ed87816 */ /* 0x000fe200000000d8 */
[----:B------:R-:W-:Y:S01]  /*474d0*/  @P5 IMAD.MOV.U32 R14, RZ, RZ, R22 ;  /* 0x000000ffff0e5224 */ /* 0x000fe200078e0016 */
[----:B------:R-:W-:Y:S01]  /*474e0*/  PRMT R21, R20, 0x7610, R21 ;  /* 0x0000761014157816 */ /* 0x000fe20000000015 */
[----:B-1----:R-:W2:Y:S01]  /*474f0*/  LDL.LU R224, [R1+0x2d0] ;  /* 0x0002d00001e07983 */ /* 0x002ea20000300800 */
[----:B------:R-:W-:-:S03]  /*47500*/  ISETP.GT.AND P4, PT, R0, 0x180, P2 ;  /* 0x000001800000780c */ /* 0x000fc60001784270 */
[----:B------:R1:W-:Y:S01]  /*47510*/  @P5 STG.E.U16 desc[UR46][R14.64+0x160], R216 ;  /* 0x000160d80e005986 */ /* 0x0003e2000c10152e */
[----:B0-----:R-:W-:-:S03]  /*47520*/  F2FP.F16.F32.PACK_AB R19, RZ, R218 ;  /* 0x000000daff13723e */ /* 0x001fc600000000ff */
[----:B------:R-:W3:Y:S01]  /*47530*/  LDL.LU R217, [R1+0x2cc] ;  /* 0x0002cc0001d97983 */ /* 0x000ee20000300800 */
[----:B------:R-:W-:-:S03]  /*47540*/  PRMT R20, R19, 0x7610, R20 ;  /* 0x0000761013147816 */ /* 0x000fc60000000014 */
[----:B------:R-:W4:Y:S01]  /*47550*/  LDL.LU R218, [R1+0x2c8] ;  /* 0x0002c80001da7983 */ /* 0x000f220000300800 */
[----:B-1----:R-:W-:Y:S01]  /*47560*/  @P6 IMAD.MOV.U32 R14, RZ, RZ, R22 ;  /* 0x000000ffff0e6224 */ /* 0x002fe200078e0016 */
[C---:B------:R-:W-:Y:S02]  /*47570*/  ISETP.GT.AND P3, PT, R0.reuse, 0x188, P3 ;  /* 0x000001880000780c */ /* 0x040fe40001f64270 */
[----:B------:R-:W5:Y:S04]  /*47580*/  LDL.LU R216, [R1+0x2c4] ;  /* 0x0002c40001d87983 */ /* 0x000f680000300800 */
[----:B------:R0:W-:Y:S04]  /*47590*/  @P6 STG.E.U16 desc[UR46][R14.64+0x162], R21 ;  /* 0x000162150e006986 */ /* 0x0001e8000c10152e */
[----:B------:R1:W-:Y:S01]  /*475a0*/  @P0 STG.E.U16 desc[UR46][R12.64+0x160], R20 ;  /* 0x000160140c000986 */ /* 0x0003e2000c10152e */
[----:B------:R-:W-:-:S02]  /*475b0*/  ISETP.GT.AND P0, PT, R0, 0x180, P1 ;  /* 0x000001800000780c */ /* 0x000fc40000f04270 */
[----:B------:R-:W-:Y:S02]  /*475c0*/  F2FP.F16.F32.PACK_AB R19, RZ, R219 ;  /* 0x000000dbff13723e */ /* 0x000fe400000000ff */
[----:B0-----:R-:W-:Y:S01]  /*475d0*/  F2FP.F16.F32.PACK_AB R14, RZ, R221 ;  /* 0x000000ddff0e723e */ /* 0x001fe200000000ff */
[----:B------:R-:W2:Y:S03]  /*475e0*/  LDL.LU R219, [R1+0x2c0] ;  /* 0x0002c00001db7983 */ /* 0x000ea60000300800 */
[----:B------:R-:W-:Y:S01]  /*475f0*/  PRMT R21, R14, 0x7610, R21 ;  /* 0x000076100e157816 */ /* 0x000fe20000000015 */
[----:B------:R-:W-:Y:S01]  /*47600*/  @P4 IMAD.MOV.U32 R14, RZ, RZ, R22 ;  /* 0x000000ffff0e4224 */ /* 0x000fe200078e0016 */
[----:B------:R0:W-:Y:S01]  /*47610*/  @P3 STG.E.U16 desc[UR46][R12.64+0x162], R19 ;  /* 0x000162130c003986 */ /* 0x0001e2000c10152e */
[C---:B------:R-:W-:Y:S02]  /*47620*/  ISETP.GT.AND P2, PT, R0.reuse, 0x188, P2 ;  /* 0x000001880000780c */ /* 0x040fe40001744270 */
[----:B-1----:R-:W-:Y:S01]  /*47630*/  F2FP.F16.F32.PACK_AB R20, RZ, R220 ;  /* 0x000000dcff14723e */ /* 0x002fe200000000ff */
[----:B------:R1:W-:Y:S01]  /*47640*/  @P4 STG.E.U16 desc[UR46][R14.64+0x170], R21 ;  /* 0x000170150e004986 */ /* 0x0003e2000c10152e */
[----:B------:R-:W-:-:S03]  /*47650*/  ISETP.GT.AND P1, PT, R0, 0x188, P1 ;  /* 0x000001880000780c */ /* 0x000fc60000f24270 */
[----:B------:R-:W3:Y:S01]  /*47660*/  LDL.LU R221, [R1+0x2bc] ;  /* 0x0002bc0001dd7983 */ /* 0x000ee20000300800 */
[----:B0-----:R-:W-:-:S03]  /*47670*/  F2FP.F16.F32.PACK_AB R19, RZ, R222 ;  /* 0x000000deff13723e */ /* 0x001fc600000000ff */
[----:B------:R-:W4:Y:S01]  /*47680*/  LDL.LU R220, [R1+0x2b8] ;  /* 0x0002b80001dc7983 */ /* 0x000f220000300800 */
[----:B-1----:R-:W-:-:S03]  /*47690*/  @P0 MOV R14, R22 ;  /* 0x00000016000e0202 */ /* 0x002fc60000000f00 */
[----:B------:R-:W5:Y:S04]  /*476a0*/  LDL.LU R222, [R1+0x2b4] ;  /* 0x0002b40001de7983 */ /* 0x000f680000300800 */
[----:B------:R0:W-:Y:S04]  /*476b0*/  @P0 STG.E.U16 desc[UR46][R14.64+0x172], R20 ;  /* 0x000172140e000986 */ /* 0x0001e8000c10152e */
[----:B------:R1:W-:Y:S01]  /*476c0*/  @P2 STG.E.U16 desc[UR46][R12.64+0x170], R19 ;  /* 0x000170130c002986 */ /* 0x0003e2000c10152e */
[----:B0-----:R-:W-:-:S03]  /*476d0*/  F2FP.F16.F32.PACK_AB R14, RZ, R223 ;  /* 0x000000dfff0e723e */ /* 0x001fc600000000ff */
[----:B------:R-:W2:Y:S01]  /*476e0*/  LDL.LU R15, [R1+0x180] ;  /* 0x00018000010f7983 */ /* 0x000ea20000300800 */
[----:B------:R-:W-:-:S03]  /*476f0*/  PRMT R21, R14, 0x7610, R21 ;  /* 0x000076100e157816 */ /* 0x000fc60000000015 */
[----:B------:R-:W3:Y:S04]  /*47700*/  LDL.LU R20, [R1+0x188] ;  /* 0x0001880001147983 */ /* 0x000ee80000300800 */
[----:B-1----:R-:W4:Y:S04]  /*47710*/  LDL.LU R19, [R1+0x184] ;  /* 0x0001840001137983 */ /* 0x002f280000300800 */
[----:B------:R-:W5:Y:S04]  /*47720*/  LDL.LU R223, [R1+0x2b0] ;  /* 0x0002b00001df7983 */ /* 0x000f680000300800 */
[----:B------:R0:W-:Y:S04]  /*47730*/  @P1 STG.E.U16 desc[UR46][R12.64+0x172], R21 ;  /* 0x000172150c001986 */ /* 0x0001e8000c10152e */
[----:B0-----:R-:W5:Y:S01]  /*47740*/  LDL.LU R13, [R1+0x18c] ;  /* 0x00018c00010d7983 */ /* 0x001f620000300800 */
[----:B------:R-:W-:-:S02]  /*47750*/  ISETP.GT.AND P6, PT, R3, 0xc0, PT ;  /* 0x000000c00300780c */ /* 0x000fc40003fc4270 */
[----:B------:R-:W-:Y:S01]  /*47760*/  ISETP.GT.AND P5, PT, R3, 0xc1, PT ;  /* 0x000000c10300780c */ /* 0x000fe20003fa4270 */
[----:B------:R-:W5:Y:S01]  /*47770*/  LDL.LU R21, [R1+0x2ac] ;  /* 0x0002ac0001157983 */ /* 0x000f620000300800 */
[C---:B------:R-:W-:Y:S02]  /*47780*/  ISETP.GT.AND P2, PT, R0.reuse, RZ, P6 ;  /* 0x000000ff0000720c */ /* 0x040fe40003744270 */
[C---:B------:R-:W-:Y:S02]  /*47790*/  ISETP.GT.AND P3, PT, R0.reuse, RZ, P5 ;  /* 0x000000ff0000720c */ /* 0x040fe40002f64270 */
[C---:B------:R-:W-:Y:S02]  /*477a0*/  ISETP.GT.AND P4, PT, R0.reuse, 0x8, P6 ;  /* 0x000000080000780c */ /* 0x040fe40003784270 */
[----:B------:R-:W-:Y:S01]  /*477b0*/  ISETP.GT.AND P0, PT, R0, 0x8, P5 ;  /* 0x000000080000780c */ /* 0x000fe20002f04270 */
[-C--:B--2---:R-:W-:Y:S01]  /*477c0*/  FMUL R15, R15, R2.reuse ;  /* 0x000000020f0f7220 */ /* 0x084fe20000400000 */
[----:B---3--:R-:W-:-:S04]  /*477d0*/  FMUL R20, R20, R2 ;  /* 0x0000000214147220 */ /* 0x008fc80000400000 */
[----:B------:R-:W-:Y:S01]  /*477e0*/  F2FP.F16.F32.PACK_AB R15, RZ, R15 ;  /* 0x0000000fff0f723e */ /* 0x000fe200000000ff */
[----:B----4-:R-:W-:Y:S01]  /*477f0*/  FMUL R19, R19, R2 ;  /* 0x0000000213137220 */ /* 0x010fe20000400000 */
[----:B------:R-:W-:Y:S02]  /*47800*/  F2FP.F16.F32.PACK_AB R12, RZ, R20 ;  /* 0x00000014ff0c723e */ /* 0x000fe400000000ff */
[----:B------:R-:W2:Y:S02]  /*47810*/  LDL.LU R20, [R1+0x2a8] ;  /* 0x0002a80001147983 */ /* 0x000ea40000300800 */
[----:B------:R-:W-:Y:S02]  /*47820*/  F2FP.F16.F32.PACK_AB R14, RZ, R19 ;  /* 0x00000013ff0e723e */ /* 0x000fe400000000ff */
[----:B------:R-:W-:Y:S02]  /*47830*/  PRMT R19, R15, 0x7610, R19 ;  /* 0x000076100f137816 */ /* 0x000fe40000000013 */
[----:B------:R-:W-:Y:S01]  /*47840*/  PRMT R15, R12, 0x7610, R15 ;  /* 0x000076100c0f7816 */ /* 0x000fe2000000000f */
[----:B------:R0:W-:Y:S01]  /*47850*/  @P3 STG.E.U16 desc[UR46][R10.64+0x182], R14 ;  /* 0x0001820e0a003986 */ /* 0x0001e2000c10152e */
[----:B-----5:R-:W-:-:S03]  /*47860*/  FMUL R13, R13, R2 ;  /* 0x000000020d0d7220 */ /* 0x020fc60000400000 */
[----:B------:R1:W-:Y:S02]  /*47870*/  @P2 STG.E.U16 desc[UR46][R10.64+0x180], R19 ;  /* 0x000180130a002986 */ /* 0x0003e4000c10152e */
[----:B------:R-:W-:-:S04]  /*47880*/  F2FP.F16.F32.PACK_AB R12, RZ, R13 ;  /* 0x0000000dff0c723e */ /* 0x000fc800000000ff */
[----:B0-----:R-:W-:Y:S01]  /*47890*/  PRMT R14, R12, 0x7610, R14 ;  /* 0x000076100c0e7816 */ /* 0x001fe2000000000e */
[----:B-1----:R-:W3:Y:S04]  /*478a0*/  LDL.LU R19, [R1+0x2a4] ;  /* 0x0002a40001137983 */ /* 0x002ee80000300800 */
[----:B------:R-:W4:Y:S04]  /*478b0*/  LDL.LU R13, [R1+0x190] ;  /* 0x00019000010d7983 */ /* 0x000f280000300800 */
[----:B------:R-:W5:Y:S04]  /*478c0*/  LDL.LU R12, [R1+0x194] ;  /* 0x00019400010c7983 */ /* 0x000f680000300800 */
[----:B------:R-:W-:Y:S04]  /*478d0*/  @P4 STG.E.U16 desc[UR46][R4.64+0x180], R15 ;  /* 0x0001800f04004986 */ /* 0x000fe8000c10152e */
[----:B------:R0:W-:Y:S04]  /*478e0*/  @P0 STG.E.U16 desc[UR46][R4.64+0x182], R14 ;  /* 0x0001820e04000986 */ /* 0x0001e8000c10152e */
[----:B0-----:R-:W2:Y:S01]  /*478f0*/  LDL.LU R14, [R1+0x198] ;  /* 0x00019800010e7983 */ /* 0x001ea20000300800 */
[----:B------:R-:W-:-:S02]  /*47900*/  ISETP.GT.AND P6, PT, R3, 0xc8, PT ;  /* 0x000000c80300780c */ /* 0x000fc40003fc4270 */
[----:B------:R-:W-:Y:S02]  /*47910*/  ISETP.GT.AND P5, PT, R3, 0xc9, PT ;  /* 0x000000c90300780c */ /* 0x000fe40003fa4270 */
[C---:B------:R-:W-:Y:S02]  /*47920*/  ISETP.GT.AND P1, PT, R0.reuse, RZ, P6 ;  /* 0x000000ff0000720c */ /* 0x040fe40003724270 */
[C---:B------:R-:W-:Y:S02]  /*47930*/  ISETP.GT.AND P2, PT, R0.reuse, RZ, P5 ;  /* 0x000000ff0000720c */ /* 0x040fe40002f44270 */
[----:B------:R-:W-:Y:S01]  /*47940*/  ISETP.GT.AND P0, PT, R0, 0x8, P6 ;  /* 0x000000080000780c */ /* 0x000fe20003704270 */
[-C--:B----4-:R-:W-:Y:S01]  /*47950*/  FMUL R13, R13, R2.reuse ;  /* 0x000000020d0d7220 */ /* 0x090fe20000400000 */
[----:B-----5:R-:W-:-:S04]  /*47960*/  FMUL R12, R12, R2 ;  /* 0x000000020c0c7220 */ /* 0x020fc80000400000 */
[----:B------:R-:W-:Y:S02]  /*47970*/  F2FP.F16.F32.PACK_AB R13, RZ, R13 ;  /* 0x0000000dff0d723e */ /* 0x000fe400000000ff */
[----:B------:R-:W-:Y:S02]  /*47980*/  F2FP.F16.F32.PACK_AB R12, RZ, R12 ;  /* 0x0000000cff0c723e */ /* 0x000fe400000000ff */
[----:B------:R-:W-:Y:S02]  /*47990*/  PRMT R15, R13, 0x7610, R15 ;  /* 0x000076100d0f7816 */ /* 0x000fe4000000000f */
[----:B------:R-:W-:Y:S01]  /*479a0*/  PRMT R13, R12, 0x7610, R13 ;  /* 0x000076100c0d7816 */ /* 0x000fe2000000000d */
[----:B--2---:R-:W-:Y:S02]  /*479b0*/  FMUL R14, R14, R2 ;  /* 0x000000020e0e7220 */ /* 0x004fe40000400000 */
[----:B------:R-:W-:Y:S03]  /*479c0*/  @P1 STG.E.U16 desc[UR46][R10.64+0x190], R15 ;  /* 0x0001900f0a001986 */ /* 0x000fe6000c10152e */
[----:B------:R-:W-:Y:S01]  /*479d0*/  F2FP.F16.F32.PACK_AB R12, RZ, R14 ;  /* 0x0000000eff0c723e */ /* 0x000fe200000000ff */
[----:B------:R0:W-:Y:S04]  /*479e0*/  @P2 STG.E.U16 desc[UR46][R10.64+0x192], R13 ;  /* 0x0001920d0a002986 */ /* 0x0001e8000c10152e */
[----:B------:R1:W-:Y:S04]  /*479f0*/  @P0 STG.E.U16 desc[UR46][R4.64+0x190], R12 ;  /* 0x0001900c04000986 */ /* 0x0003e8000c10152e */
[----:B0-----:R-:W2:Y:S04]  /*47a00*/  LDL.LU R13, [R1+0x19c] ;  /* 0x00019c00010d7983 */ /* 0x001ea80000300800 */
[----:B-1----:R-:W4:Y:S01]  /*47a10*/  LDL.LU R12, [R1+0x1a0] ;  /* 0x0001a000010c7983 */ /* 0x002f220000300800 */
[-C--:B--2---:R-:W-:Y:S01]  /*47a20*/  FMUL R13, R13, R2.reuse ;  /* 0x000000020d0d7220 */ /* 0x084fe20000400000 */
[----:B----4-:R-:W-:-:S04]  /*47a30*/  FMUL R12, R12, R2 ;  /* 0x000000020c0c7220 */ /* 0x010fc80000400000 */
[----:B------:R-:W-:Y:S02]  /*47a40*/  F2FP.F16.F32.PACK_AB R13, RZ, R13 ;  /* 0x0000000dff0d723e */ /* 0x000fe400000000ff */
[----:B------:R-:W-:Y:S02]  /*47a50*/  F2FP.F16.F32.PACK_AB R12, RZ, R12 ;  /* 0x0000000cff0c723e */ /* 0x000fe400000000ff */
[----:B------:R-:W-:Y:S02]  /*47a60*/  PRMT R14, R13, 0x7610, R14 ;  /* 0x000076100d0e7816 */ /* 0x000fe4000000000e */
[----:B------:R-:W-:Y:S02]  /*47a70*/  PRMT R13, R12, 0x7610, R13 ;  /* 0x000076100c0d7816 */ /* 0x000fe4000000000d */
[----:B------:R-:W2:Y:S01]  /*47a80*/  LDL.LU R12, [R1+0x1a4] ;  /* 0x0001a400010c7983 */ /* 0x000ea20000300800 */
[----:B------:R-:W-:Y:S02]  /*47a90*/  ISETP.GT.AND P3, PT, R3, 0xd0, PT ;  /* 0x000000d00300780c */ /* 0x000fe40003f64270 */
[----:B------:R-:W-:-:S02]  /*47aa0*/  ISETP.GT.AND P1, PT, R0, 0x8, P5 ;  /* 0x000000080000780c */ /* 0x000fc40002f24270 */
[----:B------:R-:W-:-:S11]  /*47ab0*/  ISETP.GT.AND P0, PT, R0, RZ, P3 ;  /* 0x000000ff0000720c */ /* 0x000fd60001f04270 */
[----:B------:R0:W-:Y:S04]  /*47ac0*/  @P1 STG.E.U16 desc[UR46][R4.64+0x192], R14 ;  /* 0x0001920e04001986 */ /* 0x0001e8000c10152e */
[----:B------:R1:W-:Y:S04]  /*47ad0*/  @P0 STG.E.U16 desc[UR46][R10.64+0x1a0], R13 ;  /* 0x0001a00d0a000986 */ /* 0x0003e8000c10152e */
[----:B0-----:R-:W4:Y:S01]  /*47ae0*/  LDL.LU R14, [R1+0x1b0] ;  /* 0x0001b000010e7983 */ /* 0x001f220000300800 */
[----:B--2---:R-:W-:-:S05]  /*47af0*/  FMUL R12, R12, R2 ;  /* 0x000000020c0c7220 */ /* 0x004fca0000400000 */
[----:B------:R-:W-:-:S04]  /*47b00*/  F2FP.F16.F32.PACK_AB R12, RZ, R12 ;  /* 0x0000000cff0c723e */ /* 0x000fc800000000ff */
[----:B-1----:R-:W-:Y:S02]  /*47b10*/  PRMT R13, R12, 0x7610, R13 ;  /* 0x000076100c0d7816 */ /* 0x002fe4000000000d */
[----:B------:R-:W2:Y:S01]  /*47b20*/  LDL.LU R12, [R1+0x1a8] ;  /* 0x0001a800010c7983 */ /* 0x000ea20000300800 */
[----:B------:R-:W-:-:S04]  /*47b30*/  ISETP.GT.AND P2, PT, R3, 0xd1, PT ;  /* 0x000000d10300780c */ /* 0x000fc80003f44270 */
[----:B------:R-:W-:-:S13]  /*47b40*/  ISETP.GT.AND P0, PT, R0, RZ, P2 ;  /* 0x000000ff0000720c */ /* 0x000fda0001704270 */
[----:B------:R0:W-:Y:S01]  /*47b50*/  @P0 STG.E.U16 desc[UR46][R10.64+0x1a2], R13 ;  /* 0x0001a20d0a000986 */ /* 0x0001e2000c10152e */
[----:B--2---:R-:W-:-:S05]  /*47b60*/  FMUL R12, R12, R2 ;  /* 0x000000020c0c7220 */ /* 0x004fca0000400000 */
[----:B------:R-:W-:-:S04]  /*47b70*/  F2FP.F16.F32.PACK_AB R12, RZ, R12 ;  /* 0x0000000cff0c723e */ /* 0x000fc800000000ff */
[----:B0-----:R-:W-:Y:S02]  /*47b80*/  PRMT R13, R12, 0x7610, R13 ;  /* 0x000076100c0d7816 */ /* 0x001fe4000000000d */
[----:B------:R-:W2:Y:S01]  /*47b90*/  LDL.LU R12, [R1+0x1ac] ;  /* 0x0001ac00010c7983 */ /* 0x000ea20000300800 */
[----:B------:R-:W-:-:S13]  /*47ba0*/  ISETP.GT.AND P0, PT, R0, 0x8, P3 ;  /* 0x000000080000780c */ /* 0x000fda0001f04270 */
[----:B------:R-:W-:Y:S01]  /*47bb0*/  @P0 STG.E.U16 desc[UR46][R4.64+0x1a0], R13 ;  /* 0x0001a00d04000986 */ /* 0x000fe2000c10152e */
[----:B------:R-:W-:Y:S02]  /*47bc0*/  ISETP.GT.AND P0, PT, R0, 0x8, P2 ;  /* 0x000000080000780c */ /* 0x000fe40001704270 */
[----:B------:R-:W-:Y:S01]  /*47bd0*/  ISETP.GT.AND P2, PT, R3, 0xd8, PT ;  /* 0x000000d80300780c */ /* 0x000fe20003f44270 */
[----:B----4-:R-:W-:-:S05]  /*47be0*/  FMUL R14, R14, R2 ;  /* 0x000000020e0e7220 */ /* 0x010fca0000400000 */
[----:B------:R-:W-:Y:S01]  /*47bf0*/  F2FP.F16.F32.PACK_AB R14, RZ, R14 ;  /* 0x0000000eff0e723e */ /* 0x000fe200000000ff */
[----:B--2---:R-:W-:-:S05]  /*47c00*/  FMUL R12, R12, R2 ;  /* 0x000000020c0c7220 */ /* 0x004fca0000400000 */
[----:B------:R-:W-:-:S05]  /*47c10*/  F2FP.F16.F32.PACK_AB R12, RZ, R12 ;  /* 0x0000000cff0c723e */ /* 0x000fca00000000ff */
[----:B------:R0:W-:Y:S02]  /*47c20*/  @P0 STG.E.U16 desc[UR46][R4.64+0x1a2], R12 ;  /* 0x0001a20c04000986 */ /* 0x0001e4000c10152e */
[----:B0-----:R-:W-:-:S04]  /*47c30*/  IADD3 R12, P0, R8, UR5, RZ ;  /* 0x00000005080c7c10 */ /* 0x001fc8000ff1e0ff */
[----:B------:R-:W-:Y:S02]  /*47c40*/  IADD3.X R13, R9, UR4, RZ, P0, !PT ;  /* 0x00000004090d7c10 */ /* 0x000fe400087fe4ff */
[----:B------:R-:W-:-:S13]  /*47c50*/  ISETP.GT.AND P0, PT, R0, RZ, P2 ;  /* 0x000000ff0000720c */ /* 0x000fda0001704270 */
        /* <DEDUP_REMOVED lines=329> */
[C---:B------:R-:W-:Y:S02]  /*490f0*/  ISETP.GT.AND P5, PT, R3.reuse, 0x168, PT ;  /* 0x000001680300780c */ /* 0x040fe40003fa4270 */
[C---:B------:R-:W-:Y:S02]  /*49100*/  ISETP.GT.AND P3, PT, R3.reuse, 0x169, PT ;  /* 0x000001690300780c */ /* 0x040fe40003f64270 */
[----:B------:R-:W-:Y:S01]  /*49110*/  ISETP.GT.AND P4, PT, R3, 0x171, PT ;  /* 0x000001710300780c */ /* 0x000fe20003f84270 */
[----:B--2---:R-:W-:-:S05]  /*49120*/  FMUL R14, R14, R2 ;  /* 0x000000020e0e7220 */ /* 0x004fca0000400000 */
[----:B------:R-:W-:-:S05]  /*49130*/  F2FP.F16.F32.PACK_AB R14, RZ, R14 ;  /* 0x0000000eff0e723e */ /* 0x000fca00000000ff */
[----:B------:R3:W-:Y:S01]  /*49140*/  @P0 STG.E.U16 desc[UR46][R10.64+0x2a0], R14 ;  /* 0x0002a00e0a000986 */ /* 0x0007e2000c10152e */
[----:B------:R-:W-:Y:S01]  /*49150*/  ISETP.GT.AND P0, PT, R0, RZ, P1 ;  /* 0x000000ff0000720c */ /* 0x000fe20000f04270 */
[----:B---3--:R-:W-:-:S05]  /*49160*/  FMUL R14, R19, R2 ;  /* 0x00000002130e7220 */ /* 0x008fca0000400000 */
        /* <DEDUP_REMOVED lines=94> */
[----:B------:R-:W5:Y:S01]  /*49750*/  LDL.LU R21, [R1+0x12c] ;  /* 0x00012c0001157983 */ /* 0x000f620000300800 */
[----:B------:R-:W-:-:S03]  /*49760*/  F2FP.F16.F32.PACK_AB R10, RZ, R10 ;  /* 0x0000000aff0a723e */ /* 0x000fc600000000ff */
[----:B------:R-:W5:Y:S04]  /*49770*/  LDL.LU R223, [R1+0x130] ;  /* 0x0001300001df7983 */ /* 0x000f680000300800 */
[----:B------:R-:W5:Y:S04]  /*49780*/  LDL.LU R222, [R1+0x134] ;  /* 0x0001340001de7983 */ /* 0x000f680000300800 */
[----:B------:R-:W5:Y:S04]  /*49790*/  LDL.LU R220, [R1+0x138] ;  /* 0x0001380001dc7983 */ /* 0x000f680000300800 */
[----:B------:R-:W5:Y:S04]  /*497a0*/  LDL.LU R221, [R1+0x13c] ;  /* 0x00013c0001dd7983 */ /* 0x000f680000300800 */
[----:B------:R-:W5:Y:S04]  /*497b0*/  LDL.LU R219, [R1+0x140] ;  /* 0x0001400001db7983 */ /* 0x000f680000300800 */
[----:B------:R0:W-:Y:S04]  /*497c0*/  @P6 STG.E.U16 desc[UR46][R4.64+0x2f0], R10 ;  /* 0x0002f00a04006986 */ /* 0x0001e8000c10152e */
[----:B------:R-:W5:Y:S04]  /*497d0*/  LDL.LU R216, [R1+0x144] ;  /* 0x0001440001d87983 */ /* 0x000f680000300800 */
        /* <DEDUP_REMOVED lines=10> */
[----:B0-----:R-:W-:-:S03]  /*49880*/  FMUL R10, R225, R2 ;  /* 0x00000002e10a7220 */ /* 0x001fc60000400000 */
[----:B------:R-:W5:Y:S04]  /*49890*/  LDL.LU R229, [R1+0x16c] ;  /* 0x00016c0001e57983 */ /* 0x000f680000300800 */
[----:B------:R-:W5:Y:S04]  /*498a0*/  LDL.LU R228, [R1+0x170] ;  /* 0x0001700001e47983 */ /* 0x000f680000300800 */
[----:B------:R-:W5:Y:S04]  /*498b0*/  LDL.LU R227, [R1+0x174] ;  /* 0x0001740001e37983 */ /* 0x000f680000300800 */
[----:B------:R-:W5:Y:S01]  /*498c0*/  LDL.LU R226, [R1+0x178] ;  /* 0x0001780001e27983 */ /* 0x000f620000300800 */
[----:B------:R-:W-:-:S03]  /*498d0*/  F2FP.F16.F32.PACK_AB R10, RZ, R10 ;  /* 0x0000000aff0a723e */ /* 0x000fc600000000ff */
[----:B------:R-:W5:Y:S04]  /*498e0*/  LDL.LU R225, [R1+0x17c] ;  /* 0x00017c0001e17983 */ /* 0x000f680000300800 */
[----:B------:R0:W-:Y:S04]  /*498f0*/  @P6 STG.E.U16 desc[UR46][R4.64+0x2f2], R10 ;  /* 0x0002f20a04006986 */ /* 0x0001e8000c10152e */
[----:B0-----:R-:W2:Y:S04]  /*49900*/  LDL.LU R4, [R1] ;  /* 0x0000000001047983 */ /* 0x001ea80000300800 */
[----:B------:R-:W3:Y:S04]  /*49910*/  LDL.LU R5, [R1+0x4] ;  /* 0x0000040001057983 */ /* 0x000ee80000300800 */
[----:B------:R-:W4:Y:S01]  /*49920*/  LDL.LU R10, [R1+0x8] ;  /* 0x00000800010a7983 */ /* 0x000f220000300800 */
[----:B------:R-:W-:-:S04]  /*49930*/  ISETP.GT.AND P6, PT, R3, 0xc0, PT ;  /* 0x000000c00300780c */ /* 0x000fc80003fc4270 */
[----:B------:R-:W-:Y:S01]  /*49940*/  ISETP.GT.AND P6, PT, R0, 0x80, P6 ;  /* 0x000000800000780c */ /* 0x000fe200037c4270 */
[----:B--2---:R-:W-:-:S05]  /*49950*/  FMUL R4, R4, R2 ;  /* 0x0000000204047220 */ /* 0x004fca0000400000 */
[----:B------:R-:W-:-:S07]  /*49960*/  F2FP.F16.F32.PACK_AB R4, RZ, R4 ;  /* 0x00000004ff04723e */ /* 0x000fce00000000ff */
[----:B------:R3:W-:Y:S01]  /*49970*/  @P6 STG.E.U16 desc[UR46][R8.64+0x180], R4 ;  /* 0x0001800408006986 */ /* 0x0007e2000c10152e */
[----:B------:R-:W-:-:S04]  /*49980*/  ISETP.GT.AND P6, PT, R3, 0xc1, PT ;  /* 0x000000c10300780c */ /* 0x000fc80003fc4270 */
[----:B------:R-:W-:Y:S01]  /*49990*/  ISETP.GT.AND P6, PT, R0, 0x80, P6 ;  /* 0x000000800000780c */ /* 0x000fe200037c4270 */
[----:B---3--:R-:W-:-:S05]  /*499a0*/  FMUL R4, R5, R2 ;  /* 0x0000000205047220 */ /* 0x008fca0000400000 */
[----:B------:R-:W-:-:S07]  /*499b0*/  F2FP.F16.F32.PACK_AB R4, RZ, R4 ;  /* 0x00000004ff04723e */ /* 0x000fce00000000ff */
[----:B------:R0:W-:Y:S02]  /*499c0*/  @P6 STG.E.U16 desc[UR46][R8.64+0x182], R4 ;  /* 0x0001820408006986 */ /* 0x0001e4000c10152e */
[----:B0-----:R-:W-:-:S04]  /*499d0*/  IADD3 R4, P6, R6, UR5, RZ ;  /* 0x0000000506047c10 */ /* 0x001fc8000ffde0ff */
[----:B------:R-:W-:Y:S02]  /*499e0*/  IADD3.X R5, R7, UR4, RZ, P6, !PT ;  /* 0x0000000407057c10 */ /* 0x000fe4000b7fe4ff */
[----:B------:R-:W-:Y:S01]  /*499f0*/  ISETP.GT.AND P6, PT, R3, 0xc0, PT ;  /* 0x000000c00300780c */ /* 0x000fe20003fc4270 */
[----:B----4-:R-:W-:-:S03]  /*49a00*/  FMUL R10, R10, R2 ;  /* 0x000000020a0a7220 */ /* 0x010fc60000400000 */
[----:B------:R-:W-:Y:S02]  /*49a10*/  ISETP.GT.AND P6, PT, R0, 0x88, P6 ;  /* 0x000000880000780c */ /* 0x000fe400037c4270 */
[----:B------:R-:W-:-:S11]  /*49a20*/  F2FP.F16.F32.PACK_AB R10, RZ, R10 ;  /* 0x0000000aff0a723e */ /* 0x000fd600000000ff */
        /* <DEDUP_REMOVED lines=412> */
[----:B------:R-:W-:-:S05]  /*4b3f0*/  FMUL R11, R11, R2 ;  /* 0x000000020b0b7220 */ /* 0x000fca0000400000 */
[----:B------:R-:W-:-:S04]  /*4b400*/  F2FP.F16.F32.PACK_AB R11, RZ, R11 ;  /* 0x0000000bff0b723e */ /* 0x000fc800000000ff */
[----:B------:R-:W-:Y:S01]  /*4b410*/  PRMT R14, R11, 0x7610, R14 ;  /* 0x000076100b0e7816 */ /* 0x000fe2000000000e */
[----:B------:R-:W-:-:S05]  /*4b420*/  FMUL R11, R19, R2 ;  /* 0x00000002130b7220 */ /* 0x000fca0000400000 */
[----:B------:R-:W-:Y:S01]  /*4b430*/  F2FP.F16.F32.PACK_AB R11, RZ, R11 ;  /* 0x0000000bff0b723e */ /* 0x000fe200000000ff */
[----:B--2---:R-:W-:-:S05]  /*4b440*/  FMUL R10, R10, R2 ;  /* 0x000000020a0a7220 */ /* 0x004fca0000400000 */
[----:B------:R-:W-:-:S05]  /*4b450*/  F2FP.F16.F32.PACK_AB R10, RZ, R10 ;  /* 0x0000000aff0a723e */ /* 0x000fca00000000ff */
[----:B------:R0:W-:Y:S01]  /*4b460*/  @P6 STG.E.U16 desc[UR46][R12.64+0x292], R10 ;  /* 0x0002920a0c006986 */ /* 0x0001e2000c10152e */
[----:B------:R-:W-:-:S04]  /*4b470*/  ISETP.GT.AND P6, PT, R3, 0x150, PT ;  /* 0x000001500300780c */ /* 0x000fc80003fc4270 */
[----:B------:R-:W-:-:S13]  /*4b480*/  ISETP.GT.AND P6, PT, R0, 0x80, P6 ;  /* 0x000000800000780c */ /* 0x000fda00037c4270 */
[----:B------:R1:W-:Y:S01]  /*4b490*/  @P6 STG.E.U16 desc[UR46][R8.64+0x2a0], R14 ;  /* 0x0002a00e08006986 */ /* 0x0003e2000c10152e */
[----:B------:R-:W-:-:S04]  /*4b4a0*/  ISETP.GT.AND P6, PT, R3, 0x151, PT ;  /* 0x000001510300780c */ /* 0x000fc80003fc4270 */
[----:B------:R-:W-:Y:S01]  /*4b4b0*/  ISETP.GT.AND P6, PT, R0, 0x80, P6 ;  /* 0x000000800000780c */ /* 0x000fe200037c4270 */
[----:B0-----:R-:W-:-:S12]  /*4b4c0*/  FMUL R10, R20, R2 ;  /* 0x00000002140a7220 */ /* 0x001fd80000400000 */
[----:B------:R0:W-:Y:S01]  /*4b4d0*/  @P6 STG.E.U16 desc[UR46][R8.64+0x2a2], R11 ;  /* 0x0002a20b08006986 */ /* 0x0001e2000c10152e */
[----:B------:R-:W-:-:S04]  /*4b4e0*/  ISETP.GT.AND P6, PT, R3, 0x150, PT ;  /* 0x000001500300780c */ /* 0x000fc80003fc4270 */
[----:B------:R-:W-:Y:S02]  /*4b4f0*/  ISETP.GT.AND P6, PT, R0, 0x88, P6 ;  /* 0x000000880000780c */ /* 0x000fe400037c4270 */
[----:B------:R-:W-:-:S04]  /*4b500*/  F2FP.F16.F32.PACK_AB R10, RZ, R10 ;  /* 0x0000000aff0a723e */ /* 0x000fc800000000ff */
[----:B------:R-:W-:Y:S01]  /*4b510*/  PRMT R15, R10, 0x7610, R15 ;  /* 0x000076100a0f7816 */ /* 0x000fe2000000000f */
[----:B-----5:R-:W-:-:S06]  /*4b520*/  FMUL R10, R21, R2 ;  /* 0x00000002150a7220 */ /* 0x020fcc0000400000 */
[----:B------:R2:W-:Y:S01]  /*4b530*/  @P6 STG.E.U16 desc[UR46][R12.64+0x2a0], R15 ;  /* 0x0002a00f0c006986 */ /* 0x0005e2000c10152e */
[----:B------:R-:W-:-:S04]  /*4b540*/  ISETP.GT.AND P6, PT, R3, 0x151, PT ;  /* 0x000001510300780c */ /* 0x000fc80003fc4270 */
[----:B------:R-:W-:Y:S02]  /*4b550*/  ISETP.GT.AND P6, PT, R0, 0x88, P6 ;  /* 0x000000880000780c */ /* 0x000fe400037c4270 */
[----:B------:R-:W-:-:S04]  /*4b560*/  F2FP.F16.F32.PACK_AB R10, RZ, R10 ;  /* 0x0000000aff0a723e */ /* 0x000fc800000000ff */
[----:B-1----:R-:W-:Y:S01]  /*4b570*/  PRMT R14, R10, 0x7610, R14 ;  /* 0x000076100a0e7816 */ /* 0x002fe2000000000e */
[----:B------:R-:W-:-:S06]  /*4b580*/  FMUL R10, R223, R2 ;  /* 0x00000002df0a7220 */ /* 0x000fcc0000400000 */
[----:B------:R1:W-:Y:S01]  /*4b590*/  @P6 STG.E.U16 desc[UR46][R12.64+0x2a2], R14 ;  /* 0x0002a20e0c006986 */ /* 0x0003e2000c10152e */
[----:B------:R-:W-:-:S04]  /*4b5a0*/  ISETP.GT.AND P6, PT, R3, 0x158, PT ;  /* 0x000001580300780c */ /* 0x000fc80003fc4270 */
[----:B------:R-:W-:Y:S02]  /*4b5b0*/  ISETP.GT.AND P6, PT, R0, 0x80, P6 ;  /* 0x000000800000780c */ /* 0x000fe400037c4270 */
[----:B------:R-:W-:-:S04]  /*4b5c0*/  F2FP.F16.F32.PACK_AB R10, RZ, R10 ;  /* 0x0000000aff0a723e */ /* 0x000fc800000000ff */
[----:B0-----:R-:W-:Y:S01]  /*4b5d0*/  PRMT R11, R10, 0x7610, R11 ;  /* 0x000076100a0b7816 */ /* 0x001fe2000000000b */
[----:B------:R-:W-:-:S06]  /*4b5e0*/  FMUL R10, R222, R2 ;  /* 0x00000002de0a7220 */ /* 0x000fcc0000400000 */
[----:B------:R0:W-:Y:S01]  /*4b5f0*/  @P6 STG.E.U16 desc[UR46][R8.64+0x2b0], R11 ;  /* 0x0002b00b08006986 */ /* 0x0001e2000c10152e */
[----:B------:R-:W-:-:S04]  /*4b600*/  ISETP.GT.AND P6, PT, R3, 0x159, PT ;  /* 0x000001590300780c */ /* 0x000fc80003fc4270 */
[----:B------:R-:W-:Y:S02]  /*4b610*/  ISETP.GT.AND P6, PT, R0, 0x80, P6 ;  /* 0x000000800000780c */ /* 0x000fe400037c4270 */
[----:B------:R-:W-:-:S04]  /*4b620*/  F2FP.F16.F32.PACK_AB R10, RZ, R10 ;  /* 0x0000000aff0a723e */ /* 0x000fc800000000ff */
[----:B--2---:R-:W-:Y:S01]  /*4b630*/  PRMT R15, R10, 0x7610, R15 ;  /* 0x000076100a0f7816 */ /* 0x004fe2000000000f */
[----:B------:R-:W-:-:S06]  /*4b640*/  FMUL R10, R220, R2 ;  /* 0x00000002dc0a7220 */ /* 0x000fcc0000400000 */
        /* <DEDUP_REMOVED lines=37> */
[----:B------:R-:W-:Y:S02]  /*4b8a0*/  ISETP.GT.AND P6, PT, R0, 0x80, P5 ;  /* 0x000000800000780c */ /* 0x000fe40002fc4270 */
[----:B------:R-:W-:-:S04]  /*4b8b0*/  F2FP.F16.F32.PACK_AB R10, RZ, R10 ;  /* 0x0000000aff0a723e */ /* 0x000fc800000000ff */
[----:B-1----:R-:W-:Y:S01]  /*4b8c0*/  PRMT R14, R10, 0x7610, R14 ;  /* 0x000076100a0e7816 */ /* 0x002fe2000000000e */
[----:B------:R-:W-:-:S06]  /*4b8d0*/  FMUL R10, R235, R2 ;  /* 0x00000002eb0a7220 */ /* 0x000fcc0000400000 */
[----:B------:R1:W-:Y:S01]  /*4b8e0*/  @P6 STG.E.U16 desc[UR46][R8.64+0x2d0], R14 ;  /* 0x0002d00e08006986 */ /* 0x0003e2000c10152e */
[----:B------:R-:W-:Y:S02]  /*4b8f0*/  ISETP.GT.AND P6, PT, R0, 0x80, P3 ;  /* 0x000000800000780c */ /* 0x000fe40001fc4270 */
[----:B------:R-:W-:-:S04]  /*4b900*/  F2FP.F16.F32.PACK_AB R10, RZ, R10 ;  /* 0x0000000aff0a723e */ /* 0x000fc800000000ff */
[----:B0-----:R-:W-:Y:S01]  /*4b910*/  PRMT R11, R10, 0x7610, R11 ;  /* 0x000076100a0b7816 */ /* 0x001fe2000000000b */
[----:B------:R-:W-:-:S06]  /*4b920*/  FMUL R10, R234, R2 ;  /* 0x00000002ea0a7220 */ /* 0x000fcc0000400000 */
[----:B------:R0:W-:Y:S01]  /*4b930*/  @P6 STG.E.U16 desc[UR46][R8.64+0x2d2], R11 ;  /* 0x0002d20b08006986 */ /* 0x0001e2000c10152e */
        /* <DEDUP_REMOVED lines=29> */
[----:B------:R-:W-:Y:S01]  /*4bb10*/  @P6 STG.E.U16 desc[UR46][R12.64+0x2e2], R11 ;  /* 0x0002e20b0c006986 */ /* 0x000fe2000c10152e */
[----:B------:R-:W-:Y:S02]  /*4bb20*/  ISETP.GT.AND P6, PT, R0, 0x80, P2 ;  /* 0x000000800000780c */ /* 0x000fe400017c4270 */
[----:B------:R-:W-:-:S04]  /*4bb30*/  F2FP.F16.F32.PACK_AB R10, RZ, R10 ;  /* 0x0000000aff0a723e */ /* 0x000fc800000000ff */
[----:B--2---:R-:W-:Y:S01]  /*4bb40*/  PRMT R15, R10, 0x7610, R15 ;  /* 0x000076100a0f7816 */ /* 0x004fe2000000000f */
[----:B------:R-:W-:-:S06]  /*4bb50*/  FMUL R10, R227, R2 ;  /* 0x00000002e30a7220 */ /* 0x000fcc0000400000 */
[----:B------:R-:W-:Y:S01]  /*4bb60*/  @P6 STG.E.U16 desc[UR46][R8.64+0x2f0], R15 ;  /* 0x0002f00f08006986 */ /* 0x000fe2000c10152e */
        /* <DEDUP_REMOVED lines=11> */
[----:B------:R-:W-:Y:S01]  /*4bc20*/  F2FP.F16.F32.PACK_AB R10, RZ, R10 ;  /* 0x0000000aff0a723e */ /* 0x000fe200000000ff */
[----:B------:R-:W-:-:S10]  /*4bc30*/  FMUL R120, R120, R2 ;  /* 0x0000000278787220 */ /* 0x000fd40000400000 */
[----:B------:R1:W-:Y:S01]  /*4bc40*/  @P6 STG.E.U16 desc[UR46][R12.64+0x2f2], R10 ;  /* 0x0002f20a0c006986 */ /* 0x0003e2000c10152e */
[----:B------:R-:W-:-:S04]  /*4bc50*/  ISETP.GT.AND P6, PT, R3, 0xc0, PT ;  /* 0x000000c00300780c */ /* 0x000fc80003fc4270 */
[----:B------:R-:W-:Y:S02]  /*4bc60*/  ISETP.GT.AND P6, PT, R0, 0x100, P6 ;  /* 0x000001000000780c */ /* 0x000fe400037c4270 */
[----:B------:R-:W-:Y:S01]  /*4bc70*/  F2FP.F16.F32.PACK_AB R120, RZ, R120 ;  /* 0x00000078ff78723e */ /* 0x000fe200000000ff */
[----:B------:R-:W-:-:S10]  /*4bc80*/  FMUL R121, R121, R2 ;  /* 0x0000000279797220 */ /* 0x000fd40000400000 */
[----:B------:R1:W-:Y:S01]  /*4bc90*/  @P6 STG.E.U16 desc[UR46][R6.64+0x180], R120 ;  /* 0x0001807806006986 */ /* 0x0003e2000c10152e */
[----:B------:R-:W-:-:S04]  /*4bca0*/  ISETP.GT.AND P6, PT, R3, 0xc1, PT ;  /* 0x000000c10300780c */ /* 0x000fc80003fc4270 */
[----:B------:R-:W-:Y:S02]  /*4bcb0*/  ISETP.GT.AND P6, PT, R0, 0x100, P6 ;  /* 0x000001000000780c */ /* 0x000fe400037c4270 */
[----:B------:R-:W-:Y:S01]  /*4bcc0*/  F2FP.F16.F32.PACK_AB R121, RZ, R121 ;  /* 0x00000079ff79723e */ /* 0x000fe200000000ff */
[----:B------:R-:W-:-:S10]  /*4bcd0*/  VIADD R23, R23, UR10 ;  /* 0x0000000a17177c36 */ /* 0x000fd40008000000 */
[----:B------:R1:W-:Y:S01]  /*4bce0*/  @P6 STG.E.U16 desc[UR46][R6.64+0x182], R121 ;  /* 0x0001827906006986 */ /* 0x0003e2000c10152e */
[----:B------:R-:W-:-:S04]  /*4bcf0*/  IADD3 R8, P6, R22, UR5, RZ ;  /* 0x0000000516087c10 */ /* 0x000fc8000ffde0ff */
[----:B0-----:R-:W-:Y:S02]  /*4bd00*/  IADD3.X R9, R23, UR4, RZ, P6, !PT ;  /* 0x0000000417097c10 */ /* 0x001fe4000b7fe4ff */
[----:B------:R-:W-:Y:S01]  /*4bd10*/  ISETP.GT.AND P6, PT, R3, 0xc0, PT ;  /* 0x000000c00300780c */ /* 0x000fe20003fc4270 */
[----:B------:R-:W-:-:S03]  /*4bd20*/  FMUL R122, R122, R2 ;  /* 0x000000027a7a7220 */ /* 0x000fc60000400000 */
        /* <DEDUP_REMOVED lines=881> */
[C---:B------:R-:W-:Y:S02]  /*4f440*/  ISETP.GT.AND P6, PT, R0.reuse, 0x180, P3 ;  /* 0x000001800000780c */ /* 0x040fe40001fc4270 */
[----:B------:R-:W-:Y:S02]  /*4f450*/  F2FP.F16.F32.PACK_AB R109, RZ, R109 ;  /* 0x0000006dff6d723e */ /* 0x000fe400000000ff */
[C---:B------:R-:W-:Y:S02]  /*4f460*/  ISETP.GT.AND P5, PT, R0.reuse, 0x188, P5 ;  /* 0x000001880000780c */ /* 0x040fe40002fa4270 */
[----:B------:R-:W-:Y:S01]  /*4f470*/  ISETP.GT.AND P3, PT, R0, 0x188, P3 ;  /* 0x000001880000780c */ /* 0x000fe20001f64270 */
[-C--:B------:R-:W-:Y:S01]  /*4f480*/  FMUL R110, R110, R2.reuse ;  /* 0x000000026e6e7220 */ /* 0x080fe20000400000 */
[-C--:B------:R-:W-:Y:S01]  /*4f490*/  FMUL R111, R111, R2.reuse ;  /* 0x000000026f6f7220 */ /* 0x080fe20000400000 */
[----:B------:R-:W-:-:S04]  /*4f4a0*/  FMUL R112, R112, R2 ;  /* 0x0000000270707220 */ /* 0x000fc80000400000 */
[----:B------:R1:W-:Y:S01]  /*4f4b0*/  @P6 STG.E.U16 desc[UR46][R22.64+0x2d2], R109 ;  /* 0x0002d26d16006986 */ /* 0x0003e2000c10152e */
[C---:B------:R-:W-:Y:S02]  /*4f4c0*/  ISETP.GT.AND P6, PT, R0.reuse, 0x180, P0 ;  /* 0x000001800000780c */ /* 0x040fe400007c4270 */
[----:B------:R-:W-:Y:S02]  /*4f4d0*/  F2FP.F16.F32.PACK_AB R110, RZ, R110 ;  /* 0x0000006eff6e723e */ /* 0x000fe400000000ff */
[----:B------:R-:W-:Y:S02]  /*4f4e0*/  F2FP.F16.F32.PACK_AB R111, RZ, R111 ;  /* 0x0000006fff6f723e */ /* 0x000fe400000000ff */
[----:B------:R-:W-:Y:S02]  /*4f4f0*/  F2FP.F16.F32.PACK_AB R112, RZ, R112 ;  /* 0x00000070ff70723e */ /* 0x000fe400000000ff */
[C---:B------:R-:W-:Y:S01]  /*4f500*/  ISETP.GT.AND P0, PT, R0.reuse, 0x188, P0 ;  /* 0x000001880000780c */ /* 0x040fe20000704270 */
[----:B------:R1:W-:Y:S01]  /*4f510*/  @P5 STG.E.U16 desc[UR46][R8.64+0x2d0], R110 ;  /* 0x0002d06e08005986 */ /* 0x0003e2000c10152e */
[----:B------:R-:W-:-:S03]  /*4f520*/  ISETP.GT.AND P5, PT, R0, 0x180, P4 ;  /* 0x000001800000780c */ /* 0x000fc600027a4270 */
[----:B------:R1:W-:Y:S01]  /*4f530*/  @P3 STG.E.U16 desc[UR46][R8.64+0x2d2], R111 ;  /* 0x0002d26f08003986 */ /* 0x0003e2000c10152e */
[C---:B------:R-:W-:Y:S02]  /*4f540*/  ISETP.GT.AND P4, PT, R0.reuse, 0x188, P4 ;  /* 0x000001880000780c */ /* 0x040fe40002784270 */
[C---:B------:R-:W-:Y:S01]  /*4f550*/  ISETP.GT.AND P3, PT, R0.reuse, 0x180, P1 ;  /* 0x000001800000780c */ /* 0x040fe20000f64270 */
[-C--:B------:R-:W-:Y:S01]  /*4f560*/  FMUL R113, R113, R2.reuse ;  /* 0x0000000271717220 */ /* 0x080fe20000400000 */
[----:B------:R1:W-:Y:S01]  /*4f570*/  @P6 STG.E.U16 desc[UR46][R22.64+0x2e0], R112 ;  /* 0x0002e07016006986 */ /* 0x0003e2000c10152e */
[C---:B------:R-:W-:Y:S02]  /*4f580*/  ISETP.GT.AND P6, PT, R0.reuse, 0x180, P2 ;  /* 0x000001800000780c */ /* 0x040fe400017c4270 */
[C---:B------:R-:W-:Y:S02]  /*4f590*/  ISETP.GT.AND P2, PT, R0.reuse, 0x188, P2 ;  /* 0x000001880000780c */ /* 0x040fe40001744270 */
[----:B------:R-:W-:Y:S01]  /*4f5a0*/  ISETP.GT.AND P1, PT, R0, 0x188, P1 ;  /* 0x000001880000780c */ /* 0x000fe20000f24270 */
[-C--:B------:R-:W-:Y:S01]  /*4f5b0*/  FMUL R114, R114, R2.reuse ;  /* 0x0000000272727220 */ /* 0x080fe20000400000 */
[-C--:B------:R-:W-:Y:S01]  /*4f5c0*/  FMUL R115, R115, R2.reuse ;  /* 0x0000000273737220 */ /* 0x080fe20000400000 */
[-C--:B------:R-:W-:Y:S01]  /*4f5d0*/  FMUL R116, R116, R2.reuse ;  /* 0x0000000274747220 */ /* 0x080fe20000400000 */
[-C--:B------:R-:W-:Y:S01]  /*4f5e0*/  FMUL R117, R117, R2.reuse ;  /* 0x0000000275757220 */ /* 0x080fe20000400000 */
[-C--:B------:R-:W-:Y:S01]  /*4f5f0*/  FMUL R118, R118, R2.reuse ;  /* 0x0000000276767220 */ /* 0x080fe20000400000 */
[----:B------:R-:W-:Y:S01]  /*4f600*/  FMUL R119, R119, R2 ;  /* 0x0000000277777220 */ /* 0x000fe20000400000 */
[----:B------:R-:W-:-:S02]  /*4f610*/  F2FP.F16.F32.PACK_AB R113, RZ, R113 ;  /* 0x00000071ff71723e */ /* 0x000fc400000000ff */
[----:B------:R-:W-:Y:S02]  /*4f620*/  F2FP.F16.F32.PACK_AB R114, RZ, R114 ;  /* 0x00000072ff72723e */ /* 0x000fe400000000ff */
[----:B------:R-:W-:Y:S02]  /*4f630*/  F2FP.F16.F32.PACK_AB R115, RZ, R115 ;  /* 0x00000073ff73723e */ /* 0x000fe400000000ff */
[----:B------:R-:W-:Y:S02]  /*4f640*/  F2FP.F16.F32.PACK_AB R116, RZ, R116 ;  /* 0x00000074ff74723e */ /* 0x000fe400000000ff */
[----:B------:R-:W-:Y:S02]  /*4f650*/  F2FP.F16.F32.PACK_AB R117, RZ, R117 ;  /* 0x00000075ff75723e */ /* 0x000fe400000000ff */
[----:B------:R-:W-:Y:S02]  /*4f660*/  F2FP.F16.F32.PACK_AB R118, RZ, R118 ;  /* 0x00000076ff76723e */ /* 0x000fe400000000ff */
[----:B------:R-:W-:Y:S01]  /*4f670*/  F2FP.F16.F32.PACK_AB R119, RZ, R119 ;  /* 0x00000077ff77723e */ /* 0x000fe200000000ff */
[----:B------:R1:W-:Y:S04]  /*4f680*/  @P5 STG.E.U16 desc[UR46][R22.64+0x2e2], R113 ;  /* 0x0002e27116005986 */ /* 0x0003e8000c10152e */
[----:B------:R1:W-:Y:S04]  /*4f690*/  @P0 STG.E.U16 desc[UR46][R8.64+0x2e0], R114 ;  /* 0x0002e07208000986 */ /* 0x0003e8000c10152e */
[----:B------:R1:W-:Y:S04]  /*4f6a0*/  @P4 STG.E.U16 desc[UR46][R8.64+0x2e2], R115 ;  /* 0x0002e27308004986 */ /* 0x0003e8000c10152e */
[----:B------:R1:W-:Y:S04]  /*4f6b0*/  @P6 STG.E.U16 desc[UR46][R22.64+0x2f0], R116 ;  /* 0x0002f07416006986 */ /* 0x0003e8000c10152e */
[----:B------:R1:W-:Y:S04]  /*4f6c0*/  @P3 STG.E.U16 desc[UR46][R22.64+0x2f2], R117 ;  /* 0x0002f27516003986 */ /* 0x0003e8000c10152e */
[----:B------:R1:W-:Y:S04]  /*4f6d0*/  @P2 STG.E.U16 desc[UR46][R8.64+0x2f0], R118 ;  /* 0x0002f07608002986 */ /* 0x0003e8000c10152e */
[----:B------:R1:W-:Y:S02]  /*4f6e0*/  @P1 STG.E.U16 desc[UR46][R8.64+0x2f2], R119 ;  /* 0x0002f27708001986 */ /* 0x0003e4000c10152e */
.L_x_1560:
[----:B------:R-:W-:Y:S05]  /*4f6f0*/  BSYNC B0 ;  /* 0x0000000000007941 */ /* 0x000fea0003800000 */
.L_x_32:
[----:B01----:R-:W2:Y:S04]  /*4f700*/  LDL.LU R5, [R1+0x910] ;  /* 0x0009100001057983 */ /* 0x003ea80000300800 */
[----:B------:R-:W2:Y:S01]  /*4f710*/  LDL.LU R4, [R1+0x914] ;  /* 0x0009140001047983 */ /* 0x000ea20000300800 */
[----:B------:R-:W-:Y:S01]  /*4f720*/  ULDC UR4, c[0x0][0xc] ;  /* 0x0000030000047ab9 */ /* 0x000fe20000000800 */
[----:B------:R-:W-:Y:S01]  /*4f730*/  ULDC UR5, c[0x0][0x10] ;  /* 0x0000040000057ab9 */ /* 0x000fe20000000800 */
[----:B-----5:R-:W2:Y:S01]  /*4f740*/  LDC R3, c[0x0][0x14] ;  /* 0x00000500ff037b82 */ /* 0x020ea20000000800 */
[----:B------:R-:W-:Y:S01]  /*4f750*/  UIMAD.WIDE.U32 UR4, UR4, UR5, URZ ;  /* 0x00000005040472a5 */ /* 0x000fe2000f8e003f */
[----:B------:R-:W-:Y:S01]  /*4f760*/  PRMT R0, RZ, 0x7610, R0 ;  /* 0x00007610ff007816 */ /* 0x000fe20000000000 */
[----:B------:R-:W-:Y:S01]  /*4f770*/  UMOV UR41, 0xffffffff ;  /* 0xffffffff00297882 */ /* 0x000fe20000000000 */
[----:B------:R-:W-:-:S03]  /*4f780*/  UMOV UR42, 0xffffffff ;  /* 0xffffffff002a7882 */ /* 0x000fc60000000000 */
[----:B--2---:R-:W-:-:S04]  /*4f790*/  IMAD.WIDE.U32 R4, R3, UR4, R4 ;  /* 0x0000000403047c25 */ /* 0x004fc8000f8e0004 */
[----:B------:R-:W-:Y:S01]  /*4f7a0*/  IMAD R3, R3, UR5, RZ ;  /* 0x0000000503037c24 */ /* 0x000fe2000f8e02ff */
[----:B------:R-:W-:Y:S01]  /*4f7b0*/  ULDC.64 UR4, c[0x0][0x650] ;  /* 0x0001940000047ab9 */ /* 0x000fe20000000a00 */
[----:B------:R-:W-:Y:S01]  /*4f7c0*/  IMAD.MOV.U32 R7, RZ, RZ, R4 ;  /* 0x000000ffff077224 */ /* 0x000fe200078e0004 */
[----:B------:R-:W-:Y:S01]  /*4f7d0*/  ISETP.GE.U32.AND P0, PT, R4, UR4, PT ;  /* 0x0000000404007c0c */ /* 0x000fe2000bf06070 */
[----:B------:R-:W-:-:S05]  /*4f7e0*/  IMAD.IADD R6, R5, 0x1, R3 ;  /* 0x0000000105067824 */ /* 0x000fca00078e0203 */
[----:B------:R0:W-:Y:S01]  /*4f7f0*/  STL [R1+0x910], R6 ;  /* 0x0009100601007387 */ /* 0x0001e20000100800 */
[----:B------:R-:W-:-:S03]  /*4f800*/  ISETP.GE.U32.AND.EX P0, PT, R6, UR5, PT, P0 ;  /* 0x0000000506007c0c */ /* 0x000fc6000bf06100 */
[----:B------:R0:W-:Y:S10]  /*4f810*/  STL [R1+0x914], R7 ;  /* 0x0009140701007387 */ /* 0x0001f40000100800 */
[----:B0-----:R-:W-:Y:S05]  /*4f820*/  @P0 BRA `(.L_x_1561) ;  /* 0x0000000400880947 */ /* 0x001fea0003800000 */
[----:B------:R-:W0:Y:S01]  /*4f830*/  S2UR UR6, SR_CTAID.X ;  /* 0x00000000000679c3 */ /* 0x000e220000002500 */
[----:B------:R-:W-:Y:S01]  /*4f840*/  ULDC.64 UR12, c[0x0][0x628] ;  /* 0x00018a00000c7ab9 */ /* 0x000fe20000000a00 */
[----:B------:R-:W-:Y:S01]  /*4f850*/  ULDC UR4, c[0x0][0x150] ;  /* 0x0000540000047ab9 */ /* 0x000fe20000000800 */
[----:B------:R-:W-:Y:S01]  /*4f860*/  ISETP.NE.U32.AND P0, PT, RZ, UR12, PT ;  /* 0x0000000cff007c0c */ /* 0x000fe2000bf05070 */
[----:B------:R-:W-:Y:S01]  /*4f870*/  ULDC UR15, c[0x0][0x630] ;  /* 0x00018c00000f7ab9 */ /* 0x000fe20000000800 */
[C---:B------:R-:W-:Y:S01]  /*4f880*/  R2UR UR16, R7.reuse ;  /* 0x00000000071072ca */ /* 0x040fe200000e0000 */
[----:B------:R-:W-:Y:S01]  /*4f890*/  ULDC UR19, c[0x0][0x154] ;  /* 0x0000550000137ab9 */ /* 0x000fe20000000800 */
[----:B------:R-:W-:Y:S01]  /*4f8a0*/  ISETP.NE.AND.EX P0, PT, RZ, UR13, PT, P0 ;  /* 0x0000000dff007c0c */ /* 0x000fe2000bf05300 */
[----:B------:R-:W1:Y:S01]  /*4f8b0*/  S2UR UR18, SR_CTAID.Y ;  /* 0x00000000001279c3 */ /* 0x000e620000002600 */
[----:B------:R-:W-:Y:S02]  /*4f8c0*/  R2UR UR17, R6 ;  /* 0x00000000061172ca */ /* 0x000fe400000e0000 */
[----:B------:R-:W-:-:S02]  /*4f8d0*/  R2UR UR10, R7 ;  /* 0x00000000070a72ca */ /* 0x000fc400000e0000 */
[----:B------:R-:W-:Y:S02]  /*4f8e0*/  R2UR UR11, R6 ;  /* 0x00000000060b72ca */ /* 0x000fe400000e0000 */
[----:B0-----:R-:W-:-:S05]  /*4f8f0*/  I2FP.F32.U32 R0, UR6 ;  /* 0x0000000600007c45 */ /* 0x001fca0008201000 */
[----:B------:R-:W-:-:S04]  /*4f900*/  FMUL R0, R0, UR4 ;  /* 0x0000000400007c20 */ /* 0x000fc80008400000 */
[----:B------:R0:W2:Y:S01]  /*4f910*/  F2I.U32.TRUNC.NTZ R3, R0 ;  /* 0x0000000000037305 */ /* 0x0000a2000020f000 */
[----:B-1----:R-:W-:Y:S05]  /*4f920*/  @!P0 BRA `(.L_x_1562) ;  /* 0x0000000000308947 */ /* 0x002fea0003800000 */
        /* <DEDUP_REMOVED lines=12> */
.L_x_1562:
[----:B------:R-:W-:Y:S01]  /*4f9f0*/  USHF.R.U64 UR42, UR10, UR15, UR11 ;  /* 0x0000000f0a2a7299 */ /* 0x000fe2000800120b */
[----:B0-----:R-:W-:Y:S01]  /*4fa00*/  I2FP.F32.U32 R0, UR18 ;  /* 0x0000001200007c45 */ /* 0x001fe20008201000 */
[----:B------:R-:W-:Y:S02]  /*4fa10*/  USHF.R.U32.HI UR4, URZ, UR15, UR11 ;  /* 0x0000000f3f047299 */ /* 0x000fe4000801160b */
[----:B------:R-:W-:Y:S02]  /*4fa20*/  UIADD3 UR10, UP0, URZ, -UR42, URZ ;  /* 0x8000002a3f0a7290 */ /* 0x000fe4000ff1e03f */
[----:B------:R-:W-:Y:S01]  /*4fa30*/  FMUL R0, R0, UR19 ;  /* 0x0000001300007c20 */ /* 0x000fe20008400000 */
[----:B------:R-:W-:Y:S01]  /*4fa40*/  ULDC.64 UR12, c[0x0][0x620] ;  /* 0x00018800000c7ab9 */ /* 0x000fe20000000a00 */
[----:B------:R-:W-:Y:S01]  /*4fa50*/  UIADD3.X UR4, URZ, ~UR4, URZ, UP0, !UPT ;  /* 0x800000043f047290 */ /* 0x000fe200087fe43f */
[----:B------:R-:W-:Y:S01]  /*4fa60*/  UMOV UR8, UR16 ;  /* 0x0000001000087c82 */ /* 0x000fe20008000000 */
[----:B------:R-:W-:-:S02]  /*4fa70*/  UMOV UR9, UR17 ;  /* 0x0000001100097c82 */ /* 0x000fc40008000000 */
[----:B------:R-:W-:Y:S01]  /*4fa80*/  UIMAD UR4, UR4, UR12, URZ ;  /* 0x0000000c040472a4 */ /* 0x000fe2000f8e023f */
[----:B------:R-:W0:Y:S01]  /*4fa90*/  F2I.U32.TRUNC.NTZ R0, R0 ;  /* 0x0000000000007305 */ /* 0x000e22000020f000 */
[----:B------:R-:W-:Y:S01]  /*4faa0*/  UIMAD.WIDE.U32 UR8, UR10, UR12, UR8 ;  /* 0x0000000c0a0872a5 */ /* 0x000fe2000f8e0008 */
[----:B--2---:R-:W-:Y:S01]  /*4fab0*/  R2UR UR12, R3 ;  /* 0x00000000030c72ca */ /* 0x004fe200000e0000 */
[----:B------:R-:W-:Y:S01]  /*4fac0*/  UIMAD UR10, UR10, UR13, UR4 ;  /* 0x0000000d0a0a72a4 */ /* 0x000fe2000f8e0204 */
[----:B------:R-:W-:Y:S01]  /*4fad0*/  ULDC UR11, c[0x0][0x618] ;  /* 0x00018600000b7ab9 */ /* 0x000fe20000000800 */
[----:B------:R-:W-:Y:S02]  /*4fae0*/  ULDC UR21, c[0x0][0x658] ;  /* 0x0001960000157ab9 */ /* 0x000fe40000000800 */
[----:B------:R-:W-:Y:S01]  /*4faf0*/  UIADD3 UR9, UR9, UR10, URZ ;  /* 0x0000000a09097290 */ /* 0x000fe2000fffe03f */
[----:B------:R-:W-:Y:S01]  /*4fb00*/  UMOV UR15, 0xffffffff ;  /* 0xffffffff000f7882 */ /* 0x000fe20000000000 */
[----:B------:R-:W-:Y:S01]  /*4fb10*/  ULDC.64 UR4, c[0x0][0x640] ;  /* 0x0001900000047ab9 */ /* 0x000fe20000000a00 */
[----:B------:R-:W-:Y:S01]  /*4fb20*/  USHF.L.U32 UR15, UR15, UR21, URZ ;  /* 0x000000150f0f7299 */ /* 0x000fe2000800063f */
[----:B------:R-:W-:Y:S01]  /*4fb30*/  ISETP.NE.U32.AND P0, PT, RZ, UR4, PT ;  /* 0x00000004ff007c0c */ /* 0x000fe2000bf05070 */
[----:B------:R-:W-:-:S02]  /*4fb40*/  USHF.R.U64 UR16, UR8, UR11, UR9 ;  /* 0x0000000b08107299 */ /* 0x000fc40008001209 */
[----:B------:R-:W-:Y:S01]  /*4fb50*/  USHF.R.U32.HI UR8, URZ, UR11, UR9 ;  /* 0x0000000b3f087299 */ /* 0x000fe20008011609 */
[----:B0-----:R-:W-:Y:S01]  /*4fb60*/  R2UR UR14, R0 ;  /* 0x00000000000e72ca */ /* 0x001fe200000e0000 */
[----:B------:R-:W-:Y:S01]  /*4fb70*/  ULDC UR17, c[0x0][0x608] ;  /* 0x0001820000117ab9 */ /* 0x000fe20000000800 */
[----:B------:R-:W-:Y:S01]  /*4fb80*/  ULOP3.LUT UR40, URZ, UR15, URZ, 0x33, !UPT ;  /* 0x0000000f3f287292 */ /* 0x000fe2000f8e333f */
[----:B------:R-:W-:Y:S01]  /*4fb90*/  ISETP.NE.AND.EX P0, PT, RZ, UR5, PT, P0 ;  /* 0x00000005ff007c0c */ /* 0x000fe2000bf05300 */
[----:B------:R-:W-:Y:S02]  /*4fba0*/  USHF.R.U64 UR15, UR16, UR17, UR8 ;  /* 0x00000011100f7299 */ /* 0x000fe40008001208 */
[----:B------:R-:W-:Y:S02]  /*4fbb0*/  USHF.R.U32.HI UR8, URZ, UR17, UR8 ;  /* 0x000000113f087299 */ /* 0x000fe40008011608 */
[----:B------:R-:W-:Y:S02]  /*4fbc0*/  UIADD3 UR12, -UR12, URZ, URZ ;  /* 0x0000003f0c0c7290 */ /* 0x000fe4000fffe13f */
[----:B------:R-:W-:Y:S01]  /*4fbd0*/  USHF.R.U64 UR17, UR15, UR21, UR8 ;  /* 0x000000150f117299 */ /* 0x000fe20008001208 */
[----:B------:R-:W-:Y:S01]  /*4fbe0*/  UMOV UR19, 0x1 ;  /* 0x0000000100137882 */ /* 0x000fe20000000000 */
[----:B------:R-:W-:Y:S01]  /*4fbf0*/  ULDC UR13, c[0x0][0x144] ;  /* 0x00005100000d7ab9 */ /* 0x000fe20000000800 */
[----:B------:R-:W-:Y:S01]  /*4fc00*/  ULDC UR7, c[0x0][0x600] ;  /* 0x0001800000077ab9 */ /* 0x000fe20000000800 */
[----:B------:R-:W-:-:S02]  /*4fc10*/  USHF.L.U32 UR24, UR19, UR21, URZ ;  /* 0x0000001513187299 */ /* 0x000fc4000800063f */
[----:B------:R-:W-:Y:S02]  /*4fc20*/  USHF.R.U32.HI UR8, URZ, UR21, UR8 ;  /* 0x000000153f087299 */ /* 0x000fe40008011608 */
[----:B------:R-:W-:Y:S02]  /*4fc30*/  UIMAD UR21, UR13, UR12, UR6 ;  /* 0x0000000c0d1572a4 */ /* 0x000fe4000f8e0206 */
[----:B------:R-:W-:Y:S02]  /*4fc40*/  UIADD3 UR20, UR7, -0x1, URZ ;  /* 0xffffffff07147890 */ /* 0x000fe4000fffe03f */
[----:B------:R-:W-:Y:S01]  /*4fc50*/  UIADD3 UR19, -UR14, URZ, URZ ;  /* 0x0000003f0e137290 */ /* 0x000fe2000fffe13f */
[----:B------:R-:W-:Y:S01]  /*4fc60*/  ULDC UR25, c[0x0][0x148] ;  /* 0x0000520000197ab9 */ /* 0x000fe20000000800 */
[----:B------:R-:W-:Y:S01]  /*4fc70*/  ULDC UR22, c[0x0][0x648] ;  /* 0x0001920000167ab9 */ /* 0x000fe20000000800 */
[----:B------:R-:W-:Y:S01]  /*4fc80*/  ULDC UR23, c[0x0][0x638] ;  /* 0x00018e0000177ab9 */ /* 0x000fe20000000800 */
        /* <DEDUP_REMOVED lines=14> */
.L_x_1563:
[----:B------:R-:W-:Y:S01]  /*4fd70*/  UISETP.NE.AND UP0, UPT, UR39, URZ, UPT ;  /* 0x0000003f2700728c */ /* 0x000fe2000bf05270 */
[----:B------:R-:W-:Y:S01]  /*4fd80*/  IMAD.MOV.U32 R0, RZ, RZ, 0x1 ;  /* 0x00000001ff007424 */ /* 0x000fe200078e00ff */
[----:B------:R-:W-:Y:S02]  /*4fd90*/  USHF.R.U64 UR4, UR6, UR22, UR8 ;  /* 0x0000001606047299 */ /* 0x000fe40008001208 */
[----:B------:R-:W-:Y:S02]  /*4fda0*/  ULOP3.LUT UR40, UR15, UR40, URZ, 0xc0, !UPT ;  /* 0x000000280f287292 */ /* 0x000fe4000f8ec03f */
[----:B------:R-:W-:Y:S02]  /*4fdb0*/  UIADD3 UR5, -UR4, URZ, URZ ;  /* 0x0000003f04057290 */ /* 0x000fe4000fffe13f */
[----:B------:R-:W-:Y:S02]  /*4fdc0*/  UIMAD UR40, UR24, UR4, UR40 ;  /* 0x00000004182872a4 */ /* 0x000fe4000f8e0228 */
[----:B------:R-:W-:-:S02]  /*4fdd0*/  ULOP3.LUT UR16, UR16, UR20, URZ, 0xc0, !UPT ;  /* 0x0000001410107292 */ /* 0x000fc4000f8ec03f */
[----:B------:R-:W-:Y:S02]  /*4fde0*/  @UP0 UIMAD UR21, UR25, UR19, UR18 ;  /* 0x00000013191502a4 */ /* 0x000fe4000f8e0212 */
[----:B------:R-:W-:-:S03]  /*4fdf0*/  UIMAD UR4, UR5, UR23, UR17 ;  /* 0x00000017050472a4 */ /* 0x000fc6000f8e0211 */
[----:B------:R-:W-:Y:S01]  /*4fe00*/  ULDC UR5, c[0x0][0x610] ;  /* 0x0001840000057ab9 */ /* 0x000fe20000000800 */
[----:B------:R-:W-:Y:S02]  /*4fe10*/  UIMAD UR4, UR4, UR7, UR16 ;  /* 0x00000007040472a4 */ /* 0x000fe4000f8e0210 */
[----:B------:R-:W-:-:S04]  /*4fe20*/  UIMAD UR40, UR40, UR5, UR21 ;  /* 0x00000005282872a4 */ /* 0x000fc8000f8e0215 */
[----:B------:R-:W-:Y:S02]  /*4fe30*/  USEL UR41, UR4, UR40, !UP0 ;  /* 0x0000002804297287 */ /* 0x000fe4000c000000 */
[----:B------:R-:W-:-:S12]  /*4fe40*/  USEL UR40, UR40, UR4, !UP0 ;  /* 0x0000000428287287 */ /* 0x000fd8000c000000 */
.L_x_1561:
[----:B------:R-:W-:-:S13]  /*4fe50*/  LOP3.LUT P0, RZ, R0, 0xff, RZ, 0xc0, !PT ;  /* 0x000000ff00ff7812 */ /* 0x000fda000780c0ff */
[----:B------:R-:W-:Y:S05]  /*4fe60*/  @P0 BRA `(.L_x_1564) ;  /* 0xfffffb1400580947 */ /* 0x000fea000383ffff */
[----:B------:R-:W-:Y:S05]  /*4fe70*/  EXIT ;  /* 0x000000000000794d */ /* 0x000fea0003800000 */
.L_x_7:
[----:B------:R-:W2:Y:S01]  /*4fe80*/  LDL R5, [R1+0x914] ;  /* 0x0009140001057983 */ /* 0x000ea20000100800 */
[----:B------:R-:W-:-:S03]  /*4fe90*/  ULDC.64 UR4, c[0x0][0x650] ;  /* 0x0001940000047ab9 */ /* 0x000fc60000000a00 */
[----:B------:R-:W3:Y:S01]  /*4fea0*/  LDL R4, [R1+0x910] ;  /* 0x0009100001047983 */ /* 0x000ee20000100800 */
[----:B0-----:R-:W-:Y:S01]  /*4feb0*/  PRMT R0, RZ, 0x7610, R0 ;  /* 0x00007610ff007816 */ /* 0x001fe20000000000 */
[----:B------:R-:W-:Y:S02]  /*4fec0*/  IMAD.MOV.U32 R3, RZ, RZ, -0x1 ;  /* 0xffffffffff037424 */ /* 0x000fe400078e00ff */
[----:B------:R-:W-:Y:S02]  /*4fed0*/  IMAD.MOV.U32 R2, RZ, RZ, -0x1 ;  /* 0xffffffffff027424 */ /* 0x000fe400078e00ff */
[----:B------:R-:W-:Y:S01]  /*4fee0*/  IMAD.MOV.U32 R11, RZ, RZ, -0x1 ;  /* 0xffffffffff0b7424 */ /* 0x000fe200078e00ff */
[----:B--2---:R-:W-:-:S04]  /*4fef0*/  ISETP.GE.U32.AND P0, PT, R5, UR4, PT ;  /* 0x0000000405007c0c */ /* 0x004fc8000bf06070 */
[----:B---3--:R-:W-:-:S13]  /*4ff00*/  ISETP.GE.U32.AND.EX P0, PT, R4, UR5, PT, P0 ;  /* 0x0000000504007c0c */ /* 0x008fda000bf06100 */
        /* <DEDUP_REMOVED lines=21> */
.L_x_1566:
[----:B------:R-:W-:Y:S01]  /*50060*/  USHF.R.U64 UR4, UR14, UR19, UR15 ;  /* 0x000000130e047299 */ /* 0x000fe2000800120f */
[----:B------:R-:W-:Y:S01]  /*50070*/  R2UR UR7, R4 ;  /* 0x00000000040772ca */ /* 0x000fe200000e0000 */
[----:B------:R-:W-:Y:S02]  /*50080*/  USHF.R.U32.HI UR5, URZ, UR19, UR15 ;  /* 0x000000133f057299 */ /* 0x000fe4000801160f */
[----:B------:R-:W-:Y:S01]  /*50090*/  UIADD3 UR13, UP0, URZ, -UR4, URZ ;  /* 0x800000043f0d7290 */ /* 0x000fe2000ff1e03f */
[----:B------:R-:W-:Y:S01]  /*500a0*/  ULDC.64 UR14, c[0x0][0x620] ;  /* 0x00018800000e7ab9 */ /* 0x000fe20000000a00 */
[----:B------:R-:W-:Y:S02]  /*500b0*/  UMOV UR6, UR20 ;  /* 0x0000001400067c82 */ /* 0x000fe40008000000 */
[----:B------:R-:W-:Y:S02]  /*500c0*/  UIADD3.X UR5, URZ, ~UR5, URZ, UP0, !UPT ;  /* 0x800000053f057290 */ /* 0x000fe400087fe43f */
[----:B------:R-:W-:-:S02]  /*500d0*/  UISETP.NE.AND UP1, UPT, UR39, URZ, UPT ;  /* 0x0000003f2700728c */ /* 0x000fc4000bf25270 */
[----:B------:R-:W-:Y:S02]  /*500e0*/  UIMAD UR5, UR5, UR14, URZ ;  /* 0x0000000e050572a4 */ /* 0x000fe4000f8e023f */
[----:B------:R-:W-:Y:S02]  /*500f0*/  UIMAD.WIDE.U32 UR6, UR13, UR14, UR6 ;  /* 0x0000000e0d0672a5 */ /* 0x000fe4000f8e0006 */
[----:B------:R-:W-:Y:S01]  /*50100*/  UIMAD UR5, UR13, UR15, UR5 ;  /* 0x0000000f0d0572a4 */ /* 0x000fe2000f8e0205 */
[----:B------:R-:W-:Y:S02]  /*50110*/  ULDC UR14, c[0x0][0x608] ;  /* 0x00018200000e7ab9 */ /* 0x000fe40000000800 */
[----:B------:R-:W-:Y:S01]  /*50120*/  ULDC UR13, c[0x0][0x618] ;  /* 0x00018600000d7ab9 */ /* 0x000fe20000000800 */
[----:B------:R-:W-:Y:S01]  /*50130*/  UIADD3 UR5, UR7, UR5, URZ ;  /* 0x0000000507057290 */ /* 0x000fe2000fffe03f */
[----:B------:R-:W-:Y:S01]  /*50140*/  ULDC UR22, c[0x0][0x658] ;  /* 0x0001960000167ab9 */ /* 0x000fe20000000800 */
[----:B------:R-:W-:-:S02]  /*50150*/  @UP1 UIMAD UR8, UR11, UR12, UR10 ;  /* 0x0000000c0b0812a4 */ /* 0x000fc4000f8e020a */
[----:B------:R-:W-:Y:S02]  /*50160*/  USHF.R.U64 UR17, UR6, UR13, UR5 ;  /* 0x0000000d06117299 */ /* 0x000fe40008001205 */
[----:B------:R-:W-:Y:S01]  /*50170*/  USHF.R.U32.HI UR5, URZ, UR13, UR5 ;  /* 0x0000000d3f057299 */ /* 0x000fe20008011605 */
[----:B------:R-:W-:Y:S01]  /*50180*/  ULDC.64 UR6, c[0x0][0x640] ;  /* 0x0001900000067ab9 */ /* 0x000fe20000000a00 */
[----:B------:R-:W-:Y:S01]  /*50190*/  UMOV UR10, 0xffffffff ;  /* 0xffffffff000a7882 */ /* 0x000fe20000000000 */
[----:B------:R-:W-:Y:S01]  /*501a0*/  ISETP.NE.U32.AND P0, PT, RZ, UR6, PT ;  /* 0x00000006ff007c0c */ /* 0x000fe2000bf05070 */
[----:B------:R-:W-:Y:S02]  /*501b0*/  USHF.R.U64 UR18, UR17, UR14, UR5 ;  /* 0x0000000e11127299 */ /* 0x000fe40008001205 */
[----:B------:R-:W-:Y:S01]  /*501c0*/  USHF.R.U32.HI UR5, URZ, UR14, UR5 ;  /* 0x0000000e3f057299 */ /* 0x000fe20008011605 */
[----:B------:R-:W-:Y:S01]  /*501d0*/  ISETP.NE.AND.EX P0, PT, RZ, UR7, PT, P0 ;  /* 0x00000007ff007c0c */ /* 0x000fe2000bf05300 */
[----:B------:R-:W-:-:S02]  /*501e0*/  USHF.L.U32 UR11, UR10, UR22, URZ ;  /* 0x000000160a0b7299 */ /* 0x000fc4000800063f */
[----:B------:R-:W-:Y:S01]  /*501f0*/  USHF.R.U64 UR19, UR18, UR22, UR5 ;  /* 0x0000001612137299 */ /* 0x000fe20008001205 */
[----:B------:R-:W-:Y:S01]  /*50200*/  ULDC UR20, c[0x0][0x600] ;  /* 0x0001800000147ab9 */ /* 0x000fe20000000800 */
[----:B------:R-:W-:Y:S02]  /*50210*/  USHF.R.U32.HI UR10, URZ, UR22, UR5 ;  /* 0x000000163f0a7299 */ /* 0x000fe40008011605 */
[----:B------:R-:W-:Y:S02]  /*50220*/  UIADD3 UR21, UR20, -0x1, URZ ;  /* 0xffffffff14157890 */ /* 0x000fe4000fffe03f */
[----:B------:R-:W-:Y:S01]  /*50230*/  ULOP3.LUT UR26, URZ, UR11, URZ, 0x33, !UPT ;  /* 0x0000000b3f1a7292 */ /* 0x000fe2000f8e333f */
        /* <DEDUP_REMOVED lines=17> */
.L_x_1567:
[----:B------:R-:W-:Y:S01]  /*50350*/  USHF.R.U64 UR6, UR5, UR23, UR10 ;  /* 0x0000001705067299 */ /* 0x000fe2000800120a */
[----:B------:R-:W-:Y:S01]  /*50360*/  IMAD.MOV.U32 R0, RZ, RZ, 0x1 ;  /* 0x00000001ff007424 */ /* 0x000fe200078e00ff */
[----:B------:R-:W-:Y:S01]  /*50370*/  USHF.L.U32 UR25, UR25, UR22, URZ ;  /* 0x0000001619197299 */ /* 0x000fe2000800063f */
[----:B------:R-:W-:Y:S01]  /*50380*/  IMAD.U32 R11, RZ, RZ, UR4 ;  /* 0x00000004ff0b7e24 */ /* 0x000fe2000f8e00ff */
[----:B------:R-:W-:Y:S02]  /*50390*/  ULOP3.LUT UR5, UR18, UR26, URZ, 0xc0, !UPT ;  /* 0x0000001a12057292 */ /* 0x000fe4000f8ec03f */
[----:B------:R-:W-:Y:S02]  /*503a0*/  UIADD3 UR7, -UR6, URZ, URZ ;  /* 0x0000003f06077290 */ /* 0x000fe4000fffe13f */
[----:B------:R-:W-:Y:S02]  /*503b0*/  UIMAD UR6, UR25, UR6, UR5 ;  /* 0x00000006190672a4 */ /* 0x000fe4000f8e0205 */
[----:B------:R-:W-:-:S02]  /*503c0*/  ULOP3.LUT UR17, UR17, UR21, URZ, 0xc0, !UPT ;  /* 0x0000001511117292 */ /* 0x000fc4000f8ec03f */
[----:B------:R-:W-:Y:S02]  /*503d0*/  UIMAD UR5, UR7, UR24, UR19 ;  /* 0x00000018070572a4 */ /* 0x000fe4000f8e0213 */
[----:B------:R-:W-:Y:S01]  /*503e0*/  UISETP.NE.AND UP0, UPT, UR39, URZ, UPT ;  /* 0x0000003f2700728c */ /* 0x000fe2000bf05270 */
[----:B------:R-:W-:Y:S01]  /*503f0*/  ULDC UR7, c[0x0][0x610] ;  /* 0x0001840000077ab9 */ /* 0x000fe20000000800 */
[----:B------:R-:W-:Y:S02]  /*50400*/  UIMAD UR5, UR5, UR20, UR17 ;  /* 0x00000014050572a4 */ /* 0x000fe4000f8e0211 */
[----:B------:R-:W-:-:S04]  /*50410*/  UIMAD UR8, UR6, UR7, UR8 ;  /* 0x00000007060872a4 */ /* 0x000fc8000f8e0208 */
[----:B------:R-:W-:Y:S02]  /*50420*/  USEL UR6, UR5, UR8, !UP0 ;  /* 0x0000000805067287 */ /* 0x000fe4000c000000 */
[----:B------:R-:W-:-:S04]  /*50430*/  USEL UR8, UR8, UR5, !UP0 ;  /* 0x0000000508087287 */ /* 0x000fc8000c000000 */
[----:B------:R-:W-:Y:S02]  /*50440*/  IMAD.U32 R2, RZ, RZ, UR6 ;  /* 0x00000006ff027e24 */ /* 0x000fe4000f8e00ff */
[----:B------:R-:W-:-:S07]  /*50450*/  IMAD.U32 R3, RZ, RZ, UR8 ;  /* 0x00000008ff037e24 */ /* 0x000fce000f8e00ff */
.L_x_1565:
[----:B------:R-:W-:-:S08]  /*50460*/  NOP ;  /* 0x0000000000007918 */ /* 0x000fd00000000000 */
[----:B-1----:R-:W0:-:S00]  /*50470*/  USETMAXREG.DEALLOC.CTAPOOL 0x18 ;  /* 0x00000018000079c8 */ /* 0x002e0000080e0500 */
[----:B------:R-:W-:-:S13]  /*50480*/  ISETP.NE.AND P0, PT, RZ, UR9, PT ;  /* 0x00000009ff007c0c */ /* 0x000fda000bf05270 */
[----:B------:R-:W-:Y:S05]  /*50490*/  @P0 EXIT ;  /* 0x000000000000094d */ /* 0x000fea0003800000 */
[----:B0-----:R-:W-:Y:S01]  /*504a0*/  LOP3.LUT P0, RZ, R0, 0xff, RZ, 0xc0, !PT ;  /* 0x000000ff00ff7812 */ /* 0x001fe2000780c0ff */
[----:B------:R-:W-:Y:S01]  /*504b0*/  IMAD.MOV.U32 R0, RZ, RZ, 0x1 ;  /* 0x00000001ff007424 */ /* 0x000fe200078e00ff */
[----:B------:R-:W-:-:S11]  /*504c0*/  MOV R6, RZ ;  /* 0x000000ff00067202 */ /* 0x000fd60000000f00 */
[----:B------:R-:W-:Y:S05]  /*504d0*/  @!P0 BRA `(.L_x_1568) ;  /* 0x0000000c00708947 */ /* 0x000fea0003800000 */
[----:B------:R-:W0:Y:S01]  /*504e0*/  LDC R0, c[0x0][0x28c] ;  /* 0x0000a300ff007b82 */ /* 0x000e220000000800 */
[----:B------:R-:W1:Y:S01]  /*504f0*/  S2R R9, SR_CgaCtaId ;  /* 0x0000000000097919 */ /* 0x000e620000008800 */
[----:B------:R-:W-:Y:S01]  /*50500*/  ULDC UR5, c[0x0][0x658] ;  /* 0x0001960000057ab9 */ /* 0x000fe20000000800 */
[----:B------:R-:W-:Y:S01]  /*50510*/  UMOV UR7, 0xffffffff ;  /* 0xffffffff00077882 */ /* 0x000fe20000000000 */
[----:B------:R-:W-:Y:S01]  /*50520*/  ULDC UR6, c[0x0][0xc] ;  /* 0x0000030000067ab9 */ /* 0x000fe20000000800 */
[----:B------:R-:W-:Y:S01]  /*50530*/  USHF.L.U32 UR9, UR7, UR5, URZ ;  /* 0x0000000507097299 */ /* 0x000fe2000800063f */
[----:B------:R-:W-:Y:S01]  /*50540*/  BSSY B0, `(.L_x_1568) ;  /* 0x00000d5000007945 */ /* 0x000fe20003800000 */
[----:B------:R-:W-:Y:S01]  /*50550*/  UMOV UR8, 0x1 ;  /* 0x0000000100087882 */ /* 0x000fe20000000000 */
[----:B------:R-:W-:Y:S01]  /*50560*/  ULDC UR7, c[0x0][0x10] ;  /* 0x0000040000077ab9 */ /* 0x000fe20000000800 */
[----:B------:R-:W-:Y:S01]  /*50570*/  USHF.L.U32 UR5, UR8, UR5, URZ ;  /* 0x0000000508057299 */ /* 0x000fe2000800063f */
[----:B------:R-:W-:Y:S01]  /*50580*/  IMAD.MOV.U32 R8, RZ, RZ, 0x1 ;  /* 0x00000001ff087424 */ /* 0x000fe200078e00ff */
[----:B------:R-:W-:Y:S01]  /*50590*/  UIMAD.WIDE.U32 UR6, UR6, UR7, URZ ;  /* 0x00000007060672a5 */ /* 0x000fe2000f8e003f */
[----:B------:R-:W-:Y:S01]  /*505a0*/  IMAD.MOV.U32 R6, RZ, RZ, RZ ;  /* 0x000000ffff067224 */ /* 0x000fe200078e00ff */
[----:B------:R-:W-:Y:S01]  /*505b0*/  ULDC UR8, c[0x0][0x14] ;  /* 0x0000050000087ab9 */ /* 0x000fe20000000800 */
[----:B------:R-:W-:Y:S01]  /*505c0*/  ULDC UR4, c[0x0][0x600] ;  /* 0x0001800000047ab9 */ /* 0x000fe20000000800 */
[----:B------:R-:W-:-:S02]  /*505d0*/  UIMAD.WIDE.U32 UR20, UR6, UR8, URZ ;  /* 0x00000008061472a5 */ /* 0x000fc4000f8e003f */
[----:B------:R-:W-:Y:S02]  /*505e0*/  UIMAD UR7, UR7, UR8, URZ ;  /* 0x00000008070772a4 */ /* 0x000fe4000f8e023f */
[----:B------:R-:W-:Y:S02]  /*505f0*/  ULOP3.LUT UR24, UR38, 0x2, URZ, 0xfc, !UPT ;  /* 0x0000000226187892 */ /* 0x000fe4000f8efc3f */
[----:B------:R-:W-:Y:S02]  /*50600*/  UIADD3 UR4, UR4, -0x1, URZ ;  /* 0xffffffff04047890 */ /* 0x000fe4000fffe03f */
[----:B------:R-:W-:Y:S01]  /*50610*/  ULOP3.LUT UR6, URZ, UR9, URZ, 0x33, !UPT ;  /* 0x000000093f067292 */ /* 0x000fe2000f8e333f */
[----:B0-----:R-:W-:Y:S01]  /*50620*/  VIADD R0, R0, 0x1f ;  /* 0x0000001f00007836 */ /* 0x001fe20000000000 */
[----:B------:R-:W-:Y:S01]  /*50630*/  UIADD3 UR7, UR21, UR7, URZ ;  /* 0x0000000715077290 */ /* 0x000fe2000fffe03f */
[----:B------:R-:W-:-:S03]  /*50640*/  ULDC.64 UR22, c[0x0][0x198] ;  /* 0x0000660000167ab9 */ /* 0x000fc60000000a00 */
[----:B------:R-:W-:-:S04]  /*50650*/  SHF.R.S32.HI R5, RZ, 0x1f, R0 ;  /* 0x0000001fff057819 */ /* 0x000fc80000011400 */
[----:B------:R-:W-:Y:S01]  /*50660*/  LEA.HI R5, R5, R0, RZ, 0x5 ;  /* 0x0000000005057211 */ /* 0x000fe200078f28ff */
[----:B------:R-:W-:Y:S01]  /*50670*/  IMAD.MOV.U32 R0, RZ, RZ, 0x1 ;  /* 0x00000001ff007424 */ /* 0x000fe200078e00ff */
[----:B-1----:R-:W-:Y:S02]  /*50680*/  LOP3.LUT R9, R9, 0x1, RZ, 0xc0, !PT ;  /* 0x0000000109097812 */ /* 0x002fe400078ec0ff */
[----:B------:R-:W-:-:S05]  /*50690*/  SHF.R.S32.HI R7, RZ, 0x5, R5 ;  /* 0x00000005ff077819 */ /* 0x000fca0000011405 */
[----:B------:R-:W-:-:S07]  /*506a0*/  VIADD R16, R7, 0x1 ;  /* 0x0000000107107836 */ /* 0x000fce0000000000 */
.L_x_1579:
[----:B------:R-:W-:-:S03]  /*506b0*/  UMOV UR8, 0xffffffff ;  /* 0xffffffff00087882 */ /* 0x000fc60000000000 */
[----:B------:R-:W-:Y:S05]  /*506c0*/  BRA.DIV UR8, `(.L_x_1569) ;  /* 0x0000000e08e47947 */ /* 0x000fea000b800000 */
[----:B------:R-:W-:-:S13]  /*506d0*/  ELECT P6, URZ, PT ;  /* 0x00000000003f782f */ /* 0x000fda00038c0000 */
.L_x_1590:
[----:B------:R-:W0:Y:S01]  /*506e0*/  LDC R4, c[0x0][0x28c] ;  /* 0x0000a300ff047b82 */ /* 0x000e220000000800 */
[----:B------:R-:W-:Y:S01]  /*506f0*/  BSSY B1, `(.L_x_1570) ;  /* 0x000003c000017945 */ /* 0x000fe20003800000 */
[----:B0-----:R-:W-:-:S13]  /*50700*/  ISETP.LT.OR P6, PT, R4, 0x1, !P6 ;  /* 0x000000010400780c */ /* 0x001fda00077c1670 */
[----:B------:R-:W-:Y:S05]  /*50710*/  @P6 BRA `(.L_x_1571) ;  /* 0x0000000000e46947 */ /* 0x000fea0003800000 */
[----:B------:R-:W-:Y:S02]  /*50720*/  IMAD R5, R2, 0x2, R9 ;  /* 0x0000000202057824 */ /* 0x000fe400078e0209 */
[----:B------:R-:W-:Y:S02]  /*50730*/  IMAD.SHL.U32 R2, R3, 0x200, RZ ;  /* 0x0000020003027824 */ /* 0x000fe400078e00ff */
[----:B------:R-:W-:Y:S02]  /*50740*/  IMAD R5, R5, 0xc0, RZ ;  /* 0x000000c005057824 */ /* 0x000fe400078e02ff */
[----:B------:R-:W-:Y:S02]  /*50750*/  IMAD.MOV.U32 R12, RZ, RZ, RZ ;  /* 0x000000ffff0c7224 */ /* 0x000fe400078e00ff */
[----:B------:R-:W-:Y:S02]  /*50760*/  IMAD.MOV.U32 R4, RZ, RZ, R16 ;  /* 0x000000ffff047224 */ /* 0x000fe400078e0010 */
[----:B------:R-:W-:-:S02]  /*50770*/  IMAD.MOV.U32 R3, RZ, RZ, R0 ;  /* 0x000000ffff037224 */ /* 0x000fc400078e0000 */
[----:B------:R-:W-:-:S07]  /*50780*/  IMAD.MOV.U32 R13, RZ, RZ, R6 ;  /* 0x000000ffff0d7224 */ /* 0x000fce00078e0006 */
.L_x_1574:
[----:B------:R-:W0:Y:S01]  /*50790*/  S2R R15, SR_CgaCtaId ;  /* 0x00000000000f7919 */ /* 0x000e220000008800 */
[----:B------:R-:W-:Y:S02]  /*507a0*/  MOV R10, 0x400 ;  /* 0x00000400000a7802 */ /* 0x000fe40000000f00 */
[----:B------:R-:W-:Y:S02]  /*507b0*/  SHF.L.U32 R14, R3, 0x1f, RZ ;  /* 0x0000001f030e7819 */ /* 0x000fe400000006ff */
[----:B0-----:R-:W-:-:S05]  /*507c0*/  LEA R10, R15, R10, 0x18 ;  /* 0x0000000a0f0a7211 */ /* 0x001fca00078ec0ff */
[----:B------:R-:W-:-:S04]  /*507d0*/  IMAD R15, R13, 0x8, R10 ;  /* 0x000000080d0f7824 */ /* 0x000fc800078e020a */
[----:B------:R-:W0:Y:S02]  /*507e0*/  SYNCS.PHASECHK.TRANS64.TRYWAIT P0, [R15+URZ+0x20], R14 ;  /* 0x0000200e0f0075a7 */ /* 0x000e24000800017f */
[----:B0-----:R-:W-:Y:S05]  /*507f0*/  @!P0 BRA `(.L_x_1572) ;  /* 0x0000000c00b88947 */ /* 0x001fea0003800000 */
.L_x_1591:
[----:B------:R-:W1:Y:S01]  /*50800*/  S2R R17, SR_TID.X ;  /* 0x0000000000117919 */ /* 0x000e620000002100 */
[----:B------:R-:W-:-:S04]  /*50810*/  UPRMT UR8, UR24, 0x9910, URZ ;  /* 0x0000991018087896 */ /* 0x000fc8000800003f */
[----:B------:R-:W-:Y:S01]  /*50820*/  UISETP.NE.AND UP0, UPT, UR8, 0x2, UPT ;  /* 0x000000020800788c */ /* 0x000fe2000bf05270 */
[----:B-1----:R-:W-:-:S13]  /*50830*/  LOP3.LUT P0, RZ, R17, 0x7f, RZ, 0xc0, !PT ;  /* 0x0000007f11ff7812 */ /* 0x002fda000780c0ff */
[----:B0-----:R-:W0:Y:S02]  /*50840*/  @!P0 LDC R14, c[0x0][0x500] ;  /* 0x00014000ff0e8b82 */ /* 0x001e240000000800 */
[----:B0-----:R0:W-:Y:S01]  /*50850*/  @!P0 SYNCS.ARRIVE.TRANS64 RZ, [R15+URZ], R14 ;  /* 0x0000000e0fff89a7 */ /* 0x0011e2000800003f */
[----:B------:R-:W-:-:S13]  /*50860*/  PLOP3.LUT P0, PT, PT, PT, UP0, 0x80, 0x0 ;  /* 0x000000000000781c */ /* 0x000fda0003f0f008 */
[----:B0-----:R-:W-:Y:S05]  /*50870*/  @P0 BRA `(.L_x_1573) ;  /* 0x0000000000040947 */ /* 0x001fea0003800000 */
[----:B------:R-:W-:Y:S01]  /*50880*/  BPT.TRAP 0x1 ;  /* 0x000000040000795c */ /* 0x000fe20000300000 */
.L_x_1573:
[----:B------:R-:W-:Y:S01]  /*50890*/  R2UR UR9, R15 ;  /* 0x000000000f0972ca */ /* 0x000fe200000e0000 */
[C---:B------:R-:W-:Y:S01]  /*508a0*/  IMAD R15, R13.reuse, 0x2, R9 ;  /* 0x000000020d0f7824 */ /* 0x040fe200078e0209 */
[----:B------:R-:W-:Y:S01]  /*508b0*/  LEA R14, R13, R10, 0xf ;  /* 0x0000000a0d0e7211 */ /* 0x000fe200078e78ff */
[----:B------:R-:W-:Y:S01]  /*508c0*/  VIADD R4, R4, 0xffffffff ;  /* 0xffffffff04047836 */ /* 0x000fe20000000000 */
[----:B------:R-:W-:Y:S01]  /*508d0*/  R2UR UR18, R2 ;  /* 0x00000000021272ca */ /* 0x000fe200000e0000 */
[----:B------:R-:W-:Y:S01]  /*508e0*/  IMAD R15, R15, 0x1800, RZ ;  /* 0x000018000f0f7824 */ /* 0x000fe200078e02ff */
[----:B------:R-:W-:Y:S01]  /*508f0*/  R2UR UR8, R14 ;  /* 0x000000000e0872ca */ /* 0x000fe200000e0000 */
[----:B------:R-:W-:Y:S01]  /*50900*/  UIADD3 UR14, UP0, UR22, 0xf0, URZ ;  /* 0x000000f0160e7890 */ /* 0x000fe2000ff1e03f */
[----:B------:R-:W-:Y:S01]  /*50910*/  R2UR UR10, R12 ;  /* 0x000000000c0a72ca */ /* 0x000fe200000e0000 */
[----:B------:R-:W-:Y:S01]  /*50920*/  IMAD R15, R15, 0x2, R10 ;  /* 0x000000020f0f7824 */ /* 0x000fe200078e020a */
[----:B------:R-:W-:Y:S01]  /*50930*/  R2UR UR12, R11 ;  /* 0x000000000b0c72ca */ /* 0x000fe200000e0000 */
[----:B------:R-:W-:Y:S01]  /*50940*/  UIADD3 UR26, UP1, UR22, 0x1f0, URZ ;  /* 0x000001f0161a7890 */ /* 0x000fe2000ff3e03f */
[----:B------:R-:W-:Y:S01]  /*50950*/  R2UR UR19, R5 ;  /* 0x00000000051372ca */ /* 0x000fe200000e0000 */
[----:B------:R-:W-:Y:S01]  /*50960*/  UIADD3.X UR15, URZ, UR23, URZ, UP0, !UPT ;  /* 0x000000173f0f7290 */ /* 0x000fe200087fe43f */
[----:B------:R-:W-:Y:S01]  /*50970*/  R2UR UR11, R15 ;  /* 0x000000000f0b72ca */ /* 0x000fe200000e0000 */
[----:B------:R-:W-:Y:S01]  /*50980*/  VIADD R13, R13, 0x1 ;  /* 0x000000010d0d7836 */ /* 0x000fe20000000000 */
[----:B------:R-:W-:Y:S01]  /*50990*/  ISETP.GT.AND P1, PT, R4, 0x1, PT ;  /* 0x000000010400780c */ /* 0x000fe20003f24270 */
[----:B------:R-:W-:Y:S01]  /*509a0*/  UIADD3.X UR27, URZ, UR23, URZ, UP1, !UPT ;  /* 0x000000173f1b7290 */ /* 0x000fe20008ffe43f */
[----:B------:R-:W-:Y:S01]  /*509b0*/  VIADD R12, R12, 0x20 ;  /* 0x000000200c0c7836 */ /* 0x000fe20000000000 */
[----:B------:R-:W-:Y:S01]  /*509c0*/  UIADD3 UR8, UR8, 0x100, URZ ;  /* 0x0000010008087890 */ /* 0x000fe2000fffe03f */
[----:B------:R-:W-:Y:S01]  /*509d0*/  ISETP.NE.AND P0, PT, R13, 0x4, PT ;  /* 0x000000040d00780c */ /* 0x000fe20003f05270 */
[----:B------:R-:W-:Y:S01]  /*509e0*/  UMOV UR16, 0x0 ;  /* 0x0000000000107882 */ /* 0x000fe20000000000 */
[----:B------:R-:W-:Y:S01]  /*509f0*/  UMOV UR17, 0x10000000 ;  /* 0x1000000000117882 */ /* 0x000fe20000000000 */
[----:B------:R-:W-:Y:S01]  /*50a00*/  UMOV UR25, 0x30000 ;  /* 0x0003000000197882 */ /* 0x000fe20000000000 */
[----:B------:R-:W-:-:S02]  /*50a10*/  SEL R10, RZ, 0x1, P0 ;  /* 0x00000001ff0a7807 */ /* 0x000fc40000000000 */
[----:B------:R-:W-:Y:S01]  /*50a20*/  SEL R13, R13, RZ, P0 ;  /* 0x000000ff0d0d7207 */ /* 0x000fe20000000000 */
[----:B------:R-:W-:Y:S01]  /*50a30*/  UIADD3 UR13, UR11, 0x20100, URZ ;  /* 0x000201000b0d7890 */ /* 0x000fe2000fffe03f */
[----:B------:R-:W-:Y:S02]  /*50a40*/  LOP3.LUT R3, R3, R10, RZ, 0x3c, !PT ;  /* 0x0000000a03037212 */ /* 0x000fe400078e3cff */
[----:B------:R-:W-:Y:S02]  /*50a50*/  UMOV UR11, UR18 ;  /* 0x00000012000b7c82 */ /* 0x000fe40008000000 */
[----:B------:R0:W-:Y:S02]  /*50a60*/  UTMALDG.3D [UR8], [UR14], desc[UR16] ;  /* 0x000010080e0075b4 */ /* 0x0001e40008011000 */
[----:B0-----:R-:W-:Y:S01]  /*50a70*/  UMOV UR8, UR13 ;  /* 0x0000000d00087c82 */ /* 0x001fe20008000000 */
[----:B------:R-:W-:Y:S02]  /*50a80*/  UMOV UR11, UR19 ;  /* 0x00000013000b7c82 */ /* 0x000fe40008000000 */
[----:B------:R0:W-:Y:S02]  /*50a90*/  UTMALDG.3D.MULTICAST [UR8], [UR26], UR25, desc[UR16] ;  /* 0x000010081a0073b4 */ /* 0x0001e40008011819 */
[----:B0-----:R-:W-:Y:S05]  /*50aa0*/  @P1 BRA `(.L_x_1574) ;  /* 0xfffffffc00381947 */ /* 0x001fea000383ffff */
.L_x_1571:
[----:B------:R-:W-:Y:S05]  /*50ab0*/  BSYNC B1 ;  /* 0x0000000000017941 */ /* 0x000fea0003800000 */
.L_x_1570:
[----:B------:R-:W2:Y:S01]  /*50ac0*/  LDL.LU R15, [R1+0x910] ;  /* 0x00091000010f7983 */ /* 0x000ea20000300800 */
[----:B------:R-:W-:Y:S01]  /*50ad0*/  LOP3.LUT P2, RZ, R8, 0xff, RZ, 0xc0, !PT ;  /* 0x000000ff08ff7812 */ /* 0x000fe2000784c0ff */
[----:B------:R-:W-:Y:S01]  /*50ae0*/  IMAD.IADD R6, R7, 0x1, R6 ;  /* 0x0000000107067824 */ /* 0x000fe200078e0206 */
[----:B------:R-:W-:Y:S01]  /*50af0*/  ULDC.64 UR8, c[0x0][0x650] ;  /* 0x0001940000087ab9 */ /* 0x000fe20000000a00 */
[----:B------:R-:W3:Y:S01]  /*50b00*/  LDL.LU R14, [R1+0x914] ;  /* 0x00091400010e7983 */ /* 0x000ee20000300800 */
[----:B------:R-:W-:Y:S01]  /*50b10*/  BSSY B1, `(.L_x_1575) ;  /* 0x0000075000017945 */ /* 0x000fe20003800000 */
[----:B------:R-:W-:Y:S01]  /*50b20*/  IMAD.MOV.U32 R11, RZ, RZ, -0x1 ;  /* 0xffffffffff0b7424 */ /* 0x000fe200078e00ff */
[----:B------:R-:W-:Y:S02]  /*50b30*/  SHF.R.U32.HI R2, RZ, 0x2, R6 ;  /* 0x00000002ff027819 */ /* 0x000fe40000011606 */
[----:B------:R-:W-:Y:S02]  /*50b40*/  ISETP.GT.U32.AND P0, PT, R6, 0x3, PT ;  /* 0x000000030600780c */ /* 0x000fe40003f04070 */
[----:B------:R-:W-:-:S02]  /*50b50*/  LOP3.LUT R2, R2, 0x1, RZ, 0xc0, !PT ;  /* 0x0000000102027812 */ /* 0x000fc400078ec0ff */
[C---:B------:R-:W-:Y:S01]  /*50b60*/  ISETP.LT.U32.AND P0, PT, R7.reuse, 0x4, P0 ;  /* 0x000000040700780c */ /* 0x040fe20000701070 */
[----:B------:R-:W0:Y:S01]  /*50b70*/  @P2 S2R R3, SR_CgaCtaId ;  /* 0x0000000000032919 */ /* 0x000e220000008800 */
[----:B------:R-:W-:Y:S02]  /*50b80*/  ISETP.NE.U32.AND P1, PT, R2, 0x1, PT ;  /* 0x000000010200780c */ /* 0x000fe40003f25070 */
[----:B------:R-:W-:Y:S02]  /*50b90*/  @P2 MOV R2, 0x400 ;  /* 0x0000040000022802 */ /* 0x000fe40000000f00 */
[----:B------:R-:W-:Y:S02]  /*50ba0*/  ISETP.GT.U32.AND P1, PT, R7, 0x3, !P1 ;  /* 0x000000030700780c */ /* 0x000fe40004f24070 */
[----:B------:R-:W-:Y:S02]  /*50bb0*/  LOP3.LUT R6, R6, 0x3, RZ, 0xc0, !PT ;  /* 0x0000000306067812 */ /* 0x000fe400078ec0ff */
[----:B------:R-:W-:-:S02]  /*50bc0*/  PRMT R4, RZ, 0x7610, R4 ;  /* 0x00007610ff047816 */ /* 0x000fc40000000004 */
[----:B------:R-:W-:Y:S02]  /*50bd0*/  PRMT R8, RZ, 0x7610, R8 ;  /* 0x00007610ff087816 */ /* 0x000fe40000000008 */
[----:B0-----:R-:W-:Y:S02]  /*50be0*/  @P2 LEA R2, R3, R2, 0x18 ;  /* 0x0000000203022211 */ /* 0x001fe400078ec0ff */
[----:B------:R-:W-:Y:S02]  /*50bf0*/  SEL R3, RZ, 0x1, !P0 ;  /* 0x00000001ff037807 */ /* 0x000fe40004000000 */
[----:B------:R0:W-:Y:S02]  /*50c00*/  @P2 SYNCS.ARRIVE.TRANS64.A1T0 RZ, [R2+URZ+0x58], RZ ;  /* 0x000058ff02ff29a7 */ /* 0x0001e4000810003f */
[----:B0-----:R-:W-:-:S04]  /*50c10*/  SEL R2, RZ, 0x1, !P1 ;  /* 0x00000001ff027807 */ /* 0x001fc80004800000 */
[----:B------:R-:W-:Y:S01]  /*50c20*/  LOP3.LUT R0, R2, R0, R3, 0x96, !PT ;  /* 0x0000000002007212 */ /* 0x000fe200078e9603 */
[----:B------:R-:W-:Y:S02]  /*50c30*/  IMAD.MOV.U32 R3, RZ, RZ, -0x1 ;  /* 0xffffffffff037424 */ /* 0x000fe400078e00ff */
[----:B------:R-:W-:Y:S01]  /*50c40*/  IMAD.MOV.U32 R2, RZ, RZ, -0x1 ;  /* 0xffffffffff027424 */ /* 0x000fe200078e00ff */
[----:B---3--:R-:W-:-:S04]  /*50c50*/  IADD3 R14, P0, R14, UR20, RZ ;  /* 0x000000140e0e7c10 */ /* 0x008fc8000ff1e0ff */
[----:B--2---:R-:W-:Y:S01]  /*50c60*/  IADD3.X R15, R15, UR7, RZ, P0, !PT ;  /* 0x000000070f0f7c10 */ /* 0x004fe200087fe4ff */
[----:B------:R0:W-:Y:S01]  /*50c70*/  STL [R1+0x914], R14 ;  /* 0x0009140e01007387 */ /* 0x0001e20000100800 */
[----:B------:R-:W-:-:S03]  /*50c80*/  ISETP.GE.U32.AND P0, PT, R14, UR8, PT ;  /* 0x000000080e007c0c */ /* 0x000fc6000bf06070 */
[----:B------:R0:W-:Y:S01]  /*50c90*/  STL [R1+0x910], R15 ;  /* 0x0009100f01007387 */ /* 0x0001e20000100800 */
[----:B------:R-:W-:-:S13]  /*50ca0*/  ISETP.GE.U32.AND.EX P0, PT, R15, UR9, PT, P0 ;  /* 0x000000090f007c0c */ /* 0x000fda000bf06100 */
[----:B0-----:R-:W-:Y:S05]  /*50cb0*/  @P0 BRA `(.L_x_1576) ;  /* 0x0000000400680947 */ /* 0x001fea0003800000 */
[----:B------:R-:W0:Y:S01]  /*50cc0*/  S2UR UR8, SR_CTAID.X ;  /* 0x00000000000879c3 */ /* 0x000e220000002500 */
[----:B------:R-:W-:Y:S01]  /*50cd0*/  ULDC.64 UR10, c[0x0][0x628] ;  /* 0x00018a00000a7ab9 */ /* 0x000fe20000000a00 */
[----:B------:R-:W-:Y:S01]  /*50ce0*/  ULDC UR9, c[0x0][0x150] ;  /* 0x0000540000097ab9 */ /* 0x000fe20000000800 */
[----:B------:R-:W-:Y:S01]  /*50cf0*/  ISETP.NE.U32.AND P0, PT, RZ, UR10, PT ;  /* 0x0000000aff007c0c */ /* 0x000fe2000bf05070 */
[----:B------:R-:W-:Y:S01]  /*50d00*/  ULDC UR12, c[0x0][0x630] ;  /* 0x00018c00000c7ab9 */ /* 0x000fe20000000800 */
[----:B------:R-:W-:Y:S01]  /*50d10*/  ULDC UR14, c[0x0][0x154] ;  /* 0x00005500000e7ab9 */ /* 0x000fe20000000800 */
[----:B------:R-:W-:Y:S01]  /*50d20*/  IMAD.MOV.U32 R3, RZ, RZ, R15 ;  /* 0x000000ffff037224 */ /* 0x000fe200078e000f */
[----:B------:R-:W-:Y:S01]  /*50d30*/  ISETP.NE.AND.EX P0, PT, RZ, UR11, PT, P0 ;  /* 0x0000000bff007c0c */ /* 0x000fe2000bf05300 */
[----:B------:R-:W1:Y:S01]  /*50d40*/  S2UR UR13, SR_CTAID.Y ;  /* 0x00000000000d79c3 */ /* 0x000e620000002600 */
[----:B0-----:R-:W-:-:S05]  /*50d50*/  I2FP.F32.U32 R2, UR8 ;  /* 0x0000000800027c45 */ /* 0x001fca0008201000 */
[----:B------:R-:W-:Y:S01]  /*50d60*/  FMUL R10, R2, UR9 ;  /* 0x00000009020a7c20 */ /* 0x000fe20008400000 */
[----:B------:R-:W-:Y:S01]  /*50d70*/  IMAD.MOV.U32 R2, RZ, RZ, R14 ;  /* 0x000000ffff027224 */ /* 0x000fe200078e000e */
[----:B-1----:R-:W-:-:S04]  /*50d80*/  I2FP.F32.U32 R12, UR13 ;  /* 0x0000000d000c7c45 */ /* 0x002fc80008201000 */
[----:B------:R-:W0:Y:S01]  /*50d90*/  F2I.U32.TRUNC.NTZ R10, R10 ;  /* 0x0000000a000a7305 */ /* 0x000e22000020f000 */
[----:B------:R-:W-:Y:S05]  /*50da0*/  @!P0 BRA `(.L_x_1577) ;  /* 0x0000000000288947 */ /* 0x000fea0003800000 */
[----:B------:R-:W-:Y:S02]  /*50db0*/  ULDC UR9, c[0x0][0x634] ;  /* 0x00018d0000097ab9 */ /* 0x000fe40000000800 */
[----:B------:R-:W-:-:S05]  /*50dc0*/  IADD3 R3, P0, R14, UR9, RZ ;  /* 0x000000090e037c10 */ /* 0x000fca000ff1e0ff */
[----:B------:R-:W-:-:S04]  /*50dd0*/  IMAD.X R11, RZ, RZ, R15, P0 ;  /* 0x000000ffff0b7224 */ /* 0x000fc800000e060f */
[----:B------:R-:W-:-:S04]  /*50de0*/  IMAD.WIDE.U32 R4, R11, UR10, RZ ;  /* 0x0000000a0b047c25 */ /* 0x000fc8000f8e00ff */
[----:B------:R-:W-:-:S04]  /*50df0*/  IMAD.WIDE.U32 R4, P0, R3, UR11, R4 ;  /* 0x0000000b03047c25 */ /* 0x000fc8000f800004 */
[----:B------:R-:W-:-:S04]  /*50e00*/  IMAD.WIDE.U32 R2, R3, UR10, RZ ;  /* 0x0000000a03027c25 */ /* 0x000fc8000f8e00ff */
[----:B------:R-:W-:Y:S01]  /*50e10*/  IMAD.MOV.U32 R2, RZ, RZ, R5 ;  /* 0x000000ffff027224 */ /* 0x000fe200078e0005 */
[----:B------:R-:W-:Y:S02]  /*50e20*/  IADD3 RZ, P1, R3, R4, RZ ;  /* 0x0000000403ff7210 */ /* 0x000fe40007f3e0ff */
[----:B------:R-:W-:-:S03]  /*50e30*/  IADD3.X R3, RZ, RZ, RZ, P0, !PT ;  /* 0x000000ffff037210 */ /* 0x000fc600007fe4ff */
[----:B------:R-:W-:-:S08]  /*50e40*/  IMAD.WIDE.U32.X R2, R11, UR11, R2, P1 ;  /* 0x0000000b0b027c25 */ /* 0x000fd000088e0402 */
.L_x_1577:
[--C-:B------:R-:W-:Y:S01]  /*50e50*/  SHF.R.U64 R11, R2, UR12, R3.reuse ;  /* 0x0000000c020b7c19 */ /* 0x100fe20008001203 */
[----:B------:R-:W-:Y:S01]  /*50e60*/  ULDC.64 UR10, c[0x0][0x620] ;  /* 0x00018800000a7ab9 */ /* 0x000fe20000000a00 */
[----:B------:R-:W-:Y:S01]  /*50e70*/  SHF.R.U32.HI R2, RZ, UR12, R3 ;  /* 0x0000000cff027c19 */ /* 0x000fe20008011603 */
[----:B------:R-:W-:Y:S01]  /*50e80*/  FMUL R12, R12, UR14 ;  /* 0x0000000e0c0c7c20 */ /* 0x000fe20008400000 */
[----:B------:R-:W-:Y:S01]  /*50e90*/  IADD3 R13, P0, RZ, -R11, RZ ;  /* 0x8000000bff0d7210 */ /* 0x000fe20007f1e0ff */
[----:B------:R-:W-:Y:S01]  /*50ea0*/  IMAD.MOV.U32 R3, RZ, RZ, R15 ;  /* 0x000000ffff037224 */ /* 0x000fe200078e000f */
[----:B------:R-:W-:Y:S01]  /*50eb0*/  ULDC.64 UR14, c[0x0][0x640] ;  /* 0x00019000000e7ab9 */ /* 0x000fe20000000a00 */
[----:B0-----:R-:W-:Y:S02]  /*50ec0*/  R2UR UR9, R10 ;  /* 0x000000000a0972ca */ /* 0x001fe400000e0000 */
[----:B------:R-:W-:Y:S01]  /*50ed0*/  IMAD.X R2, RZ, RZ, ~R2, P0 ;  /* 0x000000ffff027224 */ /* 0x000fe200000e0e02 */
[----:B------:R-:W0:Y:S01]  /*50ee0*/  F2I.U32.TRUNC.NTZ R12, R12 ;  /* 0x0000000c000c7305 */ /* 0x000e22000020f000 */
[----:B------:R-:W-:-:S02]  /*50ef0*/  ISETP.NE.U32.AND P0, PT, RZ, UR14, PT ;  /* 0x0000000eff007c0c */ /* 0x000fc4000bf05070 */
[----:B------:R-:W-:Y:S02]  /*50f00*/  IMAD R2, R2, UR10, RZ ;  /* 0x0000000a02027c24 */ /* 0x000fe4000f8e02ff */
[----:B------:R-:W-:Y:S02]  /*50f10*/  ISETP.NE.AND.EX P0, PT, RZ, UR15, PT, P0 ;  /* 0x0000000fff007c0c */ /* 0x000fe4000bf05300 */
[----:B------:R-:W-:Y:S02]  /*50f20*/  IMAD R5, R13, UR11, R2 ;  /* 0x0000000b0d057c24 */ /* 0x000fe4000f8e0202 */
[----:B------:R-:W-:-:S04]  /*50f30*/  IMAD.MOV.U32 R2, RZ, RZ, R14 ;  /* 0x000000ffff027224 */ /* 0x000fc800078e000e */
[----:B------:R-:W-:Y:S01]  /*50f40*/  IMAD.WIDE.U32 R2, R13, UR10, R2 ;  /* 0x0000000a0d027c25 */ /* 0x000fe2000f8e0002 */
[----:B------:R-:W-:Y:S01]  /*50f50*/  ULDC UR10, c[0x0][0x618] ;  /* 0x00018600000a7ab9 */ /* 0x000fe20000000800 */
[----:B0-----:R-:W-:Y:S02]  /*50f60*/  R2UR UR11, R12 ;  /* 0x000000000c0b72ca */ /* 0x001fe400000e0000 */
[----:B------:R-:W-:-:S05]  /*50f70*/  IMAD.IADD R3, R3, 0x1, R5 ;  /* 0x0000000103037824 */ /* 0x000fca00078e0205 */
[--C-:B------:R-:W-:Y:S02]  /*50f80*/  SHF.R.U64 R10, R2, UR10, R3.reuse ;  /* 0x0000000a020a7c19 */ /* 0x100fe40008001203 */
[----:B------:R-:W-:Y:S01]  /*50f90*/  SHF.R.U32.HI R3, RZ, UR10, R3 ;  /* 0x0000000aff037c19 */ /* 0x000fe20008011603 */
[----:B------:R-:W-:-:S03]  /*50fa0*/  ULDC UR10, c[0x0][0x608] ;  /* 0x00018200000a7ab9 */ /* 0x000fc60000000800 */
[--C-:B------:R-:W-:Y:S02]  /*50fb0*/  SHF.R.U64 R12, R10, UR10, R3.reuse ;  /* 0x0000000a0a0c7c19 */ /* 0x100fe40008001203 */
[----:B------:R-:W-:Y:S01]  /*50fc0*/  SHF.R.U32.HI R3, RZ, UR10, R3 ;  /* 0x0000000aff037c19 */ /* 0x000fe20008011603 */
[----:B------:R-:W-:-:S03]  /*50fd0*/  ULDC UR10, c[0x0][0x658] ;  /* 0x00019600000a7ab9 */ /* 0x000fc60000000800 */
[--C-:B------:R-:W-:Y:S02]  /*50fe0*/  SHF.R.U64 R13, R12, UR10, R3.reuse ;  /* 0x0000000a0c0d7c19 */ /* 0x100fe40008001203 */
[----:B------:R-:W-:-:S03]  /*50ff0*/  SHF.R.U32.HI R14, RZ, UR10, R3 ;  /* 0x0000000aff0e7c19 */ /* 0x000fc60008011603 */
[----:B------:R-:W-:Y:S02]  /*51000*/  IMAD.MOV.U32 R2, RZ, RZ, R13 ;  /* 0x000000ffff027224 */ /* 0x000fe400078e000d */
[----:B------:R-:W-:Y:S01]  /*51010*/  IMAD.MOV.U32 R3, RZ, RZ, R14 ;  /* 0x000000ffff037224 */ /* 0x000fe200078e000e */
[----:B------:R-:W-:Y:S06]  /*51020*/  @!P0 BRA `(.L_x_1578) ;  /* 0x0000000000288947 */ /* 0x000fec0003800000 */
[----:B------:R-:W-:Y:S02]  /*51030*/  ULDC UR10, c[0x0][0x64c] ;  /* 0x00019300000a7ab9 */ /* 0x000fe40000000800 */
[----:B------:R-:W-:-:S05]  /*51040*/  IADD3 R3, P0, R13, UR10, RZ ;  /* 0x0000000a0d037c10 */ /* 0x000fca000ff1e0ff */
[----:B------:R-:W-:-:S04]  /*51050*/  IMAD.X R14, RZ, RZ, R14, P0 ;  /* 0x000000ffff0e7224 */ /* 0x000fc800000e060e */
[----:B------:R-:W-:-:S04]  /*51060*/  IMAD.WIDE.U32 R4, R14, UR14, RZ ;  /* 0x0000000e0e047c25 */ /* 0x000fc8000f8e00ff */
[----:B------:R-:W-:-:S04]  /*51070*/  IMAD.WIDE.U32 R4, P0, R3, UR15, R4 ;  /* 0x0000000f03047c25 */ /* 0x000fc8000f800004 */
[----:B------:R-:W-:-:S04]  /*51080*/  IMAD.WIDE.U32 R2, R3, UR14, RZ ;  /* 0x0000000e03027c25 */ /* 0x000fc8000f8e00ff */
[----:B------:R-:W-:Y:S01]  /*51090*/  IMAD.MOV.U32 R2, RZ, RZ, R5 ;  /* 0x000000ffff027224 */ /* 0x000fe200078e0005 */
[----:B------:R-:W-:Y:S01]  /*510a0*/  IADD3 RZ, P1, R3, R4, RZ ;  /* 0x0000000403ff7210 */ /* 0x000fe20007f3e0ff */
[----:B------:R-:W-:-:S04]  /*510b0*/  IMAD.X R3, RZ, RZ, RZ, P0 ;  /* 0x000000ffff037224 */ /* 0x000fc800000e06ff */
[----:B------:R-:W-:-:S08]  /*510c0*/  IMAD.WIDE.U32.X R2, R14, UR15, R2, P1 ;  /* 0x0000000f0e027c25 */ /* 0x000fd000088e0402 */
.L_x_1578:
[----:B------:R-:W-:Y:S01]  /*510d0*/  ULDC UR10, c[0x0][0x648] ;  /* 0x00019200000a7ab9 */ /* 0x000fe20000000800 */
[----:B------:R-:W-:Y:S01]  /*510e0*/  UISETP.NE.AND UP0, UPT, UR39, URZ, UPT ;  /* 0x0000003f2700728c */ /* 0x000fe2000bf05270 */
[----:B------:R-:W-:Y:S01]  /*510f0*/  SHF.R.U64 R3, R2, UR10, R3 ;  /* 0x0000000a02037c19 */ /* 0x000fe20008001203 */
[----:B------:R-:W-:Y:S01]  /*51100*/  ULDC UR10, c[0x0][0x638] ;  /* 0x00018e00000a7ab9 */ /* 0x000fe20000000800 */
[----:B------:R-:W-:Y:S01]  /*51110*/  UIADD3 UR11, -UR11, URZ, URZ ;  /* 0x0000003f0b0b7290 */ /* 0x000fe2000fffe13f */
[----:B------:R-:W-:Y:S02]  /*51120*/  LOP3.LUT R12, R12, UR6, RZ, 0xc0, !PT ;  /* 0x000000060c0c7c12 */ /* 0x000fe4000f8ec0ff */
[----:B------:R-:W-:Y:S01]  /*51130*/  IMAD.MOV R2, RZ, RZ, -R3 ;  /* 0x000000ffff027224 */ /* 0x000fe200078e0a03 */
[----:B------:R-:W-:Y:S02]  /*51140*/  LOP3.LUT R4, R10, UR4, RZ, 0xc0, !PT ;  /* 0x000000040a047c12 */ /* 0x000fe4000f8ec0ff */
[----:B------:R-:W-:Y:S01]  /*51150*/  IMAD R12, R3, UR5, R12 ;  /* 0x00000005030c7c24 */ /* 0x000fe2000f8e020c */
[----:B------:R-:W-:Y:S01]  /*51160*/  PLOP3.LUT P0, PT, PT, PT, UP0, 0x40, 0x0 ;  /* 0x000000000000781c */ /* 0x000fe20003f0e808 */
[----:B------:R-:W-:Y:S01]  /*51170*/  IMAD R13, R2, UR10, R13 ;  /* 0x0000000a020d7c24 */ /* 0x000fe2000f8e020d */
[----:B------:R-:W-:Y:S01]  /*51180*/  UIADD3 UR10, -UR9, URZ, URZ ;  /* 0x0000003f090a7290 */ /* 0x000fe2000fffe13f */
[----:B------:R-:W-:-:S02]  /*51190*/  PLOP3.LUT P1, PT, PT, PT, UP0, 0x40, 0x0 ;  /* 0x000000000000781c */ /* 0x000fc40003f2e808 */
[----:B------:R-:W-:Y:S02]  /*511a0*/  ULDC UR9, c[0x0][0x144] ;  /* 0x0000510000097ab9 */ /* 0x000fe40000000800 */
[----:B------:R-:W-:-:S03]  /*511b0*/  UIMAD UR8, UR9, UR10, UR8 ;  /* 0x0000000a090872a4 */ /* 0x000fc6000f8e0208 */
[----:B------:R-:W-:Y:S02]  /*511c0*/  ULDC UR9, c[0x0][0x148] ;  /* 0x0000520000097ab9 */ /* 0x000fe40000000800 */
[----:B------:R-:W-:-:S03]  /*511d0*/  @UP0 UIMAD UR8, UR9, UR11, UR13 ;  /* 0x0000000b090802a4 */ /* 0x000fc6000f8e020d */
[----:B------:R-:W-:Y:S02]  /*511e0*/  ULDC UR9, c[0x0][0x600] ;  /* 0x0001800000097ab9 */ /* 0x000fe40000000800 */
[----:B------:R-:W-:Y:S02]  /*511f0*/  IMAD R4, R13, UR9, R4 ;  /* 0x000000090d047c24 */ /* 0x000fe4000f8e0204 */
[----:B------:R-:W-:Y:S01]  /*51200*/  IMAD.U32 R3, RZ, RZ, UR8 ;  /* 0x00000008ff037e24 */ /* 0x000fe2000f8e00ff */
[----:B------:R-:W-:-:S03]  /*51210*/  ULDC UR8, c[0x0][0x610] ;  /* 0x0001840000087ab9 */ /* 0x000fc60000000800 */
[----:B------:R-:W-:-:S05]  /*51220*/  IMAD R3, R12, UR8, R3 ;  /* 0x000000080c037c24 */ /* 0x000fca000f8e0203 */
[----:B------:R-:W-:Y:S02]  /*51230*/  SEL R2, R4, R3, P0 ;  /* 0x0000000304027207 */ /* 0x000fe40000000000 */
[----:B------:R-:W-:Y:S02]  /*51240*/  SEL R3, R3, R4, P1 ;  /* 0x0000000403037207 */ /* 0x000fe40000800000 */
[----:B------:R-:W-:-:S07]  /*51250*/  MOV R4, 0x1 ;  /* 0x0000000100047802 */ /* 0x000fce0000000f00 */
.L_x_1576:
[----:B------:R-:W-:Y:S05]  /*51260*/  BSYNC B1 ;  /* 0x0000000000017941 */ /* 0x000fea0003800000 */
.L_x_1575:
[----:B------:R-:W-:-:S13]  /*51270*/  LOP3.LUT P0, RZ, R4, 0xff, RZ, 0xc0, !PT ;  /* 0x000000ff04ff7812 */ /* 0x000fda000780c0ff */
[----:B------:R-:W-:Y:S05]  /*51280*/  @P0 BRA `(.L_x_1579) ;  /* 0xfffffff400080947 */ /* 0x000fea000383ffff */
[----:B------:R-:W-:Y:S05]  /*51290*/  BSYNC B0 ;  /* 0x0000000000007941 */ /* 0x000fea0003800000 */
.L_x_1568:
[----:B------:R-:W-:-:S03]  /*512a0*/  UMOV UR8, 0xffffffff ;  /* 0xffffffff00087882 */ /* 0x000fc60000000000 */
[----:B------:R-:W-:Y:S05]  /*512b0*/  BRA.DIV UR8, `(.L_x_1580) ;  /* 0x00000006081c7947 */ /* 0x000fea000b800000 */
[----:B------:R-:W-:-:S13]  /*512c0*/  ELECT P6, URZ, PT ;  /* 0x00000000003f782f */ /* 0x000fda00038c0000 */
.L_x_1594:
[----:B------:R-:W-:Y:S04]  /*512d0*/  BSSY B0, `(.L_x_1581) ;  /* 0x000002c000007945 */ /* 0x000fe80003800000 */
[----:B------:R-:W-:Y:S05]  /*512e0*/  @!P6 BRA `(.L_x_1582) ;  /* 0x0000000000a8e947 */ /* 0x000fea0003800000 */
[----:B------:R-:W-:-:S04]  /*512f0*/  ULOP3.LUT UR8, UR38, 0x2, URZ, 0xfc, !UPT ;  /* 0x0000000226087892 */ /* 0x000fc8000f8efc3f */
[----:B------:R-:W-:-:S06]  /*51300*/  UISETP.NE.AND UP0, UPT, UR8, 0x3, UPT ;  /* 0x000000030800788c */ /* 0x000fcc000bf05270 */
[----:B------:R-:W-:-:S13]  /*51310*/  PLOP3.LUT P0, PT, PT, PT, UP0, 0x80, 0x0 ;  /* 0x000000000000781c */ /* 0x000fda0003f0f008 */
[----:B------:R-:W-:Y:S05]  /*51320*/  @!P0 BRA `(.L_x_1583) ;  /* 0x0000000000048947 */ /* 0x000fea0003800000 */
[----:B------:R-:W-:Y:S01]  /*51330*/  BPT.TRAP 0x1 ;  /* 0x000000040000795c */ /* 0x000fe20000300000 */
.L_x_1583:
[----:B------:R-:W0:Y:S01]  /*51340*/  S2R R3, SR_CgaCtaId ;  /* 0x0000000000037919 */ /* 0x000e220000008800 */
[----:B------:R-:W-:-:S04]  /*51350*/  MOV R2, 0x400 ;  /* 0x0000040000027802 */ /* 0x000fc80000000f00 */
[----:B0-----:R-:W-:Y:S02]  /*51360*/  LEA R3, R3, R2, 0x18 ;  /* 0x0000000203037211 */ /* 0x001fe400078ec0ff */
[----:B------:R-:W-:-:S03]  /*51370*/  SHF.L.U32 R2, R0, 0x1f, RZ ;  /* 0x0000001f00027819 */ /* 0x000fc600000006ff */
[----:B------:R-:W-:-:S04]  /*51380*/  VIADD R3, R3, 0x20 ;  /* 0x0000002003037836 */ /* 0x000fc80000000000 */
[----:B------:R-:W-:-:S04]  /*51390*/  IMAD R5, R6, 0x8, R3 ;  /* 0x0000000806057824 */ /* 0x000fc800078e0203 */
[----:B------:R-:W0:Y:S02]  /*513a0*/  SYNCS.PHASECHK.TRANS64.TRYWAIT P0, [R5+URZ], R2 ;  /* 0x00000002050075a7 */ /* 0x000e24000800017f */
[----:B0-----:R-:W-:Y:S05]  /*513b0*/  @!P0 BRA `(.L_x_1584) ;  /* 0x0000000000fc8947 */ /* 0x001fea0003800000 */
.L_x_1595:
[----:B------:R-:W-:-:S05]  /*513c0*/  VIADD R6, R6, 0x1 ;  /* 0x0000000106067836 */ /* 0x000fca0000000000 */
[----:B------:R-:W-:-:S04]  /*513d0*/  ISETP.NE.AND P0, PT, R6, 0x4, PT ;  /* 0x000000040600780c */ /* 0x000fc80003f05270 */
[----:B0-----:R-:W-:Y:S02]  /*513e0*/  SEL R5, RZ, 0x1, P0 ;  /* 0x00000001ff057807 */ /* 0x001fe40000000000 */
[----:B------:R-:W-:Y:S02]  /*513f0*/  SEL R6, R6, RZ, P0 ;  /* 0x000000ff06067207 */ /* 0x000fe40000000000 */
[----:B------:R-:W-:-:S03]  /*51400*/  LOP3.LUT R5, R0, R5, RZ, 0x3c, !PT ;  /* 0x0000000500057212 */ /* 0x000fc600078e3cff */
[----:B------:R-:W-:Y:S01]  /*51410*/  IMAD R7, R6, 0x8, R3 ;  /* 0x0000000806077824 */ /* 0x000fe200078e0203 */
[----:B------:R-:W-:-:S04]  /*51420*/  SHF.L.U32 R0, R5, 0x1f, RZ ;  /* 0x0000001f05007819 */ /* 0x000fc800000006ff */
[----:B------:R-:W0:Y:S02]  /*51430*/  SYNCS.PHASECHK.TRANS64.TRYWAIT P0, [R7+URZ], R0 ;  /* 0x00000000070075a7 */ /* 0x000e24000800017f */
[----:B0-----:R-:W-:Y:S05]  /*51440*/  @!P0 BRA `(.L_x_1585) ;  /* 0x0000000000ec8947 */ /* 0x001fea0003800000 */
.L_x_1596:
[----:B0-----:R-:W-:-:S05]  /*51450*/  VIADD R0, R6, 0x1 ;  /* 0x0000000106007836 */ /* 0x001fca0000000000 */
[----:B------:R-:W-:-:S04]  /*51460*/  ISETP.NE.AND P0, PT, R0, 0x4, PT ;  /* 0x000000040000780c */ /* 0x000fc80003f05270 */
[----:B------:R-:W-:Y:S02]  /*51470*/  SEL R2, RZ, 0x1, P0 ;  /* 0x00000001ff027807 */ /* 0x000fe40000000000 */
[----:B------:R-:W-:Y:S02]  /*51480*/  SEL R4, R0, RZ, P0 ;  /* 0x000000ff00047207 */ /* 0x000fe40000000000 */
[----:B------:R-:W-:-:S03]  /*51490*/  LOP3.LUT R5, R5, R2, RZ, 0x3c, !PT ;  /* 0x0000000205057212 */ /* 0x000fc600078e3cff */
[----:B------:R-:W-:Y:S01]  /*514a0*/  IMAD R7, R4, 0x8, R3 ;  /* 0x0000000804077824 */ /* 0x000fe200078e0203 */
[----:B------:R-:W-:-:S04]  /*514b0*/  SHF.L.U32 R0, R5, 0x1f, RZ ;  /* 0x0000001f05007819 */ /* 0x000fc800000006ff */
[----:B------:R-:W0:Y:S02]  /*514c0*/  SYNCS.PHASECHK.TRANS64.TRYWAIT P0, [R7+URZ], R0 ;  /* 0x00000000070075a7 */ /* 0x000e24000800017f */
[----:B0-----:R-:W-:Y:S05]  /*514d0*/  @!P0 BRA `(.L_x_1586) ;  /* 0x0000000000dc8947 */ /* 0x001fea0003800000 */
.L_x_1597:
[----:B0-----:R-:W-:-:S05]  /*514e0*/  VIADD R0, R4, 0x1 ;  /* 0x0000000104007836 */ /* 0x001fca0000000000 */
[----:B------:R-:W-:-:S04]  /*514f0*/  ISETP.NE.AND P0, PT, R0, 0x4, PT ;  /* 0x000000040000780c */ /* 0x000fc80003f05270 */
[----:B------:R-:W-:Y:S02]  /*51500*/  SEL R2, RZ, 0x1, P0 ;  /* 0x00000001ff027807 */ /* 0x000fe40000000000 */
[----:B------:R-:W-:Y:S02]  /*51510*/  SEL R0, R0, RZ, P0 ;  /* 0x000000ff00007207 */ /* 0x000fe40000000000 */
[----:B------:R-:W-:-:S03]  /*51520*/  LOP3.LUT R2, R5, R2, RZ, 0x3c, !PT ;  /* 0x0000000205027212 */ /* 0x000fc600078e3cff */
[----:B------:R-:W-:Y:S01]  /*51530*/  IMAD R3, R0, 0x8, R3 ;  /* 0x0000000800037824 */ /* 0x000fe200078e0203 */
[----:B------:R-:W-:-:S07]  /*51540*/  SHF.L.U32 R0, R2, 0x1f, RZ ;  /* 0x0000001f02007819 */ /* 0x000fce00000006ff */
.L_x_1587:
[----:B0-----:R0:W1:Y:S02]  /*51550*/  SYNCS.PHASECHK.TRANS64.TRYWAIT P0, [R3+URZ], R0 ;  /* 0x00000000030075a7 */ /* 0x001064000800017f */
[----:B-1----:R-:W-:Y:S05]  /*51560*/  @!P0 NANOSLEEP.SYNCS 0x989680 ;  /* 0x009896800000895d */ /* 0x002fea0003900000 */
[----:B------:R-:W1:Y:S02]  /*51570*/  @!P0 SYNCS.PHASECHK.TRANS64 P0, [R3+URZ], R0 ;  /* 0x00000000030085a7 */ /* 0x000e64000800007f */
[----:B-1----:R-:W-:Y:S05]  /*51580*/  @!P0 BRA `(.L_x_1587) ;  /* 0xfffffffc00f08947 */ /* 0x002fea000383ffff */
.L_x_1582:
[----:B------:R-:W-:Y:S05]  /*51590*/  BSYNC B0 ;  /* 0x0000000000007941 */ /* 0x000fea0003800000 */
.L_x_1581:
[----:B------:R-:W-:Y:S05]  /*515a0*/  EXIT ;  /* 0x000000000000794d */ /* 0x000fea0003800000 */
.L_x_21:
[----:B-1----:R1:W2:Y:S02]  /*515b0*/  SYNCS.PHASECHK.TRANS64.TRYWAIT P1, [R3+URZ], R0 ;  /* 0x00000000030075a7 */ /* 0x0022a4000802017f */
[----:B--2---:R-:W-:Y:S05]  /*515c0*/  @!P1 NANOSLEEP.SYNCS 0x989680 ;  /* 0x009896800000995d */ /* 0x004fea0003900000 */
[----:B------:R-:W2:Y:S02]  /*515d0*/  @!P1 SYNCS.PHASECHK.TRANS64 P1, [R3+URZ], R0 ;  /* 0x00000000030095a7 */ /* 0x000ea4000802007f */
[----:B--2---:R-:W-:Y:S05]  /*515e0*/  @!P1 BRA `(.L_x_21) ;  /* 0xfffffffc00f09947 */ /* 0x004fea000383ffff */
[----:B------:R-:W-:Y:S05]  /*515f0*/  BRA `(.L_x_20) ;  /* 0xfffffb0000387947 */ /* 0x000fea000383ffff */
.L_x_26:
[----:B--2---:R-:W-:-:S04]  /*51600*/  IMAD.U32 R6, RZ, RZ, UR8 ;  /* 0x00000008ff067e24 */ /* 0x004fc8000f8e00ff */
[----:B------:R2:W3:Y:S03]  /*51610*/  SYNCS.PHASECHK.TRANS64.TRYWAIT P1, [R6+URZ], R4 ;  /* 0x00000004060075a7 */ /* 0x0004e6000802017f */
[----:B---3--:R-:W-:Y:S05]  /*51620*/  @!P1 NANOSLEEP.SYNCS 0x989680 ;  /* 0x009896800000995d */ /* 0x008fea0003900000 */
[----:B------:R-:W3:Y:S02]  /*51630*/  @!P1 SYNCS.PHASECHK.TRANS64 P1, [R6+URZ], R4 ;  /* 0x00000004060095a7 */ /* 0x000ee4000802007f */
[----:B---3--:R-:W-:Y:S05]  /*51640*/  @!P1 BRA `(.L_x_26) ;  /* 0xfffffffc00ec9947 */ /* 0x008fea000383ffff */
[----:B------:R-:W-:Y:S05]  /*51650*/  BRA `(.L_x_25) ;  /* 0xfffffba000f07947 */ /* 0x000fea000383ffff */
.L_x_1569:
[----:B------:R-:W-:Y:S01]  /*51660*/  BSSY B1, `(.L_x_1588) ;  /* 0x0000006000017945 */ /* 0x000fe20003800000 */
[----:B------:R-:W-:-:S07]  /*51670*/  IMAD.MOV.U32 R15, RZ, RZ, -0x1 ;  /* 0xffffffffff0f7424 */ /* 0x000fce00078e00ff */
[----:B------:R-:W-:Y:S05]  /*51680*/  WARPSYNC.COLLECTIVE R15, `(.L_x_1589) ;  /* 0x000000000f0c7348 */ /* 0x000fea0003c00000 */
[----:B------:R-:W-:Y:S02]  /*51690*/  ELECT P6, UR62, PT ;  /* 0x00000000003e782f */ /* 0x000fe400038c0000 */
[----:B------:R-:W-:Y:S01]  /*516a0*/  MOV R14, UR62 ;  /* 0x0000003e000e7c02 */ /* 0x000fe20008000f00 */
[----:B------:R-:W-:Y:S10]  /*516b0*/  ENDCOLLECTIVE ;  /* 0x000000000000791b */ /* 0x000ff40003800000 */
.L_x_1589:
[----:B------:R-:W-:Y:S05]  /*516c0*/  BSYNC B1 ;  /* 0x0000000000017941 */ /* 0x000fea0003800000 */
.L_x_1588:
[----:B------:R-:W-:Y:S05]  /*516d0*/  BRA `(.L_x_1590) ;  /* 0xfffffff000007947 */ /* 0x000fea000383ffff */
.L_x_1572:
[----:B0-----:R0:W1:Y:S02]  /*516e0*/  SYNCS.PHASECHK.TRANS64.TRYWAIT P0, [R15+URZ+0x20], R14 ;  /* 0x0000200e0f0075a7 */ /* 0x001064000800017f */
[----:B-1----:R-:W-:Y:S05]  /*516f0*/  @!P0 NANOSLEEP.SYNCS 0x989680 ;  /* 0x009896800000895d */ /* 0x002fea0003900000 */
[----:B------:R-:W1:Y:S02]  /*51700*/  @!P0 SYNCS.PHASECHK.TRANS64 P0, [R15+URZ+0x20], R14 ;  /* 0x0000200e0f0085a7 */ /* 0x000e64000800007f */
[----:B-1----:R-:W-:Y:S05]  /*51710*/  @!P0 BRA `(.L_x_1572) ;  /* 0xfffffffc00f08947 */ /* 0x002fea000383ffff */
[----:B------:R-:W-:Y:S05]  /*51720*/  BRA `(.L_x_1591) ;  /* 0xfffffff000347947 */ /* 0x000fea000383ffff */
.L_x_1580:
[----:B------:R-:W-:Y:S01]  /*51730*/  BSSY B0, `(.L_x_1592) ;  /* 0x0000006000007945 */ /* 0x000fe20003800000 */
[----:B------:R-:W-:-:S07]  /*51740*/  IMAD.MOV.U32 R15, RZ, RZ, -0x1 ;  /* 0xffffffffff0f7424 */ /* 0x000fce00078e00ff */
[----:B------:R-:W-:Y:S05]  /*51750*/  WARPSYNC.COLLECTIVE R15, `(.L_x_1593) ;  /* 0x000000000f0c7348 */ /* 0x000fea0003c00000 */
[----:B------:R-:W-:Y:S02]  /*51760*/  ELECT P6, UR62, PT ;  /* 0x00000000003e782f */ /* 0x000fe400038c0000 */
[----:B------:R-:W-:Y:S01]  /*51770*/  MOV R14, UR62 ;  /* 0x0000003e000e7c02 */ /* 0x000fe20008000f00 */
[----:B------:R-:W-:Y:S10]  /*51780*/  ENDCOLLECTIVE ;  /* 0x000000000000791b */ /* 0x000ff40003800000 */
.L_x_1593:
[----:B------:R-:W-:Y:S05]  /*51790*/  BSYNC B0 ;  /* 0x0000000000007941 */ /* 0x000fea0003800000 */
.L_x_1592:
[----:B------:R-:W-:Y:S05]  /*517a0*/  BRA `(.L_x_1594) ;  /* 0xfffffff800c87947 */ /* 0x000fea000383ffff */
.L_x_1584:
[----:B0-----:R0:W1:Y:S02]  /*517b0*/  SYNCS.PHASECHK.TRANS64.TRYWAIT P0, [R5+URZ], R2 ;  /* 0x00000002050075a7 */ /* 0x001064000800017f */
[----:B-1----:R-:W-:Y:S05]  /*517c0*/  @!P0 NANOSLEEP.SYNCS 0x989680 ;  /* 0x009896800000895d */ /* 0x002fea0003900000 */
[----:B------:R-:W1:Y:S02]  /*517d0*/  @!P0 SYNCS.PHASECHK.TRANS64 P0, [R5+URZ], R2 ;  /* 0x00000002050085a7 */ /* 0x000e64000800007f */
[----:B-1----:R-:W-:Y:S05]  /*517e0*/  @!P0 BRA `(.L_x_1584) ;  /* 0xfffffffc00f08947 */ /* 0x002fea000383ffff */
[----:B------:R-:W-:Y:S05]  /*517f0*/  BRA `(.L_x_1595) ;  /* 0xfffffff800f07947 */ /* 0x000fea000383ffff */
.L_x_1585:
[----:B0-----:R0:W1:Y:S02]  /*51800*/  SYNCS.PHASECHK.TRANS64.TRYWAIT P0, [R7+URZ], R0 ;  /* 0x00000000070075a7 */ /* 0x001064000800017f */
[----:B-1----:R-:W-:Y:S05]  /*51810*/  @!P0 NANOSLEEP.SYNCS 0x989680 ;  /* 0x009896800000895d */ /* 0x002fea0003900000 */
[----:B------:R-:W1:Y:S02]  /*51820*/  @!P0 SYNCS.PHASECHK.TRANS64 P0, [R7+URZ], R0 ;  /* 0x00000000070085a7 */ /* 0x000e64000800007f */
[----:B-1----:R-:W-:Y:S05]  /*51830*/  @!P0 BRA `(.L_x_1585) ;  /* 0xfffffffc00f08947 */ /* 0x002fea000383ffff */
[----:B------:R-:W-:Y:S05]  /*51840*/  BRA `(.L_x_1596) ;  /* 0xfffffffc00007947 */ /* 0x000fea000383ffff */
.L_x_1586:
[----:B0-----:R0:W1:Y:S02]  /*51850*/  SYNCS.PHASECHK.TRANS64.TRYWAIT P0, [R7+URZ], R0 ;  /* 0x00000000070075a7 */ /* 0x001064000800017f */
[----:B-1----:R-:W-:Y:S05]  /*51860*/  @!P0 NANOSLEEP.SYNCS 0x989680 ;  /* 0x009896800000895d */ /* 0x002fea0003900000 */
[----:B------:R-:W1:Y:S02]  /*51870*/  @!P0 SYNCS.PHASECHK.TRANS64 P0, [R7+URZ], R0 ;  /* 0x00000000070085a7 */ /* 0x000e64000800007f */
[----:B-1----:R-:W-:Y:S05]  /*51880*/  @!P0 BRA `(.L_x_1586) ;  /* 0xfffffffc00f08947 */ /* 0x002fea000383ffff */
[----:B------:R-:W-:Y:S05]  /*51890*/  BRA `(.L_x_1597) ;  /* 0xfffffffc00107947 */ /* 0x000fea000383ffff */
.L_x_1598:
[----:B------:R-:W-:-:S00]  /*518a0*/  BRA `(.L_x_1598) ;  /* 0xfffffffc00fc7947 */ /* 0x000fc0000383ffff */
[----:B------:R-:W-:-:S00]  /*518b0*/  NOP ;  /* 0x0000000000007918 */ /* 0x000fc00000000000 */
        /* <DEDUP_REMOVED lines=12> */
.L_x_1599:


//--------------------- .nv.global.init           --------------------------
	.section	.nv.global.init,"aw",@progbits
.nv.global.init:
	.type		$str$22,@object
	.size		$str$22,($str$23 - $str$22)
$str$22:
        /*0000*/ 	.byte	0x6b, 0x5f, 0x74, 0x69, 0x6c, 0x65, 0x5f, 0x63, 0x6f, 0x75, 0x6e, 0x74, 0x20, 0x3e, 0x3d, 0x20
        /*0010*/ 	.byte	0x31, 0x00
	.type		$str$23,@object
	.size		$str$23,(__unnamed_1 - $str$23)
$str$23:
        /*0012*/ 	.byte	0x2f, 0x74, 0x6d, 0x70, 0x2f, 0x63, 0x75, 0x74, 0x6c, 0x61, 0x73, 0x73, 0x5f, 0x73, 0x77, 0x65
        /*0022*/ 	.byte	0x65, 0x70, 0x5f, 0x73, 0x72, 0x63, 0x2f, 0x69, 0x6e, 0x63, 0x6c, 0x75, 0x64, 0x65, 0x2f, 0x63
        /*0032*/ 	.byte	0x75, 0x74, 0x6c, 0x61, 0x73, 0x73, 0x2f, 0x67, 0x65, 0x6d, 0x6d, 0x2f, 0x63, 0x6f, 0x6c, 0x6c
        /*0042*/ 	.byte	0x65, 0x63, 0x74, 0x69, 0x76, 0x65, 0x2f, 0x73, 0x6d, 0x39, 0x30, 0x5f, 0x6d, 0x6d, 0x61, 0x5f
        /*0052*/ 	.byte	0x74, 0x6d, 0x61, 0x5f, 0x67, 0x6d, 0x6d, 0x61, 0x5f, 0x73, 0x73, 0x5f, 0x77, 0x61, 0x72, 0x70
        /*0062*/ 	.byte	0x73, 0x70, 0x65, 0x63, 0x69, 0x61, 0x6c, 0x69, 0x7a, 0x65, 0x64, 0x2e, 0x68, 0x70, 0x70, 0x00
	.type		__unnamed_1,@object
	.size		__unnamed_1,(.L_0 - __unnamed_1)
__unnamed_1:
        /* <DEDUP_REMOVED lines=181> */
        /*0bc2*/ 	.byte	0x64, 0x65, 0x6e, 0x74, 0x69, 0x74, 0x79, 0x5d, 0x00
.L_0:


//--------------------- .nv.shared._ZN7cutlass13device_kernelINS_4gemm6kernel13GemmUniversalIN4cute5tupleIJiiiiEEENS1_10collective13CollectiveMmaINS1_34MainloopSm90TmaGmmaWarpSpecializedILi4ENS5_IJNS4_1CILi2EEENSA_ILi1EEESC_EEENS1_35KernelTmaWarpSpecializedCooperativeEEENS5_IJNSA_ILi512EEENSA_ILi384EEENSA_ILi32EEEEEENS_6half_tENS5_IJlSC_lEEESK_SL_NS4_8TiledMMAINS4_8MMA_AtomIJNS4_4SM904GMMA26MMA_64x192x16_F32F16F16_SSILNSP_5MajorE0ELSR_0ELNSP_7ScaleInE1ELSS_1EEEEEENS4_6LayoutISD_NS5_IJSC_NSA_ILi0EEESW_EEEEENS5_IJNS4_10UnderscoreESZ_SZ_EEEEENS4_13SM90_TMA_LOADENS4_14ComposedLayoutINS4_7SwizzleILi2ELi4ELi3EEENS4_18smem_ptr_flag_bitsILi16EEENSV_INS5_IJNSA_ILi8EEESI_EEENS5_IJSI_SC_EEEEEEEvNS4_8identityENS4_23SM90_TMA_LOAD_MULTICASTES1C_vS1D_EENS_8epilogue10collective6detail29Sm90TmaWarpSpecializedAdapterINS1H_15DefaultEpilogueISK_SL_SL_NS1G_6thread17LinearCombinationISK_Li1EffLNS1L_9ScaleType4KindE0ELNS_15FloatRoundStyleE2ESK_EENS1_15EpilogueDefaultEEEEEvvEEEEvNT_6ParamsE --------------------------
	.section	.nv.shared._ZN7cutlass13device_kernelINS_4gemm6kernel13GemmUniversalIN4cute5tupleIJiiiiEEENS1_10collective13CollectiveMmaINS1_34MainloopSm90TmaGmmaWarpSpecializedILi4ENS5_IJNS4_1CILi2EEENSA_ILi1EEESC_EEENS1_35KernelTmaWarpSpecializedCooperativeEEENS5_IJNSA_ILi512EEENSA_ILi384EEENSA_ILi32EEEEEENS_6half_tENS5_IJlSC_lEEESK_SL_NS4_8TiledMMAINS4_8MMA_AtomIJNS4_4SM904GMMA26MMA_64x192x16_F32F16F16_SSILNSP_5MajorE0ELSR_0ELNSP_7ScaleInE1ELSS_1EEEEEENS4_6LayoutISD_NS5_IJSC_NSA_ILi0EEESW_EEEEENS5_IJNS4_10UnderscoreESZ_SZ_EEEEENS4_13SM90_TMA_LOADENS4_14ComposedLayoutINS4_7SwizzleILi2ELi4ELi3EEENS4_18smem_ptr_flag_bitsILi16EEENSV_INS5_IJNSA_ILi8EEESI_EEENS5_IJSI_SC_EEEEEEEvNS4_8identityENS4_23SM90_TMA_LOAD_MULTICASTES1C_vS1D_EENS_8epilogue10collective6detail29Sm90TmaWarpSpecializedAdapterINS1H_15DefaultEpilogueISK_SL_SL_NS1G_6thread17LinearCombinationISK_Li1EffLNS1L_9ScaleType4KindE0ELNS_15FloatRoundStyleE2ESK_EENS1_15EpilogueDefaultEEEEEvvEEEEvNT_6ParamsE,"aw",@nobits
	.sectionflags	@""
	.align	16
	.zero		1024


//--------------------- .nv.shared.reserved.0     --------------------------
	.section	.nv.shared.reserved.0,"aw",@nobits
	.weak		__nv_reservedSMEM_offset_0_alias
	.size		__nv_reservedSMEM_offset_0_alias, 0, 0
	.other		__nv_reservedSMEM_offset_0_alias,@"STO_CUDA_RESERVED_SHARED STV_DEFAULT"
__nv_reservedSMEM_offset_0_alias:
	.zero		0


//--------------------- .nv.global                --------------------------
	.section	.nv.global,"aw",@nobits
.nv.global:
	.type		_ZN40_INTERNAL_5b477e32_4_k_cu_dfddd7ff_172614cute1_E,@object
	.size		_ZN40_INTERNAL_5b477e32_4_k_cu_dfddd7ff_172614cute1_E,(_ZN40_INTERNAL_5b477e32_4_k_cu_dfddd7ff_172614cuda3std3__45__cpo6cbeginE - _ZN40_INTERNAL_5b477e32_4_k_cu_dfddd7ff_172614cute1_E)
_ZN40_INTERNAL_5b477e32_4_k_cu_dfddd7ff_172614cute1_E:
	.zero		1
	.type		_ZN40_INTERNAL_5b477e32_4_k_cu_dfddd7ff_172614cuda3std3__45__cpo6cbeginE,@object
	.size		_ZN40_INTERNAL_5b477e32_4_k_cu_dfddd7ff_172614cuda3std3__45__cpo6cbeginE,(_ZN40_INTERNAL_5b477e32_4_k_cu_dfddd7ff_172614cuda3std3__48in_placeE - _ZN40_INTERNAL_5b477e32_4_k_cu_dfddd7ff_172614cuda3std3__45__cpo6cbeginE)
_ZN40_INTERNAL_5b477e32_4_k_cu_dfddd7ff_172614cuda3std3__45__cpo6cbeginE:
	.zero		1
	.type		_ZN40_INTERNAL_5b477e32_4_k_cu_dfddd7ff_172614cuda3std3__48in_placeE,@object
	.size		_ZN40_INTERNAL_5b477e32_4_k_cu_dfddd7ff_172614cuda3std3__48in_placeE,(_ZN40_INTERNAL_5b477e32_4_k_cu_dfddd7ff_172614cuda3std6ranges3__45__cpo9iter_moveE - _ZN40_INTERNAL_5b477e32_4_k_cu_dfddd7ff_172614cuda3std3__48in_placeE)
_ZN40_INTERNAL_5b477e32_4_k_cu_dfddd7ff_172614cuda3std3__48in_placeE:
	.zero		1
	.type		_ZN40_INTERNAL_5b477e32_4_k_cu_dfddd7ff_172614cuda3std6ranges3__45__cpo9iter_moveE,@object
	.size		_ZN40_INTERNAL_5b477e32_4_k_cu_dfddd7ff_172614cuda3std6ranges3__45__cpo9iter_moveE,(_ZN40_INTERNAL_5b477e32_4_k_cu_dfddd7ff_172614cuda3std3__45__cpo5beginE - _ZN40_INTERNAL_5b477e32_4_k_cu_dfddd7ff_172614cuda3std6ranges3__45__cpo9iter_moveE)
_ZN40_INTERNAL_5b477e32_4_k_cu_dfddd7ff_172614cuda3std6ranges3__45__cpo9iter_moveE:
	.zero		1
	.type		_ZN40_INTERNAL_5b477e32_4_k_cu_dfddd7ff_172614cuda3std3__45__cpo5beginE,@object
	.size		_ZN40_INTERNAL_5b477e32_4_k_cu_dfddd7ff_172614cuda3std3__45__cpo5beginE,(_ZN40_INTERNAL_5b477e32_4_k_cu_dfddd7ff_172614cuda3std3__442_GLOBAL__N__5b477e32_4_k_cu_dfddd7ff_172616ignoreE - _ZN40_INTERNAL_5b477e32_4_k_cu_dfddd7ff_172614cuda3std3__45__cpo5beginE)
_ZN40_INTERNAL_5b477e32_4_k_cu_dfddd7ff_172614cuda3std3__45__cpo5beginE:
	.zero		1
	.type		_ZN40_INTERNAL_5b477e32_4_k_cu_dfddd7ff_172614cuda3std3__442_GLOBAL__N__5b477e32_4_k_cu_dfddd7ff_172616ignoreE,@object
	.size		_ZN40_INTERNAL_5b477e32_4_k_cu_dfddd7ff_172614cuda3std3__442_GLOBAL__N__5b477e32_4_k_cu_dfddd7ff_172616ignoreE,(_ZN40_INTERNAL_5b477e32_4_k_cu_dfddd7ff_172614cute7productE - _ZN40_INTERNAL_5b477e32_4_k_cu_dfddd7ff_172614cuda3std3__442_GLOBAL__N__5b477e32_4_k_cu_dfddd7ff_172616ignoreE)
_ZN40_INTERNAL_5b477e32_4_k_cu_dfddd7ff_172614cuda3std3__442_GLOBAL__N__5b477e32_4_k_cu_dfddd7ff_172616ignoreE:
	.zero		1
	.type		_ZN40_INTERNAL_5b477e32_4_k_cu_dfddd7ff_172614cute7productE,@object
	.size		_ZN40_INTERNAL_5b477e32_4_k_cu_dfddd7ff_172614cute7productE,(_ZN40_INTERNAL_5b477e32_4_k_cu_dfddd7ff_172614cuda3std3__45__cpo3endE - _ZN40_INTERNAL_5b477e32_4_k_cu_dfddd7ff_172614cute7productE)
_ZN40_INTERNAL_5b477e32_4_k_cu_dfddd7ff_172614cute7productE:
	.zero		1
	.type		_ZN40_INTERNAL_5b477e32_4_k_cu_dfddd7ff_172614cuda3std3__45__cpo3endE,@object
	.size		_ZN40_INTERNAL_5b477e32_4_k_cu_dfddd7ff_172614cuda3std3__45__cpo3endE,(_ZN40_INTERNAL_5b477e32_4_k_cu_dfddd7ff_172614cuda3std3__419piecewise_constructE - _ZN40_INTERNAL_5b477e32_4_k_cu_dfddd7ff_172614cuda3std3__45__cpo3endE)
_ZN40_INTERNAL_5b477e32_4_k_cu_dfddd7ff_172614cuda3std3__45__cpo3endE:
	.zero		1
	.type		_ZN40_INTERNAL_5b477e32_4_k_cu_dfddd7ff_172614cuda3std3__419piecewise_constructE,@object
	.size		_ZN40_INTERNAL_5b477e32_4_k_cu_dfddd7ff_172614cuda3std3__419piecewise_constructE,(_ZN40_INTERNAL_5b477e32_4_k_cu_dfddd7ff_172614cuda3std3__45__cpo4cendE - _ZN40_INTERNAL_5b477e32_4_k_cu_dfddd7ff_172614cuda3std3__419piecewise_constructE)
_ZN40_INTERNAL_5b477e32_4_k_cu_dfddd7ff_172614cuda3std3__419piecewise_constructE:
	.zero		1
	.type		_ZN40_INTERNAL_5b477e32_4_k_cu_dfddd7ff_172614cuda3std3__45__cpo4cendE,@object
	.size		_ZN40_INTERNAL_5b477e32_4_k_cu_dfddd7ff_172614cuda3std3__45__cpo4cendE,(_ZN40_INTERNAL_5b477e32_4_k_cu_dfddd7ff_172614cuda3std6ranges3__45__cpo4swapE - _ZN40_INTERNAL_5b477e32_4_k_cu_dfddd7ff_172614cuda3std3__45__cpo4cendE)
_ZN40_INTERNAL_5b477e32_4_k_cu_dfddd7ff_172614cuda3std3__45__cpo4cendE:
	.zero		1
	.type		_ZN40_INTERNAL_5b477e32_4_k_cu_dfddd7ff_172614cuda3std6ranges3__45__cpo4swapE,@object
	.size		_ZN40_INTERNAL_5b477e32_4_k_cu_dfddd7ff_172614cuda3std6ranges3__45__cpo4swapE,(.L_8 - _ZN40_INTERNAL_5b477e32_4_k_cu_dfddd7ff_172614cuda3std6ranges3__45__cpo4swapE)
_ZN40_INTERNAL_5b477e32_4_k_cu_dfddd7ff_172614cuda3std6ranges3__45__cpo4swapE:
	.zero		1
.L_8:


//--------------------- .nv.constant0._ZN7cutlass13device_kernelINS_4gemm6kernel13GemmUniversalIN4cute5tupleIJiiiiEEENS1_10collective13CollectiveMmaINS1_34MainloopSm90TmaGmmaWarpSpecializedILi4ENS5_IJNS4_1CILi2EEENSA_ILi1EEESC_EEENS1_35KernelTmaWarpSpecializedCooperativeEEENS5_IJNSA_ILi512EEENSA_ILi384EEENSA_ILi32EEEEEENS_6half_tENS5_IJlSC_lEEESK_SL_NS4_8TiledMMAINS4_8MMA_AtomIJNS4_4SM904GMMA26MMA_64x192x16_F32F16F16_SSILNSP_5MajorE0ELSR_0ELNSP_7ScaleInE1ELSS_1EEEEEENS4_6LayoutISD_NS5_IJSC_NSA_ILi0EEESW_EEEEENS5_IJNS4_10UnderscoreESZ_SZ_EEEEENS4_13SM90_TMA_LOADENS4_14ComposedLayoutINS4_7SwizzleILi2ELi4ELi3EEENS4_18smem_ptr_flag_bitsILi16EEENSV_INS5_IJNSA_ILi8EEESI_EEENS5_IJSI_SC_EEEEEEEvNS4_8identityENS4_23SM90_TMA_LOAD_MULTICASTES1C_vS1D_EENS_8epilogue10collective6detail29Sm90TmaWarpSpecializedAdapterINS1H_15DefaultEpilogueISK_SL_SL_NS1G_6thread17LinearCombinationISK_Li1EffLNS1L_9ScaleType4KindE0ELNS_15FloatRoundStyleE2ESK_EENS1_15EpilogueDefaultEEEEEvvEEEEvNT_6ParamsE --------------------------
	.section	.nv.constant0._ZN7cutlass13device_kernelINS_4gemm6kernel13GemmUniversalIN4cute5tupleIJiiiiEEENS1_10collective13CollectiveMmaINS1_34MainloopSm90TmaGmmaWarpSpecializedILi4ENS5_IJNS4_1CILi2EEENSA_ILi1EEESC_EEENS1_35KernelTmaWarpSpecializedCooperativeEEENS5_IJNSA_ILi512EEENSA_ILi384EEENSA_ILi32EEEEEENS_6half_tENS5_IJlSC_lEEESK_SL_NS4_8TiledMMAINS4_8MMA_AtomIJNS4_4SM904GMMA26MMA_64x192x16_F32F16F16_SSILNSP_5MajorE0ELSR_0ELNSP_7ScaleInE1ELSS_1EEEEEENS4_6LayoutISD_NS5_IJSC_NSA_ILi0EEESW_EEEEENS5_IJNS4_10UnderscoreESZ_SZ_EEEEENS4_13SM90_TMA_LOADENS4_14ComposedLayoutINS4_7SwizzleILi2ELi4ELi3EEENS4_18smem_ptr_flag_bitsILi16EEENSV_INS5_IJNSA_ILi8EEESI_EEENS5_IJSI_SC_EEEEEEEvNS4_8identityENS4_23SM90_TMA_LOAD_MULTICASTES1C_vS1D_EENS_8epilogue10collective6detail29Sm90TmaWarpSpecializedAdapterINS1H_15DefaultEpilogueISK_SL_SL_NS1G_6thread17LinearCombinationISK_Li1EffLNS1L_9ScaleType4KindE0ELNS_15FloatRoundStyleE2ESK_EENS1_15EpilogueDefaultEEEEEvvEEEEvNT_6ParamsE,"a",@progbits
	.sectionflags	@""
	.align	4
.nv.constant0._ZN7cutlass13device_kernelINS_4gemm6kernel13GemmUniversalIN4cute5tupleIJiiiiEEENS1_10collective13CollectiveMmaINS1_34MainloopSm90TmaGmmaWarpSpecializedILi4ENS5_IJNS4_1CILi2EEENSA_ILi1EEESC_EEENS1_35KernelTmaWarpSpecializedCooperativeEEENS5_IJNSA_ILi512EEENSA_ILi384EEENSA_ILi32EEEEEENS_6half_tENS5_IJlSC_lEEESK_SL_NS4_8TiledMMAINS4_8MMA_AtomIJNS4_4SM904GMMA26MMA_64x192x16_F32F16F16_SSILNSP_5MajorE0ELSR_0ELNSP_7ScaleInE1ELSS_1EEEEEENS4_6LayoutISD_NS5_IJSC_NSA_ILi0EEESW_EEEEENS5_IJNS4_10UnderscoreESZ_SZ_EEEEENS4_13SM90_TMA_LOADENS4_14ComposedLayoutINS4_7SwizzleILi2ELi4ELi3EEENS4_18smem_ptr_flag_bitsILi16EEENSV_INS5_IJNSA_ILi8EEESI_EEENS5_IJSI_SC_EEEEEEEvNS4_8identityENS4_23SM90_TMA_LOAD_MULTICASTES1C_vS1D_EENS_8epilogue10collective6detail29Sm90TmaWarpSpecializedAdapterINS1H_15DefaultEpilogueISK_SL_SL_NS1G_6thread17LinearCombinationISK_Li1EffLNS1L_9ScaleType4KindE0ELNS_15FloatRoundStyleE2ESK_EENS1_15EpilogueDefaultEEEEEvvEEEEvNT_6ParamsE:
	.zero		1664


//--------------------- SYMBOLS --------------------------

	.type		.nv.reservedSmem.offset0,@object
	.size		.nv.reservedSmem.offset0,0x4
	.type		__assertfail,@function
